	.target	sm_100a

	.elftype	@"ET_EXEC"


//--------------------- .note.nv.tkinfo           --------------------------
	.section	.note.nv.tkinfo,"",@"SHT_NOTE"
	.sectionflags	@"SHF_NOTE_NV_TKINFO"
	.tkinfo
        /*0018*/ 	.word	0x00000002
        /*0030*/ 	.string	""
        /*0030*/ 	.string	"ptxas"
        /*0030*/ 	.string	"Cuda compilation tools, release 13.0, V13.0.88"
        /*0030*/ 	.string	"Build cuda_13.0.r13.0/compiler.36424714_0"
        /*0030*/ 	.string	"-arch sm_100a -m 64 "



//--------------------- .note.nv.cuinfo           --------------------------
	.section	.note.nv.cuinfo,"",@"SHT_NOTE"
	.sectionflags	@"SHF_NOTE_NV_CUINFO"
        /*0018*/ 	.short	0x0002
        /*001a*/ 	.short	0x0064
        /*001c*/ 	.short	0x0082
	.zero		2


//--------------------- .nv.info                  --------------------------
	.section	.nv.info,"",@"SHT_CUDA_INFO"
	.align	4


	//----- nvinfo : EIATTR_REGCOUNT
	.align		4
        /*0000*/ 	.byte	0x04, 0x2f
        /*0002*/ 	.short	(.L_19 - .L_18)
	.align		4
.L_18:
        /*0004*/ 	.word	index@(_ZN7cutlass13device_kernelINS_4conv6kernel13ConvUniversalINS1_16ConvProblemShapeILNS1_8OperatorE0ELi3EEENS1_10collective14CollectiveConvINS1_47MainloopSm100TmaUmmaWarpSpecializedImplicitGemmILS5_0ELi4ELi3ELi1ELi2EN4cute5tupleIJNSA_1CILi2EEENSC_ILi1EEESE_EEEEENSB_IJNSC_ILi64EEENSC_ILi128EEENSB_IJSH_EEEEEENS_10tfloat32_tESL_NSA_8TiledMMAINSA_8MMA_AtomIJNSA_17SM100_MMA_TF32_SSISL_SL_fLi64ELi128ELNSA_4UMMA5MajorE0ELSQ_0ELNSP_7ScaleInE0ELSR_0EEEEEENSA_6LayoutINSB_IJSE_SE_SE_EEENSB_IJNSC_ILi0EEESW_SW_EEEEENSB_IJNSA_10UnderscoreESZ_SZ_EEEEENS7_6detail27Sm100ImplicitGemmTileTraitsINSA_20SM90_TMA_LOAD_IM2COLENSA_14ComposedLayoutINSA_7SwizzleILi3ELi4ELi3EEENSA_18smem_ptr_flag_bitsILi32EEENSU_INSB_IJNSC_ILi8EEENSC_ILi32EEEEEENSB_IJS1B_SE_EEEEEEEvEENS13_INSA_23SM90_TMA_LOAD_MULTICASTES1F_vEEEENS_8epilogue10collective18CollectiveEpilogueINS1K_23Sm100TmaWarpSpecializedILi4ELi2ELi16ELb1ELb0EEEJSK_NSB_IJNSU_ISH_SE_EENSU_IS1B_SE_EEEEESL_NSB_IJNSB_IJllllEEESE_SW_EEESL_S1T_NS1K_6fusion15FusionCallbacksIS1O_NS1U_17LinearCombinationISL_fSL_fLNS_15FloatRoundStyleE2EEESK_S1R_JEEENSA_5SM1004TMEM4LOAD26SM100_TMEM_LOAD_16dp128b8xES14_S1F_NSA_17SM75_U32x4_LDSM_NENSA_21SM90_TMA_STORE_IM2COLES1F_NSA_17SM90_U32x4_STSM_NENSA_39AutoVectorizingCopyWithAssumedAlignmentILi128EEEEEEvvEEEEvNT_6ParamsE)
        /*0008*/ 	.word	0x0000005e


	//----- nvinfo : EIATTR_FRAME_SIZE
	.align		4
.L_19:
        /*000c*/ 	.byte	0x04, 0x11
        /*000e*/ 	.short	(.L_21 - .L_20)
	.align		4
.L_20:
        /*0010*/ 	.word	index@($__internal_2_$__cuda_sm10x_tcgen05_guardrail_trap_unallocated_columns_being_dealloced)
        /*0014*/ 	.word	0x00000008


	//----- nvinfo : EIATTR_FRAME_SIZE
	.align		4
.L_21:
        /*0018*/ 	.byte	0x04, 0x11
        /*001a*/ 	.short	(.L_23 - .L_22)
	.align		4
.L_22:
        /*001c*/ 	.word	index@($__internal_1_$__cuda_sm10x_tcgen05_guardrail_trap_phase_invalid_during_alloc)
        /*0020*/ 	.word	0x00000008


	//----- nvinfo : EIATTR_FRAME_SIZE
	.align		4
.L_23:
        /*0024*/ 	.byte	0x04, 0x11
        /*0026*/ 	.short	(.L_25 - .L_24)
	.align		4
.L_24:
        /*0028*/ 	.word	index@($__internal_0_$__cuda_sm10x_tcgen05_guardrail_trap_col_being_dealloced_not_returned_by_alloc)
        /*002c*/ 	.word	0x00000008


	//----- nvinfo : EIATTR_FRAME_SIZE
	.align		4
.L_25:
        /*0030*/ 	.byte	0x04, 0x11
        /*0032*/ 	.short	(.L_27 - .L_26)
	.align		4
.L_26:
        /*0034*/ 	.word	index@(_ZN7cutlass13device_kernelINS_4conv6kernel13ConvUniversalINS1_16ConvProblemShapeILNS1_8OperatorE0ELi3EEENS1_10collective14CollectiveConvINS1_47MainloopSm100TmaUmmaWarpSpecializedImplicitGemmILS5_0ELi4ELi3ELi1ELi2EN4cute5tupleIJNSA_1CILi2EEENSC_ILi1EEESE_EEEEENSB_IJNSC_ILi64EEENSC_ILi128EEENSB_IJSH_EEEEEENS_10tfloat32_tESL_NSA_8TiledMMAINSA_8MMA_AtomIJNSA_17SM100_MMA_TF32_SSISL_SL_fLi64ELi128ELNSA_4UMMA5MajorE0ELSQ_0ELNSP_7ScaleInE0ELSR_0EEEEEENSA_6LayoutINSB_IJSE_SE_SE_EEENSB_IJNSC_ILi0EEESW_SW_EEEEENSB_IJNSA_10UnderscoreESZ_SZ_EEEEENS7_6detail27Sm100ImplicitGemmTileTraitsINSA_20SM90_TMA_LOAD_IM2COLENSA_14ComposedLayoutINSA_7SwizzleILi3ELi4ELi3EEENSA_18smem_ptr_flag_bitsILi32EEENSU_INSB_IJNSC_ILi8EEENSC_ILi32EEEEEENSB_IJS1B_SE_EEEEEEEvEENS13_INSA_23SM90_TMA_LOAD_MULTICASTES1F_vEEEENS_8epilogue10collective18CollectiveEpilogueINS1K_23Sm100TmaWarpSpecializedILi4ELi2ELi16ELb1ELb0EEEJSK_NSB_IJNSU_ISH_SE_EENSU_IS1B_SE_EEEEESL_NSB_IJNSB_IJllllEEESE_SW_EEESL_S1T_NS1K_6fusion15FusionCallbacksIS1O_NS1U_17LinearCombinationISL_fSL_fLNS_15FloatRoundStyleE2EEESK_S1R_JEEENSA_5SM1004TMEM4LOAD26SM100_TMEM_LOAD_16dp128b8xES14_S1F_NSA_17SM75_U32x4_LDSM_NENSA_21SM90_TMA_STORE_IM2COLES1F_NSA_17SM90_U32x4_STSM_NENSA_39AutoVectorizingCopyWithAssumedAlignmentILi128EEEEEEvvEEEEvNT_6ParamsE)
        /*0038*/ 	.word	0x00000008


	//----- nvinfo : EIATTR_MIN_STACK_SIZE
	.align		4
.L_27:
        /*003c*/ 	.byte	0x04, 0x12
        /*003e*/ 	.short	(.L_29 - .L_28)
	.align		4
.L_28:
        /*0040*/ 	.word	index@(_ZN7cutlass13device_kernelINS_4conv6kernel13ConvUniversalINS1_16ConvProblemShapeILNS1_8OperatorE0ELi3EEENS1_10collective14CollectiveConvINS1_47MainloopSm100TmaUmmaWarpSpecializedImplicitGemmILS5_0ELi4ELi3ELi1ELi2EN4cute5tupleIJNSA_1CILi2EEENSC_ILi1EEESE_EEEEENSB_IJNSC_ILi64EEENSC_ILi128EEENSB_IJSH_EEEEEENS_10tfloat32_tESL_NSA_8TiledMMAINSA_8MMA_AtomIJNSA_17SM100_MMA_TF32_SSISL_SL_fLi64ELi128ELNSA_4UMMA5MajorE0ELSQ_0ELNSP_7ScaleInE0ELSR_0EEEEEENSA_6LayoutINSB_IJSE_SE_SE_EEENSB_IJNSC_ILi0EEESW_SW_EEEEENSB_IJNSA_10UnderscoreESZ_SZ_EEEEENS7_6detail27Sm100ImplicitGemmTileTraitsINSA_20SM90_TMA_LOAD_IM2COLENSA_14ComposedLayoutINSA_7SwizzleILi3ELi4ELi3EEENSA_18smem_ptr_flag_bitsILi32EEENSU_INSB_IJNSC_ILi8EEENSC_ILi32EEEEEENSB_IJS1B_SE_EEEEEEEvEENS13_INSA_23SM90_TMA_LOAD_MULTICASTES1F_vEEEENS_8epilogue10collective18CollectiveEpilogueINS1K_23Sm100TmaWarpSpecializedILi4ELi2ELi16ELb1ELb0EEEJSK_NSB_IJNSU_ISH_SE_EENSU_IS1B_SE_EEEEESL_NSB_IJNSB_IJllllEEESE_SW_EEESL_S1T_NS1K_6fusion15FusionCallbacksIS1O_NS1U_17LinearCombinationISL_fSL_fLNS_15FloatRoundStyleE2EEESK_S1R_JEEENSA_5SM1004TMEM4LOAD26SM100_TMEM_LOAD_16dp128b8xES14_S1F_NSA_17SM75_U32x4_LDSM_NENSA_21SM90_TMA_STORE_IM2COLES1F_NSA_17SM90_U32x4_STSM_NENSA_39AutoVectorizingCopyWithAssumedAlignmentILi128EEEEEEvvEEEEvNT_6ParamsE)
        /*0044*/ 	.word	0x00000008
.L_29:


//--------------------- .nv.compat                --------------------------
	.section	.nv.compat,"",@"SHT_CUDA_COMPAT_INFO"
	.align	4
        /*0000*/ 	.byte	0x02, 0x09, 0x01, 0x00, 0x02, 0x02, 0x02, 0x00, 0x02, 0x05, 0x05, 0x00, 0x03, 0x07, 0x01, 0x01
        /*0010*/ 	.byte	0x02, 0x03, 0x01, 0x00, 0x02, 0x06, 0x01, 0x00, 0x04, 0x0b, 0x08, 0x00, 0x09, 0x00, 0x00, 0x00
        /*0020*/ 	.byte	0x00, 0x00, 0x00, 0x00


//--------------------- .nv.info._ZN7cutlass13device_kernelINS_4conv6kernel13ConvUniversalINS1_16ConvProblemShapeILNS1_8OperatorE0ELi3EEENS1_10collective14CollectiveConvINS1_47MainloopSm100TmaUmmaWarpSpecializedImplicitGemmILS5_0ELi4ELi3ELi1ELi2EN4cute5tupleIJNSA_1CILi2EEENSC_ILi1EEESE_EEEEENSB_IJNSC_ILi64EEENSC_ILi128EEENSB_IJSH_EEEEEENS_10tfloat32_tESL_NSA_8TiledMMAINSA_8MMA_AtomIJNSA_17SM100_MMA_TF32_SSISL_SL_fLi64ELi128ELNSA_4UMMA5MajorE0ELSQ_0ELNSP_7ScaleInE0ELSR_0EEEEEENSA_6LayoutINSB_IJSE_SE_SE_EEENSB_IJNSC_ILi0EEESW_SW_EEEEENSB_IJNSA_10UnderscoreESZ_SZ_EEEEENS7_6detail27Sm100ImplicitGemmTileTraitsINSA_20SM90_TMA_LOAD_IM2COLENSA_14ComposedLayoutINSA_7SwizzleILi3ELi4ELi3EEENSA_18smem_ptr_flag_bitsILi32EEENSU_INSB_IJNSC_ILi8EEENSC_ILi32EEEEEENSB_IJS1B_SE_EEEEEEEvEENS13_INSA_23SM90_TMA_LOAD_MULTICASTES1F_vEEEENS_8epilogue10collective18CollectiveEpilogueINS1K_23Sm100TmaWarpSpecializedILi4ELi2ELi16ELb1ELb0EEEJSK_NSB_IJNSU_ISH_SE_EENSU_IS1B_SE_EEEEESL_NSB_IJNSB_IJllllEEESE_SW_EEESL_S1T_NS1K_6fusion15FusionCallbacksIS1O_NS1U_17LinearCombinationISL_fSL_fLNS_15FloatRoundStyleE2EEESK_S1R_JEEENSA_5SM1004TMEM4LOAD26SM100_TMEM_LOAD_16dp128b8xES14_S1F_NSA_17SM75_U32x4_LDSM_NENSA_21SM90_TMA_STORE_IM2COLES1F_NSA_17SM90_U32x4_STSM_NENSA_39AutoVectorizingCopyWithAssumedAlignmentILi128EEEEEEvvEEEEvNT_6ParamsE --------------------------
	.section	.nv.info._ZN7cutlass13device_kernelINS_4conv6kernel13ConvUniversalINS1_16ConvProblemShapeILNS1_8OperatorE0ELi3EEENS1_10collective14CollectiveConvINS1_47MainloopSm100TmaUmmaWarpSpecializedImplicitGemmILS5_0ELi4ELi3ELi1ELi2EN4cute5tupleIJNSA_1CILi2EEENSC_ILi1EEESE_EEEEENSB_IJNSC_ILi64EEENSC_ILi128EEENSB_IJSH_EEEEEENS_10tfloat32_tESL_NSA_8TiledMMAINSA_8MMA_AtomIJNSA_17SM100_MMA_TF32_SSISL_SL_fLi64ELi128ELNSA_4UMMA5MajorE0ELSQ_0ELNSP_7ScaleInE0ELSR_0EEEEEENSA_6LayoutINSB_IJSE_SE_SE_EEENSB_IJNSC_ILi0EEESW_SW_EEEEENSB_IJNSA_10UnderscoreESZ_SZ_EEEEENS7_6detail27Sm100ImplicitGemmTileTraitsINSA_20SM90_TMA_LOAD_IM2COLENSA_14ComposedLayoutINSA_7SwizzleILi3ELi4ELi3EEENSA_18smem_ptr_flag_bitsILi32EEENSU_INSB_IJNSC_ILi8EEENSC_ILi32EEEEEENSB_IJS1B_SE_EEEEEEEvEENS13_INSA_23SM90_TMA_LOAD_MULTICASTES1F_vEEEENS_8epilogue10collective18CollectiveEpilogueINS1K_23Sm100TmaWarpSpecializedILi4ELi2ELi16ELb1ELb0EEEJSK_NSB_IJNSU_ISH_SE_EENSU_IS1B_SE_EEEEESL_NSB_IJNSB_IJllllEEESE_SW_EEESL_S1T_NS1K_6fusion15FusionCallbacksIS1O_NS1U_17LinearCombinationISL_fSL_fLNS_15FloatRoundStyleE2EEESK_S1R_JEEENSA_5SM1004TMEM4LOAD26SM100_TMEM_LOAD_16dp128b8xES14_S1F_NSA_17SM75_U32x4_LDSM_NENSA_21SM90_TMA_STORE_IM2COLES1F_NSA_17SM90_U32x4_STSM_NENSA_39AutoVectorizingCopyWithAssumedAlignmentILi128EEEEEEvvEEEEvNT_6ParamsE,"",@"SHT_CUDA_INFO"
	.sectionflags	@""
	.align	4


	//----- nvinfo : EIATTR_CUDA_API_VERSION
	.align		4
        /*0000*/ 	.byte	0x04, 0x37
        /*0002*/ 	.short	(.L_31 - .L_30)
.L_30:
        /*0004*/ 	.word	0x00000082


	//----- nvinfo : EIATTR_KPARAM_INFO
	.align		4
.L_31:
        /*0008*/ 	.byte	0x04, 0x17
        /*000a*/ 	.short	(.L_33 - .L_32)
.L_32:
        /*000c*/ 	.word	0x00000000
        /*0010*/ 	.short	0x0000
        /*0012*/ 	.short	0x0000
        /*0014*/ 	.byte	0x00, 0xf0, 0x01, 0x24


	//----- nvinfo : EIATTR_AT_ENTRY_FRAGMENTS
	.align		4
.L_33:
        /*0018*/ 	.byte	0x04, 0x4f
        /*001a*/ 	.short	(.L_35 - .L_34)


	//   ....[0]....
.L_34:
        /*001c*/ 	.word	0x00000006


	//----- nvinfo : EIATTR_RESERVED_SMEM_USED
	.align		4
.L_35:
        /*0020*/ 	.byte	0x01, 0x41
	.zero		2


	//----- nvinfo : EIATTR_SPARSE_MMA_MASK
	.align		4
        /*0024*/ 	.byte	0x03, 0x50
        /*0026*/ 	.short	0x0000


	//----- nvinfo : EIATTR_TCGEN05_1CTA_USED
	.align		4
        /*0028*/ 	.byte	0x01, 0x51
	.zero		2


	//----- nvinfo : EIATTR_MAXREG_COUNT
	.align		4
        /*002c*/ 	.byte	0x03, 0x1b
        /*002e*/ 	.short	0x00ff


	//----- nvinfo : EIATTR_NUM_BARRIERS
	.align		4
        /*0030*/ 	.byte	0x02, 0x4c
        /*0032*/ 	.byte	0x07
	.zero		1


	//----- nvinfo : EIATTR_EXTERNS
	.align		4
        /*0034*/ 	.byte	0x04, 0x0f
        /*0036*/ 	.short	(.L_37 - .L_36)


	//   ....[0]....
	.align		4
.L_36:
        /*0038*/ 	.word	index@(__assertfail)


	//----- nvinfo : EIATTR_MERCURY_ISA_VERSION
	.align		4
.L_37:
        /*003c*/ 	.byte	0x03, 0x5f
        /*003e*/ 	.short	0x0101


	//----- nvinfo : EIATTR_INT_WARP_WIDE_INSTR_OFFSETS
	.align		4
        /*0040*/ 	.byte	0x04, 0x31
        /*0042*/ 	.short	(.L_39 - .L_38)


	//   ....[0]....
.L_38:
        /*0044*/ 	.word	0x00008390


	//   ....[1]....
        /*0048*/ 	.word	0x000083b0


	//   ....[2]....
        /*004c*/ 	.word	0x000083e0


	//   ....[3]....
        /*0050*/ 	.word	0x00009130


	//   ....[4]....
        /*0054*/ 	.word	0x000091a0


	//   ....[5]....
        /*0058*/ 	.word	0x000092b0


	//   ....[6]....
        /*005c*/ 	.word	0x00009330


	//   ....[7]....
        /*0060*/ 	.word	0x00009430


	//   ....[8]....
        /*0064*/ 	.word	0x000094b0


	//   ....[9]....
        /*0068*/ 	.word	0x000095d0


	//   ....[10]....
        /*006c*/ 	.word	0x00009700


	//----- nvinfo : EIATTR_COOP_GROUP_MASK_REGIDS
	.align		4
.L_39:
        /*0070*/ 	.byte	0x04, 0x29
        /*0072*/ 	.short	(.L_41 - .L_40)


	//   ....[0]....
.L_40:
        /*0074*/ 	.word	0xffffffff


	//   ....[1]....
        /*0078*/ 	.word	0xffffffff


	//   ....[2]....
        /*007c*/ 	.word	0xffffffff


	//   ....[3]....
        /*0080*/ 	.word	0xffffffff


	//   ....[4]....
        /*0084*/ 	.word	0xffffffff


	//   ....[5]....
        /*0088*/ 	.word	0xffffffff


	//   ....[6]....
        /*008c*/ 	.word	0xffffffff


	//   ....[7]....
        /*0090*/ 	.word	0xffffffff


	//   ....[8]....
        /*0094*/ 	.word	0xffffffff


	//   ....[9]....
        /*0098*/ 	.word	0xffffffff


	//   ....[10]....
        /*009c*/ 	.word	0xffffffff


	//   ....[11]....
        /*00a0*/ 	.word	0xffffffff


	//   ....[12]....
        /*00a4*/ 	.word	0xffffffff


	//----- nvinfo : EIATTR_COOP_GROUP_INSTR_OFFSETS
	.align		4
.L_41:
        /*00a8*/ 	.byte	0x04, 0x28
        /*00aa*/ 	.short	(.L_43 - .L_42)


	//   ....[0]....
.L_42:
        /*00ac*/ 	.word	0x00000090


	//   ....[1]....
        /*00b0*/ 	.word	0x000004f0


	//   ....[2]....
        /*00b4*/ 	.word	0x00000690


	//   ....[3]....
        /*00b8*/ 	.word	0x00000830


	//   ....[4]....
        /*00bc*/ 	.word	0x00000930


	//   ....[5]....
        /*00c0*/ 	.word	0x00000a80


	//   ....[6]....
        /*00c4*/ 	.word	0x00000c70


	//   ....[7]....
        /*00c8*/ 	.word	0x00006890


	//   ....[8]....
        /*00cc*/ 	.word	0x000074c0


	//   ....[9]....
        /*00d0*/ 	.word	0x000076d0


	//   ....[10]....
        /*00d4*/ 	.word	0x00007700


	//   ....[11]....
        /*00d8*/ 	.word	0x00008270


	//   ....[12]....
        /*00dc*/ 	.word	0x000084b0


	//----- nvinfo : EIATTR_VRC_CTA_INIT_COUNT
	.align		4
.L_43:
        /*00e0*/ 	.byte	0x02, 0x4a
        /*00e2*/ 	.byte	0x80
	.zero		1


	//----- nvinfo : EIATTR_SYSCALL_OFFSETS
	.align		4
        /*00e4*/ 	.byte	0x04, 0x46
        /*00e6*/ 	.short	(.L_45 - .L_44)


	//   ....[0]....
.L_44:
        /*00e8*/ 	.word	0x0000a340


	//   ....[1]....
        /*00ec*/ 	.word	0x0000a430


	//   ....[2]....
        /*00f0*/ 	.word	0x0000ae30


	//   ....[3]....
        /*00f4*/ 	.word	0x0000b830


	//   ....[4]....
        /*00f8*/ 	.word	0x0000c1c0


	//   ....[5]....
        /*00fc*/ 	.word	0x0000cb30


	//----- nvinfo : EIATTR_MBARRIER_INSTR_OFFSETS
	.align		4
.L_45:
        /*0100*/ 	.byte	0x04, 0x39
        /*0102*/ 	.short	(.L_47 - .L_46)


	//   ....[0]....
.L_46:
        /*0104*/ 	.word	0x00000600
        /*0108*/ 	.word	0x000000ff
        /*010c*/ 	.word	0x00000000
        /*0110*/ 	.short	0x0100
        /*0112*/ 	.byte	0x04
	.zero		1


	//   ....[1]....
        /*0114*/ 	.word	0x00000610
        /*0118*/ 	.word	0x000000ff
        /*011c*/ 	.word	0x00000020
        /*0120*/ 	.short	0x0100
        /*0122*/ 	.byte	0x04
	.zero		1


	//   ....[2]....
        /*0124*/ 	.word	0x00000620
        /*0128*/ 	.word	0x000000ff
        /*012c*/ 	.word	0x00000008
        /*0130*/ 	.short	0x0100
        /*0132*/ 	.byte	0x04
	.zero		1


	//   ....[3]....
        /*0134*/ 	.word	0x00000630
        /*0138*/ 	.word	0x000000ff
        /*013c*/ 	.word	0x00000028
        /*0140*/ 	.short	0x0100
        /*0142*/ 	.byte	0x04
	.zero		1


	//   ....[4]....
        /*0144*/ 	.word	0x00000640
        /*0148*/ 	.word	0x000000ff
        /*014c*/ 	.word	0x00000010
        /*0150*/ 	.short	0x0100
        /*0152*/ 	.byte	0x04
	.zero		1


	//   ....[5]....
        /*0154*/ 	.word	0x00000650
        /*0158*/ 	.word	0x000000ff
        /*015c*/ 	.word	0x00000030
        /*0160*/ 	.short	0x0100
        /*0162*/ 	.byte	0x04
	.zero		1


	//   ....[6]....
        /*0164*/ 	.word	0x00000660
        /*0168*/ 	.word	0x000000ff
        /*016c*/ 	.word	0x00000018
        /*0170*/ 	.short	0x0100
        /*0172*/ 	.byte	0x04
	.zero		1


	//   ....[7]....
        /*0174*/ 	.word	0x00000670
        /*0178*/ 	.word	0x000000ff
        /*017c*/ 	.word	0x00000038
        /*0180*/ 	.short	0x0100
        /*0182*/ 	.byte	0x04
	.zero		1


	//   ....[8]....
        /*0184*/ 	.word	0x000007a0
        /*0188*/ 	.word	0x000000ff
        /*018c*/ 	.word	0x00000040
        /*0190*/ 	.short	0x0100
        /*0192*/ 	.byte	0x04
	.zero		1


	//   ....[9]....
        /*0194*/ 	.word	0x000007b0
        /*0198*/ 	.word	0x000000ff
        /*019c*/ 	.word	0x00000060
        /*01a0*/ 	.short	0x0100
        /*01a2*/ 	.byte	0x04
	.zero		1


	//   ....[10]....
        /*01a4*/ 	.word	0x000007c0
        /*01a8*/ 	.word	0x000000ff
        /*01ac*/ 	.word	0x00000048
        /*01b0*/ 	.short	0x0100
        /*01b2*/ 	.byte	0x04
	.zero		1


	//   ....[11]....
        /*01b4*/ 	.word	0x000007d0
        /*01b8*/ 	.word	0x000000ff
        /*01bc*/ 	.word	0x00000068
        /*01c0*/ 	.short	0x0100
        /*01c2*/ 	.byte	0x04
	.zero		1


	//   ....[12]....
        /*01c4*/ 	.word	0x000007e0
        /*01c8*/ 	.word	0x000000ff
        /*01cc*/ 	.word	0x00000050
        /*01d0*/ 	.short	0x0100
        /*01d2*/ 	.byte	0x04
	.zero		1


	//   ....[13]....
        /*01d4*/ 	.word	0x000007f0
        /*01d8*/ 	.word	0x000000ff
        /*01dc*/ 	.word	0x00000070
        /*01e0*/ 	.short	0x0100
        /*01e2*/ 	.byte	0x04
	.zero		1


	//   ....[14]....
        /*01e4*/ 	.word	0x00000800
        /*01e8*/ 	.word	0x000000ff
        /*01ec*/ 	.word	0x00000058
        /*01f0*/ 	.short	0x0100
        /*01f2*/ 	.byte	0x04
	.zero		1


	//   ....[15]....
        /*01f4*/ 	.word	0x00000810
        /*01f8*/ 	.word	0x000000ff
        /*01fc*/ 	.word	0x00000078
        /*0200*/ 	.short	0x0100
        /*0202*/ 	.byte	0x04
	.zero		1


	//   ....[16]....
        /*0204*/ 	.word	0x00000900
        /*0208*/ 	.word	0x000000ff
        /*020c*/ 	.word	0x00000080
        /*0210*/ 	.short	0x0100
        /*0212*/ 	.byte	0x06
	.zero		1


	//   ....[17]....
        /*0214*/ 	.word	0x00000910
        /*0218*/ 	.word	0x000000ff
        /*021c*/ 	.word	0x00000088
        /*0220*/ 	.short	0x0100
        /*0222*/ 	.byte	0x06
	.zero		1


	//   ....[18]....
        /*0224*/ 	.word	0x00000a50
        /*0228*/ 	.word	0x000000ff
        /*022c*/ 	.word	0x00000090
        /*0230*/ 	.short	0x0100
        /*0232*/ 	.byte	0x06
	.zero		1


	//   ....[19]....
        /*0234*/ 	.word	0x00000a60
        /*0238*/ 	.word	0x000000ff
        /*023c*/ 	.word	0x00000098
        /*0240*/ 	.short	0x0100
        /*0242*/ 	.byte	0x06
	.zero		1


	//   ....[20]....
        /*0244*/ 	.word	0x00000b90
        /*0248*/ 	.word	0x000000ff
        /*024c*/ 	.word	0x000000a0
        /*0250*/ 	.short	0x0100
        /*0252*/ 	.byte	0x04
	.zero		1


	//   ....[21]....
        /*0254*/ 	.word	0x00000ba0
        /*0258*/ 	.word	0x000000ff
        /*025c*/ 	.word	0x000000b0
        /*0260*/ 	.short	0x0100
        /*0262*/ 	.byte	0x04
	.zero		1


	//   ....[22]....
        /*0264*/ 	.word	0x00000bb0
        /*0268*/ 	.word	0x000000ff
        /*026c*/ 	.word	0x000000a8
        /*0270*/ 	.short	0x0100
        /*0272*/ 	.byte	0x04
	.zero		1


	//   ....[23]....
        /*0274*/ 	.word	0x00000bc0
        /*0278*/ 	.word	0x000000ff
        /*027c*/ 	.word	0x000000b8
        /*0280*/ 	.short	0x0100
        /*0282*/ 	.byte	0x04
	.zero		1


	//   ....[24]....
        /*0284*/ 	.word	0x000017a0
        /*0288*/ 	.word	0x000000ff
        /*028c*/ 	.word	0x00000020
        /*0290*/ 	.short	0x010a
        /*0292*/ 	.byte	0x04
	.zero		1


	//   ....[25]....
        /*0294*/ 	.word	0x00002850
        /*0298*/ 	.word	0x000000ff
        /*029c*/ 	.word	0x00000020
        /*02a0*/ 	.short	0x010a
        /*02a2*/ 	.byte	0x04
	.zero		1


	//   ....[26]....
        /*02a4*/ 	.word	0x00002be0
        /*02a8*/ 	.word	0x000000ff
        /*02ac*/ 	.word	0x00000020
        /*02b0*/ 	.short	0x010a
        /*02b2*/ 	.byte	0x0c
	.zero		1


	//   ....[27]....
        /*02b4*/ 	.word	0x00004020
        /*02b8*/ 	.word	0x000000ff
        /*02bc*/ 	.word	0x00000088
        /*02c0*/ 	.short	0x0101
        /*02c2*/ 	.byte	0x1f
	.zero		1


	//   ....[28]....
        /*02c4*/ 	.word	0x00004030
        /*02c8*/ 	.word	0x000000ff
        /*02cc*/ 	.word	0x00000020
        /*02d0*/ 	.short	0x010a
        /*02d2*/ 	.byte	0x04
	.zero		1


	//   ....[29]....
        /*02d4*/ 	.word	0x00005030
        /*02d8*/ 	.word	0x000000ff
        /*02dc*/ 	.word	0x00000020
        /*02e0*/ 	.short	0x010a
        /*02e2*/ 	.byte	0x04
	.zero		1


	//   ....[30]....
        /*02e4*/ 	.word	0x00005490
        /*02e8*/ 	.word	0x000000ff
        /*02ec*/ 	.word	0x00000020
        /*02f0*/ 	.short	0x010a
        /*02f2*/ 	.byte	0x0c
	.zero		1


	//   ....[31]....
        /*02f4*/ 	.word	0x000068a0
        /*02f8*/ 	.word	0x000000ff
        /*02fc*/ 	.word	0x00000090
        /*0300*/ 	.short	0x010a
        /*0302*/ 	.byte	0x1f
	.zero		1


	//   ....[32]....
        /*0304*/ 	.word	0x00006960
        /*0308*/ 	.word	0x000000ff
        /*030c*/ 	.word	0x00000000
        /*0310*/ 	.short	0x0101
        /*0312*/ 	.byte	0x04
	.zero		1


	//   ....[33]....
        /*0314*/ 	.word	0x00006f70
        /*0318*/ 	.word	0x000000ff
        /*031c*/ 	.word	0x00000000
        /*0320*/ 	.short	0x010a
        /*0322*/ 	.byte	0x04
	.zero		1


	//   ....[34]....
        /*0324*/ 	.word	0x00007000
        /*0328*/ 	.word	0x000000ff
        /*032c*/ 	.word	0x00000000
        /*0330*/ 	.short	0x010a
        /*0332*/ 	.byte	0x05
	.zero		1


	//   ....[35]....
        /*0334*/ 	.word	0x00007090
        /*0338*/ 	.word	0x000000ff
        /*033c*/ 	.word	0x00000000
        /*0340*/ 	.short	0x010a
        /*0342*/ 	.byte	0x05
	.zero		1


	//   ....[36]....
        /*0344*/ 	.word	0x00007130
        /*0348*/ 	.word	0x00000000
        /*034c*/ 	.word	0x00000000
        /*0350*/ 	.short	0x010a
        /*0352*/ 	.byte	0xff
	.zero		1


	//   ....[37]....
        /*0354*/ 	.word	0x00007280
        /*0358*/ 	.word	0x000000ff
        /*035c*/ 	.word	0x00000098
        /*0360*/ 	.short	0x010a
        /*0362*/ 	.byte	0x04
	.zero		1


	//   ....[38]....
        /*0364*/ 	.word	0x00007320
        /*0368*/ 	.word	0x000000ff
        /*036c*/ 	.word	0x00000090
        /*0370*/ 	.short	0x010a
        /*0372*/ 	.byte	0x04
	.zero		1


	//   ....[39]....
        /*0374*/ 	.word	0x000073c0
        /*0378*/ 	.word	0x000000ff
        /*037c*/ 	.word	0x00000000
        /*0380*/ 	.short	0x0101
        /*0382*/ 	.byte	0x05
	.zero		1


	//   ....[40]....
        /*0384*/ 	.word	0x00007400
        /*0388*/ 	.word	0x000000ff
        /*038c*/ 	.word	0x00000098
        /*0390*/ 	.short	0x0106
        /*0392*/ 	.byte	0x04
	.zero		1


	//   ....[41]....
        /*0394*/ 	.word	0x00007440
        /*0398*/ 	.word	0x00000000
        /*039c*/ 	.word	0x00000098
        /*03a0*/ 	.short	0x010a
        /*03a2*/ 	.byte	0xff
	.zero		1


	//   ....[42]....
        /*03a4*/ 	.word	0x00007a40
        /*03a8*/ 	.word	0x000000ff
        /*03ac*/ 	.word	0x00000090
        /*03b0*/ 	.short	0x010a
        /*03b2*/ 	.byte	0x17
	.zero		1


	//   ....[43]....
        /*03b4*/ 	.word	0x00007af0
        /*03b8*/ 	.word	0x000000ff
        /*03bc*/ 	.word	0x00000000
        /*03c0*/ 	.short	0x0101
        /*03c2*/ 	.byte	0x1d
	.zero		1


	//   ....[44]....
        /*03c4*/ 	.word	0x00007b00
        /*03c8*/ 	.word	0x000000ff
        /*03cc*/ 	.word	0x000000b0
        /*03d0*/ 	.short	0x010a
        /*03d2*/ 	.byte	0x1c
	.zero		1


	//   ....[45]....
        /*03d4*/ 	.word	0x00007ba0
        /*03d8*/ 	.word	0x000000ff
        /*03dc*/ 	.word	0x00000000
        /*03e0*/ 	.short	0x010a
        /*03e2*/ 	.byte	0x04
	.zero		1


	//   ....[46]....
        /*03e4*/ 	.word	0x00007bf0
        /*03e8*/ 	.word	0x000000ff
        /*03ec*/ 	.word	0x00000000
        /*03f0*/ 	.short	0x010a
        /*03f2*/ 	.byte	0x15
	.zero		1


	//   ....[47]....
        /*03f4*/ 	.word	0x00007d30
        /*03f8*/ 	.word	0x000000ff
        /*03fc*/ 	.word	0x00000000
        /*0400*/ 	.short	0x010a
        /*0402*/ 	.byte	0x05
	.zero		1


	//   ....[48]....
        /*0404*/ 	.word	0x000081c0
        /*0408*/ 	.word	0x000000ff
        /*040c*/ 	.word	0x00000000
        /*0410*/ 	.short	0x010a
        /*0412*/ 	.byte	0x04
	.zero		1


	//   ....[49]....
        /*0414*/ 	.word	0x00008250
        /*0418*/ 	.word	0x000000ff
        /*041c*/ 	.word	0x00000000
        /*0420*/ 	.short	0x010a
        /*0422*/ 	.byte	0x04
	.zero		1


	//   ....[50]....
        /*0424*/ 	.word	0x00008810
        /*0428*/ 	.word	0x000000ff
        /*042c*/ 	.word	0x00000090
        /*0430*/ 	.short	0x010a
        /*0432*/ 	.byte	0x14
	.zero		1


	//   ....[51]....
        /*0434*/ 	.word	0x000088a0
        /*0438*/ 	.word	0x000000ff
        /*043c*/ 	.word	0x00000000
        /*0440*/ 	.short	0x0101
        /*0442*/ 	.byte	0x2b
	.zero		1


	//   ....[52]....
        /*0444*/ 	.word	0x00008dd0
        /*0448*/ 	.word	0x000000ff
        /*044c*/ 	.word	0x00000088
        /*0450*/ 	.short	0x010a
        /*0452*/ 	.byte	0x14
	.zero		1


	//   ....[53]....
        /*0454*/ 	.word	0x00008f70
        /*0458*/ 	.word	0x000000ff
        /*045c*/ 	.word	0x00000060
        /*0460*/ 	.short	0x010a
        /*0462*/ 	.byte	0x14
	.zero		1


	//   ....[54]....
        /*0464*/ 	.word	0x00009240
        /*0468*/ 	.word	0x000000ff
        /*046c*/ 	.word	0x00000040
        /*0470*/ 	.short	0x010b
        /*0472*/ 	.byte	0x14
	.zero		1


	//   ....[55]....
        /*0474*/ 	.word	0x00009250
        /*0478*/ 	.word	0x000000ff
        /*047c*/ 	.word	0x00000000
        /*0480*/ 	.short	0x0101
        /*0482*/ 	.byte	0x2f
	.zero		1


	//   ....[56]....
        /*0484*/ 	.word	0x00009270
        /*0488*/ 	.word	0x000000ff
        /*048c*/ 	.word	0x00000068
        /*0490*/ 	.short	0x010a
        /*0492*/ 	.byte	0x14
	.zero		1


	//   ....[57]....
        /*0494*/ 	.word	0x000093c0
        /*0498*/ 	.word	0x000000ff
        /*049c*/ 	.word	0x00000048
        /*04a0*/ 	.short	0x010b
        /*04a2*/ 	.byte	0x14
	.zero		1


	//   ....[58]....
        /*04a4*/ 	.word	0x000093d0
        /*04a8*/ 	.word	0x000000ff
        /*04ac*/ 	.word	0x00000000
        /*04b0*/ 	.short	0x0101
        /*04b2*/ 	.byte	0x2e
	.zero		1


	//   ....[59]....
        /*04b4*/ 	.word	0x000093f0
        /*04b8*/ 	.word	0x000000ff
        /*04bc*/ 	.word	0x00000070
        /*04c0*/ 	.short	0x010a
        /*04c2*/ 	.byte	0x14
	.zero		1


	//   ....[60]....
        /*04c4*/ 	.word	0x00009540
        /*04c8*/ 	.word	0x000000ff
        /*04cc*/ 	.word	0x00000050
        /*04d0*/ 	.short	0x010b
        /*04d2*/ 	.byte	0x14
	.zero		1


	//   ....[61]....
        /*04d4*/ 	.word	0x00009550
        /*04d8*/ 	.word	0x000000ff
        /*04dc*/ 	.word	0x00000000
        /*04e0*/ 	.short	0x0101
        /*04e2*/ 	.byte	0x2d
	.zero		1


	//   ....[62]....
        /*04e4*/ 	.word	0x00009570
        /*04e8*/ 	.word	0x000000ff
        /*04ec*/ 	.word	0x00000078
        /*04f0*/ 	.short	0x010a
        /*04f2*/ 	.byte	0x14
	.zero		1


	//   ....[63]....
        /*04f4*/ 	.word	0x00009770
        /*04f8*/ 	.word	0x000000ff
        /*04fc*/ 	.word	0x00000058
        /*0500*/ 	.short	0x010b
        /*0502*/ 	.byte	0x14
	.zero		1


	//   ....[64]....
        /*0504*/ 	.word	0x00009780
        /*0508*/ 	.word	0x000000ff
        /*050c*/ 	.word	0x00000000
        /*0510*/ 	.short	0x0101
        /*0512*/ 	.byte	0x2c
	.zero		1


	//   ....[65]....
        /*0514*/ 	.word	0x000097b0
        /*0518*/ 	.word	0x000000ff
        /*051c*/ 	.word	0x00000060
        /*0520*/ 	.short	0x010a
        /*0522*/ 	.byte	0x14
	.zero		1


	//   ....[66]....
        /*0524*/ 	.word	0x000097d0
        /*0528*/ 	.word	0x000000ff
        /*052c*/ 	.word	0x00000068
        /*0530*/ 	.short	0x010a
        /*0532*/ 	.byte	0x14
	.zero		1


	//   ....[67]....
        /*0534*/ 	.word	0x000097f0
        /*0538*/ 	.word	0x000000ff
        /*053c*/ 	.word	0x00000070
        /*0540*/ 	.short	0x010a
        /*0542*/ 	.byte	0x14
	.zero		1


	//   ....[68]....
        /*0544*/ 	.word	0x00009830
        /*0548*/ 	.word	0x00000000
        /*054c*/ 	.word	0x00000078
        /*0550*/ 	.short	0x010a
        /*0552*/ 	.byte	0xff
	.zero		1


	//   ....[69]....
        /*0554*/ 	.word	0x00009bf0
        /*0558*/ 	.word	0x000000ff
        /*055c*/ 	.word	0x00000090
        /*0560*/ 	.short	0x010a
        /*0562*/ 	.byte	0x30
	.zero		1


	//   ....[70]....
        /*0564*/ 	.word	0x00009cc0
        /*0568*/ 	.word	0x000000ff
        /*056c*/ 	.word	0x00000000
        /*0570*/ 	.short	0x0101
        /*0572*/ 	.byte	0x04
	.zero		1


	//   ....[71]....
        /*0574*/ 	.word	0x0000a920
        /*0578*/ 	.word	0x000000ff
        /*057c*/ 	.word	0x00000040
        /*0580*/ 	.short	0x010a
        /*0582*/ 	.byte	0x30
	.zero		1


	//   ....[72]....
        /*0584*/ 	.word	0x0000a9d0
        /*0588*/ 	.word	0x00000054
        /*058c*/ 	.word	0x000000a0
        /*0590*/ 	.short	0x010a
        /*0592*/ 	.byte	0xff
	.zero		1


	//   ....[73]....
        /*0594*/ 	.word	0x0000ac30
        /*0598*/ 	.word	0x000000ff
        /*059c*/ 	.word	0x00000040
        /*05a0*/ 	.short	0x010a
        /*05a2*/ 	.byte	0x30
	.zero		1


	//   ....[74]....
        /*05a4*/ 	.word	0x0000ad10
        /*05a8*/ 	.word	0x00000054
        /*05ac*/ 	.word	0x000000a0
        /*05b0*/ 	.short	0x010a
        /*05b2*/ 	.byte	0xff
	.zero		1


	//   ....[75]....
        /*05b4*/ 	.word	0x0000b560
        /*05b8*/ 	.word	0x00000000
        /*05bc*/ 	.word	0x00000000
        /*05c0*/ 	.short	0x0101
        /*05c2*/ 	.byte	0xff
	.zero		1


	//   ....[76]....
        /*05c4*/ 	.word	0x0000b570
        /*05c8*/ 	.word	0x00000002
        /*05cc*/ 	.word	0x00000040
        /*05d0*/ 	.short	0x010a
        /*05d2*/ 	.byte	0xff
	.zero		1


	//   ....[77]....
        /*05d4*/ 	.word	0x0000b630
        /*05d8*/ 	.word	0x00000002
        /*05dc*/ 	.word	0x00000040
        /*05e0*/ 	.short	0x010a
        /*05e2*/ 	.byte	0xff
	.zero		1


	//   ....[78]....
        /*05e4*/ 	.word	0x0000bef0
        /*05e8*/ 	.word	0x00000002
        /*05ec*/ 	.word	0x00000000
        /*05f0*/ 	.short	0x0101
        /*05f2*/ 	.byte	0xff
	.zero		1


	//   ....[79]....
        /*05f4*/ 	.word	0x0000bf10
        /*05f8*/ 	.word	0x00000000
        /*05fc*/ 	.word	0x00000040
        /*0600*/ 	.short	0x010a
        /*0602*/ 	.byte	0xff
	.zero		1


	//   ....[80]....
        /*0604*/ 	.word	0x0000bfc0
        /*0608*/ 	.word	0x00000000
        /*060c*/ 	.word	0x00000040
        /*0610*/ 	.short	0x010a
        /*0612*/ 	.byte	0xff
	.zero		1


	//   ....[81]....
        /*0614*/ 	.word	0x0000c870
        /*0618*/ 	.word	0x00000010
        /*061c*/ 	.word	0x00000000
        /*0620*/ 	.short	0x0101
        /*0622*/ 	.byte	0xff
	.zero		1


	//   ....[82]....
        /*0624*/ 	.word	0x0000c890
        /*0628*/ 	.word	0x00000002
        /*062c*/ 	.word	0x00000040
        /*0630*/ 	.short	0x010a
        /*0632*/ 	.byte	0xff
	.zero		1


	//   ....[83]....
        /*0634*/ 	.word	0x0000c940
        /*0638*/ 	.word	0x00000002
        /*063c*/ 	.word	0x00000040
        /*0640*/ 	.short	0x010a
        /*0642*/ 	.byte	0xff
	.zero		1


	//   ....[84]....
        /*0644*/ 	.word	0x0000cf10
        /*0648*/ 	.word	0x000000ff
        /*064c*/ 	.word	0x00000000
        /*0650*/ 	.short	0x0101
        /*0652*/ 	.byte	0x04
	.zero		1


	//   ....[85]....
        /*0654*/ 	.word	0x0000d250
        /*0658*/ 	.word	0x00000000
        /*065c*/ 	.word	0x00000000
        /*0660*/ 	.short	0x0101
        /*0662*/ 	.byte	0xff
	.zero		1


	//   ....[86]....
        /*0664*/ 	.word	0x0000d4c0
        /*0668*/ 	.word	0x000000ff
        /*066c*/ 	.word	0x00000000
        /*0670*/ 	.short	0x0101
        /*0672*/ 	.byte	0x04
	.zero		1


	//   ....[87]....
        /*0674*/ 	.word	0x0000d510
        /*0678*/ 	.word	0x0000003d
        /*067c*/ 	.word	0x00000020
        /*0680*/ 	.short	0x010a
        /*0682*/ 	.byte	0xff
	.zero		1


	//   ....[88]....
        /*0684*/ 	.word	0x0000d590
        /*0688*/ 	.word	0x0000003d
        /*068c*/ 	.word	0x00000020
        /*0690*/ 	.short	0x010a
        /*0692*/ 	.byte	0xff
	.zero		1


	//   ....[89]....
        /*0694*/ 	.word	0x0000d5f0
        /*0698*/ 	.word	0x00000000
        /*069c*/ 	.word	0x00000090
        /*06a0*/ 	.short	0x010a
        /*06a2*/ 	.byte	0xff
	.zero		1


	//   ....[90]....
        /*06a4*/ 	.word	0x0000d650
        /*06a8*/ 	.word	0x00000000
        /*06ac*/ 	.word	0x00000000
        /*06b0*/ 	.short	0x010a
        /*06b2*/ 	.byte	0xff
	.zero		1


	//   ....[91]....
        /*06b4*/ 	.word	0x0000d6b0
        /*06b8*/ 	.word	0x00000000
        /*06bc*/ 	.word	0x00000000
        /*06c0*/ 	.short	0x010a
        /*06c2*/ 	.byte	0xff
	.zero		1


	//   ....[92]....
        /*06c4*/ 	.word	0x0000d710
        /*06c8*/ 	.word	0x00000000
        /*06cc*/ 	.word	0x00000000
        /*06d0*/ 	.short	0x010a
        /*06d2*/ 	.byte	0xff
	.zero		1


	//   ....[93]....
        /*06d4*/ 	.word	0x0000d770
        /*06d8*/ 	.word	0x00000004
        /*06dc*/ 	.word	0x00000098
        /*06e0*/ 	.short	0x010a
        /*06e2*/ 	.byte	0xff
	.zero		1


	//   ....[94]....
        /*06e4*/ 	.word	0x0000d7d0
        /*06e8*/ 	.word	0x00000004
        /*06ec*/ 	.word	0x00000090
        /*06f0*/ 	.short	0x010a
        /*06f2*/ 	.byte	0xff
	.zero		1


	//   ....[95]....
        /*06f4*/ 	.word	0x0000d830
        /*06f8*/ 	.word	0x00000000
        /*06fc*/ 	.word	0x00000090
        /*0700*/ 	.short	0x010a
        /*0702*/ 	.byte	0xff
	.zero		1


	//   ....[96]....
        /*0704*/ 	.word	0x0000d890
        /*0708*/ 	.word	0x00000000
        /*070c*/ 	.word	0x000000b0
        /*0710*/ 	.short	0x010a
        /*0712*/ 	.byte	0xff
	.zero		1


	//   ....[97]....
        /*0714*/ 	.word	0x0000d8f0
        /*0718*/ 	.word	0x00000000
        /*071c*/ 	.word	0x00000000
        /*0720*/ 	.short	0x010a
        /*0722*/ 	.byte	0xff
	.zero		1


	//   ....[98]....
        /*0724*/ 	.word	0x0000d950
        /*0728*/ 	.word	0x00000000
        /*072c*/ 	.word	0x00000000
        /*0730*/ 	.short	0x010a
        /*0732*/ 	.byte	0xff
	.zero		1


	//   ....[99]....
        /*0734*/ 	.word	0x0000d9b0
        /*0738*/ 	.word	0x00000000
        /*073c*/ 	.word	0x00000000
        /*0740*/ 	.short	0x010a
        /*0742*/ 	.byte	0xff
	.zero		1


	//   ....[100]....
        /*0744*/ 	.word	0x0000da10
        /*0748*/ 	.word	0x00000000
        /*074c*/ 	.word	0x00000090
        /*0750*/ 	.short	0x010a
        /*0752*/ 	.byte	0xff
	.zero		1


	//   ....[101]....
        /*0754*/ 	.word	0x0000da70
        /*0758*/ 	.word	0x00000000
        /*075c*/ 	.word	0x00000088
        /*0760*/ 	.short	0x010a
        /*0762*/ 	.byte	0xff
	.zero		1


	//   ....[102]....
        /*0764*/ 	.word	0x0000dad0
        /*0768*/ 	.word	0x00000002
        /*076c*/ 	.word	0x00000060
        /*0770*/ 	.short	0x010a
        /*0772*/ 	.byte	0xff
	.zero		1


	//   ....[103]....
        /*0774*/ 	.word	0x0000db30
        /*0778*/ 	.word	0x00000002
        /*077c*/ 	.word	0x00000068
        /*0780*/ 	.short	0x010a
        /*0782*/ 	.byte	0xff
	.zero		1


	//   ....[104]....
        /*0784*/ 	.word	0x0000db90
        /*0788*/ 	.word	0x00000002
        /*078c*/ 	.word	0x00000070
        /*0790*/ 	.short	0x010a
        /*0792*/ 	.byte	0xff
	.zero		1


	//   ....[105]....
        /*0794*/ 	.word	0x0000dbf0
        /*0798*/ 	.word	0x00000000
        /*079c*/ 	.word	0x00000078
        /*07a0*/ 	.short	0x010a
        /*07a2*/ 	.byte	0xff
	.zero		1


	//   ....[106]....
        /*07a4*/ 	.word	0x0000dc50
        /*07a8*/ 	.word	0x00000000
        /*07ac*/ 	.word	0x00000060
        /*07b0*/ 	.short	0x010a
        /*07b2*/ 	.byte	0xff
	.zero		1


	//   ....[107]....
        /*07b4*/ 	.word	0x0000dcb0
        /*07b8*/ 	.word	0x00000000
        /*07bc*/ 	.word	0x00000068
        /*07c0*/ 	.short	0x010a
        /*07c2*/ 	.byte	0xff
	.zero		1


	//   ....[108]....
        /*07c4*/ 	.word	0x0000dd10
        /*07c8*/ 	.word	0x00000000
        /*07cc*/ 	.word	0x00000070
        /*07d0*/ 	.short	0x010a
        /*07d2*/ 	.byte	0xff
	.zero		1


	//   ....[109]....
        /*07d4*/ 	.word	0x0000dd70
        /*07d8*/ 	.word	0x00000000
        /*07dc*/ 	.word	0x00000090
        /*07e0*/ 	.short	0x010a
        /*07e2*/ 	.byte	0xff
	.zero		1


	//   ....[110]....
        /*07e4*/ 	.word	0x0000ddd0
        /*07e8*/ 	.word	0x00000002
        /*07ec*/ 	.word	0x00000040
        /*07f0*/ 	.short	0x010a
        /*07f2*/ 	.byte	0xff
	.zero		1


	//   ....[111]....
        /*07f4*/ 	.word	0x0000de20
        /*07f8*/ 	.word	0x00000054
        /*07fc*/ 	.word	0x000000a0
        /*0800*/ 	.short	0x010a
        /*0802*/ 	.byte	0xff
	.zero		1


	//   ....[112]....
        /*0804*/ 	.word	0x0000de70
        /*0808*/ 	.word	0x00000002
        /*080c*/ 	.word	0x00000040
        /*0810*/ 	.short	0x010a
        /*0812*/ 	.byte	0xff
	.zero		1


	//   ....[113]....
        /*0814*/ 	.word	0x0000dec0
        /*0818*/ 	.word	0x00000000
        /*081c*/ 	.word	0x00000040
        /*0820*/ 	.short	0x010a
        /*0822*/ 	.byte	0xff
	.zero		1


	//   ....[114]....
        /*0824*/ 	.word	0x0000df10
        /*0828*/ 	.word	0x00000002
        /*082c*/ 	.word	0x00000040
        /*0830*/ 	.short	0x010a
        /*0832*/ 	.byte	0xff
	.zero		1


	//----- nvinfo : EIATTR_NUM_MBARRIERS
	.align		4
.L_47:
        /*0834*/ 	.byte	0x03, 0x38
        /*0836*/ 	.short	0x0018


	//----- nvinfo : EIATTR_EXIT_INSTR_OFFSETS
	.align		4
        /*0838*/ 	.byte	0x04, 0x1c
        /*083a*/ 	.short	(.L_49 - .L_48)


	//   ....[0]....
.L_48:
        /*083c*/ 	.word	0x00007160


	//   ....[1]....
        /*0840*/ 	.word	0x00007410


	//   ....[2]....
        /*0844*/ 	.word	0x00007470


	//   ....[3]....
        /*0848*/ 	.word	0x000084c0


	//   ....[4]....
        /*084c*/ 	.word	0x00009860


	//   ....[5]....
        /*0850*/ 	.word	0x000098a0


	//   ....[6]....
        /*0854*/ 	.word	0x0000d3a0


	//   ....[7]....
        /*0858*/ 	.word	0x0000d420


	//   ....[8]....
        /*085c*/ 	.word	0x0000d450


	//   ....[9]....
        /*0860*/ 	.word	0x0000d4d0


	//----- nvinfo : EIATTR_MAX_THREADS
	.align		4
.L_49:
        /*0864*/ 	.byte	0x04, 0x05
        /*0866*/ 	.short	(.L_51 - .L_50)
.L_50:
        /*0868*/ 	.word	0x00000100
        /*086c*/ 	.word	0x00000001
        /*0870*/ 	.word	0x00000001


	//----- nvinfo : EIATTR_CRS_STACK_SIZE
	.align		4
.L_51:
        /*0874*/ 	.byte	0x04, 0x1e
        /*0876*/ 	.short	(.L_53 - .L_52)
.L_52:
        /*0878*/ 	.word	0x00000000


	//----- nvinfo : EIATTR_CBANK_PARAM_SIZE
	.align		4
.L_53:
        /*087c*/ 	.byte	0x03, 0x19
        /*087e*/ 	.short	0x0900


	//----- nvinfo : EIATTR_PARAM_CBANK
	.align		4
        /*0880*/ 	.byte	0x04, 0x0a
        /*0882*/ 	.short	(.L_55 - .L_54)
	.align		4
.L_54:
        /*0884*/ 	.word	index@(.nv.constant0._ZN7cutlass13device_kernelINS_4conv6kernel13ConvUniversalINS1_16ConvProblemShapeILNS1_8OperatorE0ELi3EEENS1_10collective14CollectiveConvINS1_47MainloopSm100TmaUmmaWarpSpecializedImplicitGemmILS5_0ELi4ELi3ELi1ELi2EN4cute5tupleIJNSA_1CILi2EEENSC_ILi1EEESE_EEEEENSB_IJNSC_ILi64EEENSC_ILi128EEENSB_IJSH_EEEEEENS_10tfloat32_tESL_NSA_8TiledMMAINSA_8MMA_AtomIJNSA_17SM100_MMA_TF32_SSISL_SL_fLi64ELi128ELNSA_4UMMA5MajorE0ELSQ_0ELNSP_7ScaleInE0ELSR_0EEEEEENSA_6LayoutINSB_IJSE_SE_SE_EEENSB_IJNSC_ILi0EEESW_SW_EEEEENSB_IJNSA_10UnderscoreESZ_SZ_EEEEENS7_6detail27Sm100ImplicitGemmTileTraitsINSA_20SM90_TMA_LOAD_IM2COLENSA_14ComposedLayoutINSA_7SwizzleILi3ELi4ELi3EEENSA_18smem_ptr_flag_bitsILi32EEENSU_INSB_IJNSC_ILi8EEENSC_ILi32EEEEEENSB_IJS1B_SE_EEEEEEEvEENS13_INSA_23SM90_TMA_LOAD_MULTICASTES1F_vEEEENS_8epilogue10collective18CollectiveEpilogueINS1K_23Sm100TmaWarpSpecializedILi4ELi2ELi16ELb1ELb0EEEJSK_NSB_IJNSU_ISH_SE_EENSU_IS1B_SE_EEEEESL_NSB_IJNSB_IJllllEEESE_SW_EEESL_S1T_NS1K_6fusion15FusionCallbacksIS1O_NS1U_17LinearCombinationISL_fSL_fLNS_15FloatRoundStyleE2EEESK_S1R_JEEENSA_5SM1004TMEM4LOAD26SM100_TMEM_LOAD_16dp128b8xES14_S1F_NSA_17SM75_U32x4_LDSM_NENSA_21SM90_TMA_STORE_IM2COLES1F_NSA_17SM90_U32x4_STSM_NENSA_39AutoVectorizingCopyWithAssumedAlignmentILi128EEEEEEvvEEEEvNT_6ParamsE)
        /*0888*/ 	.short	0x0380
        /*088a*/ 	.short	0x0900


	//----- nvinfo : EIATTR_SW_WAR
	.align		4
.L_55:
        /*088c*/ 	.byte	0x04, 0x36
        /*088e*/ 	.short	(.L_57 - .L_56)
.L_56:
        /*0890*/ 	.word	0x00000008
.L_57:


//--------------------- .nv.callgraph             --------------------------
	.section	.nv.callgraph,"",@"SHT_CUDA_CALLGRAPH"
	.align	4
	.sectionentsize	8
	.align		4
        /*0000*/ 	.word	0x00000000
	.align		4
        /*0004*/ 	.word	0xffffffff
	.align		4
        /*0008*/ 	.word	index@(_ZN7cutlass13device_kernelINS_4conv6kernel13ConvUniversalINS1_16ConvProblemShapeILNS1_8OperatorE0ELi3EEENS1_10collective14CollectiveConvINS1_47MainloopSm100TmaUmmaWarpSpecializedImplicitGemmILS5_0ELi4ELi3ELi1ELi2EN4cute5tupleIJNSA_1CILi2EEENSC_ILi1EEESE_EEEEENSB_IJNSC_ILi64EEENSC_ILi128EEENSB_IJSH_EEEEEENS_10tfloat32_tESL_NSA_8TiledMMAINSA_8MMA_AtomIJNSA_17SM100_MMA_TF32_SSISL_SL_fLi64ELi128ELNSA_4UMMA5MajorE0ELSQ_0ELNSP_7ScaleInE0ELSR_0EEEEEENSA_6LayoutINSB_IJSE_SE_SE_EEENSB_IJNSC_ILi0EEESW_SW_EEEEENSB_IJNSA_10UnderscoreESZ_SZ_EEEEENS7_6detail27Sm100ImplicitGemmTileTraitsINSA_20SM90_TMA_LOAD_IM2COLENSA_14ComposedLayoutINSA_7SwizzleILi3ELi4ELi3EEENSA_18smem_ptr_flag_bitsILi32EEENSU_INSB_IJNSC_ILi8EEENSC_ILi32EEEEEENSB_IJS1B_SE_EEEEEEEvEENS13_INSA_23SM90_TMA_LOAD_MULTICASTES1F_vEEEENS_8epilogue10collective18CollectiveEpilogueINS1K_23Sm100TmaWarpSpecializedILi4ELi2ELi16ELb1ELb0EEEJSK_NSB_IJNSU_ISH_SE_EENSU_IS1B_SE_EEEEESL_NSB_IJNSB_IJllllEEESE_SW_EEESL_S1T_NS1K_6fusion15FusionCallbacksIS1O_NS1U_17LinearCombinationISL_fSL_fLNS_15FloatRoundStyleE2EEESK_S1R_JEEENSA_5SM1004TMEM4LOAD26SM100_TMEM_LOAD_16dp128b8xES14_S1F_NSA_17SM75_U32x4_LDSM_NENSA_21SM90_TMA_STORE_IM2COLES1F_NSA_17SM90_U32x4_STSM_NENSA_39AutoVectorizingCopyWithAssumedAlignmentILi128EEEEEEvvEEEEvNT_6ParamsE)
	.align		4
        /*000c*/ 	.word	index@(__assertfail)
	.align		4
        /*0010*/ 	.word	0x00000000
	.align		4
        /*0014*/ 	.word	0xfffffffe
	.align		4
        /*0018*/ 	.word	0x00000000
	.align		4
        /*001c*/ 	.word	0xfffffffd
	.align		4
        /*0020*/ 	.word	0x00000000
	.align		4
        /*0024*/ 	.word	0xfffffffc


//--------------------- .nv.constant4             --------------------------
	.section	.nv.constant4,"a",@progbits
	.align	8
	.align		8
.nv.constant4:
        /*0000*/ 	.dword	__assertfail
	.align		8
        /*0008*/ 	.dword	__unnamed_1
	.align		8
        /*0010*/ 	.dword	__unnamed_2
	.align		8
        /*0018*/ 	.dword	_ZN39_INTERNAL_bc1374b3_4_k_cu_cf92149a_32284cuda3std3__45__cpo5beginE
	.align		8
        /*0020*/ 	.dword	_ZN39_INTERNAL_bc1374b3_4_k_cu_cf92149a_32284cuda3std3__45__cpo3endE
	.align		8
        /*0028*/ 	.dword	_ZN39_INTERNAL_bc1374b3_4_k_cu_cf92149a_32284cuda3std3__45__cpo6cbeginE
	.align		8
        /*0030*/ 	.dword	_ZN39_INTERNAL_bc1374b3_4_k_cu_cf92149a_32284cuda3std3__45__cpo4cendE
	.align		8
        /*0038*/ 	.dword	_ZN39_INTERNAL_bc1374b3_4_k_cu_cf92149a_32284cuda3std3__441_GLOBAL__N__bc1374b3_4_k_cu_cf92149a_32286ignoreE
	.align		8
        /*0040*/ 	.dword	_ZN39_INTERNAL_bc1374b3_4_k_cu_cf92149a_32284cuda3std3__419piecewise_constructE
	.align		8
        /*0048*/ 	.dword	_ZN39_INTERNAL_bc1374b3_4_k_cu_cf92149a_32284cuda3std3__48in_placeE
	.align		8
        /*0050*/ 	.dword	_ZN39_INTERNAL_bc1374b3_4_k_cu_cf92149a_32284cuda3std6ranges3__45__cpo4swapE
	.align		8
        /*0058*/ 	.dword	_ZN39_INTERNAL_bc1374b3_4_k_cu_cf92149a_32284cuda3std6ranges3__45__cpo9iter_moveE
	.align		8
        /*0060*/ 	.dword	_ZN39_INTERNAL_bc1374b3_4_k_cu_cf92149a_32284cute7productE
	.align		8
        /*0068*/ 	.dword	_ZN39_INTERNAL_bc1374b3_4_k_cu_cf92149a_32284cute1_E
	.align		8
        /*0070*/ 	.dword	$str$27
	.align		8
        /*0078*/ 	.dword	$str$28
	.align		8
        /*0080*/ 	.dword	$str$29
	.align		8
        /*0088*/ 	.dword	$str$30


//--------------------- .text._ZN7cutlass13device_kernelINS_4conv6kernel13ConvUniversalINS1_16ConvProblemShapeILNS1_8OperatorE0ELi3EEENS1_10collective14CollectiveConvINS1_47MainloopSm100TmaUmmaWarpSpecializedImplicitGemmILS5_0ELi4ELi3ELi1ELi2EN4cute5tupleIJNSA_1CILi2EEENSC_ILi1EEESE_EEEEENSB_IJNSC_ILi64EEENSC_ILi128EEENSB_IJSH_EEEEEENS_10tfloat32_tESL_NSA_8TiledMMAINSA_8MMA_AtomIJNSA_17SM100_MMA_TF32_SSISL_SL_fLi64ELi128ELNSA_4UMMA5MajorE0ELSQ_0ELNSP_7ScaleInE0ELSR_0EEEEEENSA_6LayoutINSB_IJSE_SE_SE_EEENSB_IJNSC_ILi0EEESW_SW_EEEEENSB_IJNSA_10UnderscoreESZ_SZ_EEEEENS7_6detail27Sm100ImplicitGemmTileTraitsINSA_20SM90_TMA_LOAD_IM2COLENSA_14ComposedLayoutINSA_7SwizzleILi3ELi4ELi3EEENSA_18smem_ptr_flag_bitsILi32EEENSU_INSB_IJNSC_ILi8EEENSC_ILi32EEEEEENSB_IJS1B_SE_EEEEEEEvEENS13_INSA_23SM90_TMA_LOAD_MULTICASTES1F_vEEEENS_8epilogue10collective18CollectiveEpilogueINS1K_23Sm100TmaWarpSpecializedILi4ELi2ELi16ELb1ELb0EEEJSK_NSB_IJNSU_ISH_SE_EENSU_IS1B_SE_EEEEESL_NSB_IJNSB_IJllllEEESE_SW_EEESL_S1T_NS1K_6fusion15FusionCallbacksIS1O_NS1U_17LinearCombinationISL_fSL_fLNS_15FloatRoundStyleE2EEESK_S1R_JEEENSA_5SM1004TMEM4LOAD26SM100_TMEM_LOAD_16dp128b8xES14_S1F_NSA_17SM75_U32x4_LDSM_NENSA_21SM90_TMA_STORE_IM2COLES1F_NSA_17SM90_U32x4_STSM_NENSA_39AutoVectorizingCopyWithAssumedAlignmentILi128EEEEEEvvEEEEvNT_6ParamsE --------------------------
	.section	.text._ZN7cutlass13device_kernelINS_4conv6kernel13ConvUniversalINS1_16ConvProblemShapeILNS1_8OperatorE0ELi3EEENS1_10collective14CollectiveConvINS1_47MainloopSm100TmaUmmaWarpSpecializedImplicitGemmILS5_0ELi4ELi3ELi1ELi2EN4cute5tupleIJNSA_1CILi2EEENSC_ILi1EEESE_EEEEENSB_IJNSC_ILi64EEENSC_ILi128EEENSB_IJSH_EEEEEENS_10tfloat32_tESL_NSA_8TiledMMAINSA_8MMA_AtomIJNSA_17SM100_MMA_TF32_SSISL_SL_fLi64ELi128ELNSA_4UMMA5MajorE0ELSQ_0ELNSP_7ScaleInE0ELSR_0EEEEEENSA_6LayoutINSB_IJSE_SE_SE_EEENSB_IJNSC_ILi0EEESW_SW_EEEEENSB_IJNSA_10UnderscoreESZ_SZ_EEEEENS7_6detail27Sm100ImplicitGemmTileTraitsINSA_20SM90_TMA_LOAD_IM2COLENSA_14ComposedLayoutINSA_7SwizzleILi3ELi4ELi3EEENSA_18smem_ptr_flag_bitsILi32EEENSU_INSB_IJNSC_ILi8EEENSC_ILi32EEEEEENSB_IJS1B_SE_EEEEEEEvEENS13_INSA_23SM90_TMA_LOAD_MULTICASTES1F_vEEEENS_8epilogue10collective18CollectiveEpilogueINS1K_23Sm100TmaWarpSpecializedILi4ELi2ELi16ELb1ELb0EEEJSK_NSB_IJNSU_ISH_SE_EENSU_IS1B_SE_EEEEESL_NSB_IJNSB_IJllllEEESE_SW_EEESL_S1T_NS1K_6fusion15FusionCallbacksIS1O_NS1U_17LinearCombinationISL_fSL_fLNS_15FloatRoundStyleE2EEESK_S1R_JEEENSA_5SM1004TMEM4LOAD26SM100_TMEM_LOAD_16dp128b8xES14_S1F_NSA_17SM75_U32x4_LDSM_NENSA_21SM90_TMA_STORE_IM2COLES1F_NSA_17SM90_U32x4_STSM_NENSA_39AutoVectorizingCopyWithAssumedAlignmentILi128EEEEEEvvEEEEvNT_6ParamsE,"ax",@progbits
	.align	128
.text._ZN7cutlass13device_kernelINS_4conv6kernel13ConvUniversalINS1_16ConvProblemShapeILNS1_8OperatorE0ELi3EEENS1_10collective14CollectiveConvINS1_47MainloopSm100TmaUmmaWarpSpecializedImplicitGemmILS5_0ELi4ELi3ELi1ELi2EN4cute5tupleIJNSA_1CILi2EEENSC_ILi1EEESE_EEEEENSB_IJNSC_ILi64EEENSC_ILi128EEENSB_IJSH_EEEEEENS_10tfloat32_tESL_NSA_8TiledMMAINSA_8MMA_AtomIJNSA_17SM100_MMA_TF32_SSISL_SL_fLi64ELi128ELNSA_4UMMA5MajorE0ELSQ_0ELNSP_7ScaleInE0ELSR_0EEEEEENSA_6LayoutINSB_IJSE_SE_SE_EEENSB_IJNSC_ILi0EEESW_SW_EEEEENSB_IJNSA_10UnderscoreESZ_SZ_EEEEENS7_6detail27Sm100ImplicitGemmTileTraitsINSA_20SM90_TMA_LOAD_IM2COLENSA_14ComposedLayoutINSA_7SwizzleILi3ELi4ELi3EEENSA_18smem_ptr_flag_bitsILi32EEENSU_INSB_IJNSC_ILi8EEENSC_ILi32EEEEEENSB_IJS1B_SE_EEEEEEEvEENS13_INSA_23SM90_TMA_LOAD_MULTICASTES1F_vEEEENS_8epilogue10collective18CollectiveEpilogueINS1K_23Sm100TmaWarpSpecializedILi4ELi2ELi16ELb1ELb0EEEJSK_NSB_IJNSU_ISH_SE_EENSU_IS1B_SE_EEEEESL_NSB_IJNSB_IJllllEEESE_SW_EEESL_S1T_NS1K_6fusion15FusionCallbacksIS1O_NS1U_17LinearCombinationISL_fSL_fLNS_15FloatRoundStyleE2EEESK_S1R_JEEENSA_5SM1004TMEM4LOAD26SM100_TMEM_LOAD_16dp128b8xES14_S1F_NSA_17SM75_U32x4_LDSM_NENSA_21SM90_TMA_STORE_IM2COLES1F_NSA_17SM90_U32x4_STSM_NENSA_39AutoVectorizingCopyWithAssumedAlignmentILi128EEEEEEvvEEEEvNT_6ParamsE:
        .type           _ZN7cutlass13device_kernelINS_4conv6kernel13ConvUniversalINS1_16ConvProblemShapeILNS1_8OperatorE0ELi3EEENS1_10collective14CollectiveConvINS1_47MainloopSm100TmaUmmaWarpSpecializedImplicitGemmILS5_0ELi4ELi3ELi1ELi2EN4cute5tupleIJNSA_1CILi2EEENSC_ILi1EEESE_EEEEENSB_IJNSC_ILi64EEENSC_ILi128EEENSB_IJSH_EEEEEENS_10tfloat32_tESL_NSA_8TiledMMAINSA_8MMA_AtomIJNSA_17SM100_MMA_TF32_SSISL_SL_fLi64ELi128ELNSA_4UMMA5MajorE0ELSQ_0ELNSP_7ScaleInE0ELSR_0EEEEEENSA_6LayoutINSB_IJSE_SE_SE_EEENSB_IJNSC_ILi0EEESW_SW_EEEEENSB_IJNSA_10UnderscoreESZ_SZ_EEEEENS7_6detail27Sm100ImplicitGemmTileTraitsINSA_20SM90_TMA_LOAD_IM2COLENSA_14ComposedLayoutINSA_7SwizzleILi3ELi4ELi3EEENSA_18smem_ptr_flag_bitsILi32EEENSU_INSB_IJNSC_ILi8EEENSC_ILi32EEEEEENSB_IJS1B_SE_EEEEEEEvEENS13_INSA_23SM90_TMA_LOAD_MULTICASTES1F_vEEEENS_8epilogue10collective18CollectiveEpilogueINS1K_23Sm100TmaWarpSpecializedILi4ELi2ELi16ELb1ELb0EEEJSK_NSB_IJNSU_ISH_SE_EENSU_IS1B_SE_EEEEESL_NSB_IJNSB_IJllllEEESE_SW_EEESL_S1T_NS1K_6fusion15FusionCallbacksIS1O_NS1U_17LinearCombinationISL_fSL_fLNS_15FloatRoundStyleE2EEESK_S1R_JEEENSA_5SM1004TMEM4LOAD26SM100_TMEM_LOAD_16dp128b8xES14_S1F_NSA_17SM75_U32x4_LDSM_NENSA_21SM90_TMA_STORE_IM2COLES1F_NSA_17SM90_U32x4_STSM_NENSA_39AutoVectorizingCopyWithAssumedAlignmentILi128EEEEEEvvEEEEvNT_6ParamsE,@function
        .size           _ZN7cutlass13device_kernelINS_4conv6kernel13ConvUniversalINS1_16ConvProblemShapeILNS1_8OperatorE0ELi3EEENS1_10collective14CollectiveConvINS1_47MainloopSm100TmaUmmaWarpSpecializedImplicitGemmILS5_0ELi4ELi3ELi1ELi2EN4cute5tupleIJNSA_1CILi2EEENSC_ILi1EEESE_EEEEENSB_IJNSC_ILi64EEENSC_ILi128EEENSB_IJSH_EEEEEENS_10tfloat32_tESL_NSA_8TiledMMAINSA_8MMA_AtomIJNSA_17SM100_MMA_TF32_SSISL_SL_fLi64ELi128ELNSA_4UMMA5MajorE0ELSQ_0ELNSP_7ScaleInE0ELSR_0EEEEEENSA_6LayoutINSB_IJSE_SE_SE_EEENSB_IJNSC_ILi0EEESW_SW_EEEEENSB_IJNSA_10UnderscoreESZ_SZ_EEEEENS7_6detail27Sm100ImplicitGemmTileTraitsINSA_20SM90_TMA_LOAD_IM2COLENSA_14ComposedLayoutINSA_7SwizzleILi3ELi4ELi3EEENSA_18smem_ptr_flag_bitsILi32EEENSU_INSB_IJNSC_ILi8EEENSC_ILi32EEEEEENSB_IJS1B_SE_EEEEEEEvEENS13_INSA_23SM90_TMA_LOAD_MULTICASTES1F_vEEEENS_8epilogue10collective18CollectiveEpilogueINS1K_23Sm100TmaWarpSpecializedILi4ELi2ELi16ELb1ELb0EEEJSK_NSB_IJNSU_ISH_SE_EENSU_IS1B_SE_EEEEESL_NSB_IJNSB_IJllllEEESE_SW_EEESL_S1T_NS1K_6fusion15FusionCallbacksIS1O_NS1U_17LinearCombinationISL_fSL_fLNS_15FloatRoundStyleE2EEESK_S1R_JEEENSA_5SM1004TMEM4LOAD26SM100_TMEM_LOAD_16dp128b8xES14_S1F_NSA_17SM75_U32x4_LDSM_NENSA_21SM90_TMA_STORE_IM2COLES1F_NSA_17SM90_U32x4_STSM_NENSA_39AutoVectorizingCopyWithAssumedAlignmentILi128EEEEEEvvEEEEvNT_6ParamsE,(.L_x_173 - _ZN7cutlass13device_kernelINS_4conv6kernel13ConvUniversalINS1_16ConvProblemShapeILNS1_8OperatorE0ELi3EEENS1_10collective14CollectiveConvINS1_47MainloopSm100TmaUmmaWarpSpecializedImplicitGemmILS5_0ELi4ELi3ELi1ELi2EN4cute5tupleIJNSA_1CILi2EEENSC_ILi1EEESE_EEEEENSB_IJNSC_ILi64EEENSC_ILi128EEENSB_IJSH_EEEEEENS_10tfloat32_tESL_NSA_8TiledMMAINSA_8MMA_AtomIJNSA_17SM100_MMA_TF32_SSISL_SL_fLi64ELi128ELNSA_4UMMA5MajorE0ELSQ_0ELNSP_7ScaleInE0ELSR_0EEEEEENSA_6LayoutINSB_IJSE_SE_SE_EEENSB_IJNSC_ILi0EEESW_SW_EEEEENSB_IJNSA_10UnderscoreESZ_SZ_EEEEENS7_6detail27Sm100ImplicitGemmTileTraitsINSA_20SM90_TMA_LOAD_IM2COLENSA_14ComposedLayoutINSA_7SwizzleILi3ELi4ELi3EEENSA_18smem_ptr_flag_bitsILi32EEENSU_INSB_IJNSC_ILi8EEENSC_ILi32EEEEEENSB_IJS1B_SE_EEEEEEEvEENS13_INSA_23SM90_TMA_LOAD_MULTICASTES1F_vEEEENS_8epilogue10collective18CollectiveEpilogueINS1K_23Sm100TmaWarpSpecializedILi4ELi2ELi16ELb1ELb0EEEJSK_NSB_IJNSU_ISH_SE_EENSU_IS1B_SE_EEEEESL_NSB_IJNSB_IJllllEEESE_SW_EEESL_S1T_NS1K_6fusion15FusionCallbacksIS1O_NS1U_17LinearCombinationISL_fSL_fLNS_15FloatRoundStyleE2EEESK_S1R_JEEENSA_5SM1004TMEM4LOAD26SM100_TMEM_LOAD_16dp128b8xES14_S1F_NSA_17SM75_U32x4_LDSM_NENSA_21SM90_TMA_STORE_IM2COLES1F_NSA_17SM90_U32x4_STSM_NENSA_39AutoVectorizingCopyWithAssumedAlignmentILi128EEEEEEvvEEEEvNT_6ParamsE)
        .other          _ZN7cutlass13device_kernelINS_4conv6kernel13ConvUniversalINS1_16ConvProblemShapeILNS1_8OperatorE0ELi3EEENS1_10collective14CollectiveConvINS1_47MainloopSm100TmaUmmaWarpSpecializedImplicitGemmILS5_0ELi4ELi3ELi1ELi2EN4cute5tupleIJNSA_1CILi2EEENSC_ILi1EEESE_EEEEENSB_IJNSC_ILi64EEENSC_ILi128EEENSB_IJSH_EEEEEENS_10tfloat32_tESL_NSA_8TiledMMAINSA_8MMA_AtomIJNSA_17SM100_MMA_TF32_SSISL_SL_fLi64ELi128ELNSA_4UMMA5MajorE0ELSQ_0ELNSP_7ScaleInE0ELSR_0EEEEEENSA_6LayoutINSB_IJSE_SE_SE_EEENSB_IJNSC_ILi0EEESW_SW_EEEEENSB_IJNSA_10UnderscoreESZ_SZ_EEEEENS7_6detail27Sm100ImplicitGemmTileTraitsINSA_20SM90_TMA_LOAD_IM2COLENSA_14ComposedLayoutINSA_7SwizzleILi3ELi4ELi3EEENSA_18smem_ptr_flag_bitsILi32EEENSU_INSB_IJNSC_ILi8EEENSC_ILi32EEEEEENSB_IJS1B_SE_EEEEEEEvEENS13_INSA_23SM90_TMA_LOAD_MULTICASTES1F_vEEEENS_8epilogue10collective18CollectiveEpilogueINS1K_23Sm100TmaWarpSpecializedILi4ELi2ELi16ELb1ELb0EEEJSK_NSB_IJNSU_ISH_SE_EENSU_IS1B_SE_EEEEESL_NSB_IJNSB_IJllllEEESE_SW_EEESL_S1T_NS1K_6fusion15FusionCallbacksIS1O_NS1U_17LinearCombinationISL_fSL_fLNS_15FloatRoundStyleE2EEESK_S1R_JEEENSA_5SM1004TMEM4LOAD26SM100_TMEM_LOAD_16dp128b8xES14_S1F_NSA_17SM75_U32x4_LDSM_NENSA_21SM90_TMA_STORE_IM2COLES1F_NSA_17SM90_U32x4_STSM_NENSA_39AutoVectorizingCopyWithAssumedAlignmentILi128EEEEEEvvEEEEvNT_6ParamsE,@"STO_CUDA_ENTRY STV_DEFAULT"
_ZN7cutlass13device_kernelINS_4conv6kernel13ConvUniversalINS1_16ConvProblemShapeILNS1_8OperatorE0ELi3EEENS1_10collective14CollectiveConvINS1_47MainloopSm100TmaUmmaWarpSpecializedImplicitGemmILS5_0ELi4ELi3ELi1ELi2EN4cute5tupleIJNSA_1CILi2EEENSC_ILi1EEESE_EEEEENSB_IJNSC_ILi64EEENSC_ILi128EEENSB_IJSH_EEEEEENS_10tfloat32_tESL_NSA_8TiledMMAINSA_8MMA_AtomIJNSA_17SM100_MMA_TF32_SSISL_SL_fLi64ELi128ELNSA_4UMMA5MajorE0ELSQ_0ELNSP_7ScaleInE0ELSR_0EEEEEENSA_6LayoutINSB_IJSE_SE_SE_EEENSB_IJNSC_ILi0EEESW_SW_EEEEENSB_IJNSA_10UnderscoreESZ_SZ_EEEEENS7_6detail27Sm100ImplicitGemmTileTraitsINSA_20SM90_TMA_LOAD_IM2COLENSA_14ComposedLayoutINSA_7SwizzleILi3ELi4ELi3EEENSA_18smem_ptr_flag_bitsILi32EEENSU_INSB_IJNSC_ILi8EEENSC_ILi32EEEEEENSB_IJS1B_SE_EEEEEEEvEENS13_INSA_23SM90_TMA_LOAD_MULTICASTES1F_vEEEENS_8epilogue10collective18CollectiveEpilogueINS1K_23Sm100TmaWarpSpecializedILi4ELi2ELi16ELb1ELb0EEEJSK_NSB_IJNSU_ISH_SE_EENSU_IS1B_SE_EEEEESL_NSB_IJNSB_IJllllEEESE_SW_EEESL_S1T_NS1K_6fusion15FusionCallbacksIS1O_NS1U_17LinearCombinationISL_fSL_fLNS_15FloatRoundStyleE2EEESK_S1R_JEEENSA_5SM1004TMEM4LOAD26SM100_TMEM_LOAD_16dp128b8xES14_S1F_NSA_17SM75_U32x4_LDSM_NENSA_21SM90_TMA_STORE_IM2COLES1F_NSA_17SM90_U32x4_STSM_NENSA_39AutoVectorizingCopyWithAssumedAlignmentILi128EEEEEEvvEEEEvNT_6ParamsE:
[----:B------:R-:W1:Y:S01]  /*0000*/  LDC R1, c[0x0][0x37c] ;  /* 0x0000df00ff017b82 */ /* 0x000e620000000800 */
[----:B------:R-:W2:Y:S01]  /*0010*/  S2R R62, SR_TID.X ;  /* 0x00000000003e7919 */ /* 0x000ea20000002100 */
[----:B------:R-:W3:Y:S01]  /*0020*/  LDCU.64 UR8, c[0x0][0x990] ;  /* 0x00013200ff0877ac */ /* 0x000ee20008000a00 */
[----:B-1----:R-:W-:Y:S01]  /*0030*/  VIADD R1, R1, 0xfffffff8 ;  /* 0xfffffff801017836 */ /* 0x002fe20000000000 */
[----:B------:R-:W-:Y:S02]  /*0040*/  PRMT R63, RZ, 0x7610, R63 ;  /* 0x00007610ff3f7816 */ /* 0x000fe4000000003f */
[----:B------:R-:W-:Y:S01]  /*0050*/  ELECT P6, URZ, PT ;  /* 0x0000000000ff782f */ /* 0x000fe200038c0000 */
[----:B---3--:R-:W-:-:S04]  /*0060*/  UISETP.NE.U32.AND UP0, UPT, UR8, URZ, UPT ;  /* 0x000000ff0800728c */ /* 0x008fc8000bf05070 */
[----:B------:R-:W-:Y:S01]  /*0070*/  UISETP.NE.AND.EX UP0, UPT, UR9, URZ, UPT, UP0 ;  /* 0x000000ff0900728c */ /* 0x000fe2000bf05300 */
[----:B--2---:R-:W-:-:S05]  /*0080*/  SHF.R.U32.HI R64, RZ, 0x5, R62 ;  /* 0x00000005ff407819 */ /* 0x004fca000001163e */
[----:B------:R-:W1:Y:S02]  /*0090*/  SHFL.IDX PT, R0, R64, RZ, 0x1f ;  /* 0x00001fff40007589 */ /* 0x000e6400000e0000 */
[----:B-1----:R-:W-:Y:S01]  /*00a0*/  R2UR UR18, R0 ;  /* 0x00000000001272ca */ /* 0x002fe200000e0000 */
[----:B------:R-:W-:-:S14]  /*00b0*/  BRA.U UP0, `(.L_x_0) ;  /* 0x0000000100307547 */ /* 0x000fdc000b800000 */
[----:B------:R-:W1:Y:S02]  /*00c0*/  LDCU.64 UR4, c[0x0][0x988] ;  /* 0x00013100ff0477ac */ /* 0x000e640008000a00 */
[----:B-1----:R-:W-:-:S04]  /*00d0*/  UISETP.NE.U32.AND UP0, UPT, UR4, URZ, UPT ;  /* 0x000000ff0400728c */ /* 0x002fc8000bf05070 */
[----:B------:R-:W-:-:S09]  /*00e0*/  UISETP.NE.AND.EX UP0, UPT, UR5, URZ, UPT, UP0 ;  /* 0x000000ff0500728c */ /* 0x000fd2000bf05300 */
[----:B------:R-:W-:Y:S05]  /*00f0*/  BRA.U !UP0, `(.L_x_1) ;  /* 0x0000000108147547 */ /* 0x000fea000b800000 */
[----:B------:R-:W1:Y:S01]  /*0100*/  LDC.64 R2, c[0x0][0x988] ;  /* 0x00026200ff027b82 */ /* 0x000e620000000a00 */
[----:B------:R-:W1:Y:S02]  /*0110*/  LDCU.64 UR4, c[0x0][0x358] ;  /* 0x00006b00ff0477ac */ /* 0x000e640008000a00 */
[----:B-1----:R1:W5:Y:S01]  /*0120*/  LDG.E R27, desc[UR4][R2.64] ;  /* 0x00000004021b7981 */ /* 0x002362000c1e1900 */
[----:B------:R-:W-:Y:S01]  /*0130*/  HFMA2 R63, -RZ, RZ, 0, 5.9604644775390625e-08 ;  /* 0x00000001ff3f7431 */ /* 0x000fe200000001ff */
[----:B------:R-:W-:Y:S05]  /*0140*/  BRA `(.L_x_0) ;  /* 0x00000000000c7947 */ /* 0x000fea0003800000 */
.L_x_1:
[----:B------:R-:W1:Y:S01]  /*0150*/  LDCU UR4, c[0x0][0x980] ;  /* 0x00013000ff0477ac */ /* 0x000e620008000800 */
[----:B------:R-:W-:Y:S01]  /*0160*/  HFMA2 R63, -RZ, RZ, 0, 5.9604644775390625e-08 ;  /* 0x00000001ff3f7431 */ /* 0x000fe200000001ff */
[----:B-1----:R-:W-:-:S07]  /*0170*/  MOV R27, UR4 ;  /* 0x00000004001b7c02 */ /* 0x002fce0008000f00 */
.L_x_0:
[----:B------:R-:W2:Y:S02]  /*0180*/  LDCU.64 UR4, c[0x0][0x9b0] ;  /* 0x00013600ff0477ac */ /* 0x000ea40008000a00 */
[----:B--2---:R-:W-:-:S04]  /*0190*/  UISETP.NE.U32.AND UP0, UPT, UR4, URZ, UPT ;  /* 0x000000ff0400728c */ /* 0x004fc8000bf05070 */
[----:B------:R-:W-:-:S09]  /*01a0*/  UISETP.NE.AND.EX UP0, UPT, UR5, URZ, UPT, UP0 ;  /* 0x000000ff0500728c */ /* 0x000fd2000bf05300 */
[----:B------:R-:W-:Y:S05]  /*01b0*/  BRA.U UP0, `(.L_x_2) ;  /* 0x0000000100287547 */ /* 0x000fea000b800000 */
[----:B------:R-:W2:Y:S02]  /*01c0*/  LDCU.64 UR4, c[0x0][0x9a8] ;  /* 0x00013500ff0477ac */ /* 0x000ea40008000a00 */
[----:B--2---:R-:W-:-:S04]  /*01d0*/  UISETP.NE.U32.AND UP0, UPT, UR4, URZ, UPT ;  /* 0x000000ff0400728c */ /* 0x004fc8000bf05070 */
[----:B------:R-:W-:-:S09]  /*01e0*/  UISETP.NE.AND.EX UP0, UPT, UR5, URZ, UPT, UP0 ;  /* 0x000000ff0500728c */ /* 0x000fd2000bf05300 */
[----:B------:R-:W-:Y:S05]  /*01f0*/  BRA.U !UP0, `(.L_x_3) ;  /* 0x0000000108107547 */ /* 0x000fea000b800000 */
[----:B------:R-:W2:Y:S01]  /*0200*/  LDC.64 R24, c[0x0][0x9a8] ;  /* 0x00026a00ff187b82 */ /* 0x000ea20000000a00 */
[----:B------:R-:W2:Y:S02]  /*0210*/  LDCU.64 UR4, c[0x0][0x358] ;  /* 0x00006b00ff0477ac */ /* 0x000ea40008000a00 */
[----:B--2---:R2:W5:Y:S01]  /*0220*/  LDG.E R24, desc[UR4][R24.64] ;  /* 0x0000000418187981 */ /* 0x004562000c1e1900 */
[----:B------:R-:W-:Y:S05]  /*0230*/  BRA `(.L_x_2) ;  /* 0x0000000000087947 */ /* 0x000fea0003800000 */
.L_x_3:
[----:B------:R-:W2:Y:S02]  /*0240*/  LDCU UR4, c[0x0][0x9a0] ;  /* 0x00013400ff0477ac */ /* 0x000ea40008000800 */
[----:B--2---:R-:W-:Y:S02]  /*0250*/  MOV R24, UR4 ;  /* 0x0000000400187c02 */ /* 0x004fe40008000f00 */
.L_x_2:
[----:B------:R-:W-:Y:S01]  /*0260*/  IMAD.U32 R0, RZ, RZ, UR18 ;  /* 0x00000012ff007e24 */ /* 0x000fe2000f8e00ff */
[----:B------:R-:W-:Y:S04]  /*0270*/  BSSY.RECONVERGENT B0, `(.L_x_4) ;  /* 0x000000c000007945 */ /* 0x000fe80003800200 */
[C---:B------:R-:W-:Y:S02]  /*0280*/  ISETP.NE.OR P1, PT, R0.reuse, 0x1, !P6 ;  /* 0x000000010000780c */ /* 0x040fe40007725670 */
[----:B------:R-:W-:-:S11]  /*0290*/  ISETP.NE.OR P0, PT, R0, 0x3, !P6 ;  /* 0x000000030000780c */ /* 0x000fd60007705670 */
[----:B------:R-:W-:Y:S05]  /*02a0*/  @P1 BRA `(.L_x_5) ;  /* 0x0000000000201947 */ /* 0x000fea0003800000 */
[----:B------:R-:W3:Y:S02]  /*02b0*/  LDCU.64 UR4, c[0x0][0x348] ;  /* 0x00006900ff0477ac */ /* 0x000ee40008000a00 */
[----:B---3--:R-:W-:Y:S02]  /*02c0*/  UIADD3 UR6, UP1, UPT, UR4, 0x80, URZ ;  /* 0x0000008004067890 */ /* 0x008fe4000ff3e0ff */
[----:B------:R-:W-:Y:S02]  /*02d0*/  UIADD3 UR4, UP0, UPT, UR4, 0x200, URZ ;  /* 0x0000020004047890 */ /* 0x000fe4000ff1e0ff */
[----:B------:R-:W-:Y:S02]  /*02e0*/  UIADD3.X UR7, UPT, UPT, URZ, UR5, URZ, UP1, !UPT ;  /* 0x00000005ff077290 */ /* 0x000fe40008ffe4ff */
[----:B------:R-:W-:-:S07]  /*02f0*/  UIADD3.X UR5, UPT, UPT, URZ, UR5, URZ, UP0, !UPT ;  /* 0x00000005ff057290 */ /* 0x000fce00087fe4ff */
[----:B------:R3:W-:Y:S02]  /*0300*/  UTMACCTL.PF [UR6] ;  /* 0x00000000060079b9 */ /* 0x0007e40008040000 */
[----:B------:R3:W-:Y:S02]  /*0310*/  UTMACCTL.PF [UR4] ;  /* 0x00000000040079b9 */ /* 0x0007e40008040000 */
[----:B---3--:R-:W-:Y:S01]  /*0320*/  NOP ;  /* 0x0000000000007918 */ /* 0x008fe20000000000 */
.L_x_5:
[----:B------:R-:W-:Y:S05]  /*0330*/  BSYNC.RECONVERGENT B0 ;  /* 0x0000000000007941 */ /* 0x000fea0003800200 */
.L_x_4:
[----:B------:R-:W-:Y:S04]  /*0340*/  BSSY.RECONVERGENT B0, `(.L_x_6) ;  /* 0x000000a000007945 */ /* 0x000fe80003800200 */
        /* <DEDUP_REMOVED lines=9> */
.L_x_7:
[----:B------:R-:W-:Y:S05]  /*03e0*/  BSYNC.RECONVERGENT B0 ;  /* 0x0000000000007941 */ /* 0x000fea0003800200 */
.L_x_6:
[----:B------:R-:W3:Y:S01]  /*03f0*/  LDCU.64 UR4, c[0x0][0x988] ;  /* 0x00013100ff0477ac */ /* 0x000ee20008000a00 */
[----:B------:R-:W-:Y:S02]  /*0400*/  UISETP.EQ.U32.AND UP2, UPT, UR8, URZ, UPT ;  /* 0x000000ff0800728c */ /* 0x000fe4000bf42070 */
[----:B------:R-:W-:Y:S02]  /*0410*/  UPLOP3.LUT UP3, UPT, UPT, UPT, UPT, 0x80, 0x8 ;  /* 0x000000000008789c */ /* 0x000fe40003f6f070 */
[----:B---3--:R-:W-:-:S04]  /*0420*/  UISETP.NE.U32.AND UP0, UPT, UR4, URZ, UPT ;  /* 0x000000ff0400728c */ /* 0x008fc8000bf05070 */
[----:B------:R-:W-:-:S04]  /*0430*/  UISETP.NE.AND.EX UP1, UPT, UR5, URZ, UPT, UP0 ;  /* 0x000000ff0500728c */ /* 0x000fc8000bf25300 */
[----:B------:R-:W-:-:S04]  /*0440*/  UISETP.EQ.OR.EX UP4, UPT, UR9, URZ, !UP1, UP2 ;  /* 0x000000ff0900728c */ /* 0x000fc8000cf82720 */
[----:B------:R-:W-:-:S05]  /*0450*/  UP2UR UR63, UPR, URZ, 0x10 ;  /* 0x00000010ff3f7883 */ /* 0x000fca0008000000 */
[----:B------:R-:W-:Y:S07]  /*0460*/  BRA.U !UP4, `(.L_x_8) ;  /* 0x000000010c207547 */ /* 0x000fee000b800000 */
[----:B------:R-:W-:Y:S01]  /*0470*/  UISETP.NE.U32.AND UP2, UPT, UR8, URZ, UPT ;  /* 0x000000ff0800728c */ /* 0x000fe2000bf45070 */
[----:B-----5:R-:W-:Y:S01]  /*0480*/  FSETP.NEU.AND P0, PT, R27, RZ, PT ;  /* 0x000000ff1b00720b */ /* 0x020fe20003f0d000 */
[----:B------:R-:W-:Y:S02]  /*0490*/  USEL UR4, URZ, 0xffffffff, UP1 ;  /* 0xffffffffff047887 */ /* 0x000fe40008800000 */
[----:B------:R-:W-:-:S10]  /*04a0*/  UISETP.NE.AND.EX UP2, UPT, UR9, URZ, UPT, UP2 ;  /* 0x000000ff0900728c */ /* 0x000fd4000bf45320 */
[----:B------:R-:W-:Y:S01]  /*04b0*/  VOTEU.ANY UP0, P0 ;  /* 0x0000000000ff7886 */ /* 0x000fe20000000100 */
[----:B------:R-:W-:-:S04]  /*04c0*/  @!UP2 USEL UR4, URZ, 0xffffffff, UP0 ;  /* 0xffffffffff04a887 */ /* 0x000fc80008000000 */
[----:B------:R-:W-:-:S04]  /*04d0*/  ULOP3.LUT UR4, UR4, 0x1, URZ, 0xc0, !UPT ;  /* 0x0000000104047892 */ /* 0x000fc8000f8ec0ff */
[----:B------:R-:W-:-:S11]  /*04e0*/  UISETP.NE.U32.AND UP3, UPT, UR4, 0x1, UPT ;  /* 0x000000010400788c */ /* 0x000fd6000bf65070 */
.L_x_8:
[----:B-1----:R-:W1:Y:S01]  /*04f0*/  SHFL.IDX PT, R2, R64, RZ, 0x1f ;  /* 0x00001fff40027589 */ /* 0x002e6200000e0000 */
[----:B------:R-:W-:Y:S01]  /*0500*/  UISETP.NE.AND UP5, UPT, UR18, 0x2, UPT ;  /* 0x000000021200788c */ /* 0x000fe2000bfa5270 */
[----:B-1----:R-:W-:-:S13]  /*0510*/  ISETP.NE.AND P0, PT, R2, RZ, PT ;  /* 0x000000ff0200720c */ /* 0x002fda0003f05270 */
[----:B------:R-:W-:Y:S05]  /*0520*/  @P0 BRA `(.L_x_9) ;  /* 0x0000000000580947 */ /* 0x000fea0003800000 */
[----:B------:R-:W1:Y:S01]  /*0530*/  S2UR UR4, SR_CgaCtaId ;  /* 0x00000000000479c3 */ /* 0x000e620000008800 */
[----:B------:R-:W-:Y:S01]  /*0540*/  UMOV UR5, 0x400 ;  /* 0x0000040000057882 */ /* 0x000fe20000000000 */
[----:B------:R-:W-:Y:S01]  /*0550*/  UMOV UR8, 0x1 ;  /* 0x0000000100087882 */ /* 0x000fe20000000000 */
[----:B------:R-:W-:Y:S01]  /*0560*/  UMOV UR6, 0x2 ;  /* 0x0000000200067882 */ /* 0x000fe20000000000 */
[----:B------:R-:W-:-:S04]  /*0570*/  UIADD3 UR8, UPT, UPT, -UR8, 0x100000, URZ ;  /* 0x0010000008087890 */ /* 0x000fc8000fffe1ff */
[----:B------:R-:W-:Y:S02]  /*0580*/  USHF.L.U32 UR9, UR8, 0xb, URZ ;  /* 0x0000000b08097899 */ /* 0x000fe400080006ff */
[----:B------:R-:W-:Y:S02]  /*0590*/  USHF.L.U32 UR8, UR8, 0x1, URZ ;  /* 0x0000000108087899 */ /* 0x000fe400080006ff */
[----:B------:R-:W-:-:S04]  /*05a0*/  UIADD3 UR6, UPT, UPT, -UR6, 0x100000, URZ ;  /* 0x0010000006067890 */ /* 0x000fc8000fffe1ff */
[----:B------:R-:W-:Y:S02]  /*05b0*/  USHF.L.U32 UR7, UR6, 0xb, URZ ;  /* 0x0000000b06077899 */ /* 0x000fe400080006ff */
[----:B------:R-:W-:Y:S01]  /*05c0*/  USHF.L.U32 UR6, UR6, 0x1, URZ ;  /* 0x0000000106067899 */ /* 0x000fe200080006ff */
[----:B------:R-:W-:Y:S01]  /*05d0*/  ELECT P0, URZ, PT ;  /* 0x0000000000ff782f */ /* 0x000fe20003800000 */
[----:B-1----:R-:W-:Y:S01]  /*05e0*/  ULEA UR4, UR4, UR5, 0x18 ;  /* 0x0000000504047291 */ /* 0x002fe2000f8ec0ff */
[----:B------:R-:W1:Y:S11]  /*05f0*/  FENCE.VIEW.ASYNC.S ;  /* 0x00000000000073c6 */ /* 0x000e760000000000 */
[----:B-1----:R1:W3:Y:S01]  /*0600*/  SYNCS.EXCH.64 URZ, [UR4], UR8 ;  /* 0x0000000804ff75b2 */ /* 0x0022e20008000100 */
[----:B------:R1:W4:Y:S01]  /*0610*/  SYNCS.EXCH.64 URZ, [UR4+0x20], UR6 ;  /* 0x0000200604ff75b2 */ /* 0x0003220008000100 */
[----:B------:R1:W1:Y:S01]  /*0620*/  SYNCS.EXCH.64 URZ, [UR4+0x8], UR8 ;  /* 0x0000080804ff75b2 */ /* 0x0002620008000100 */
[----:B------:R1:W1:Y:S01]  /*0630*/  SYNCS.EXCH.64 URZ, [UR4+0x28], UR6 ;  /* 0x0000280604ff75b2 */ /* 0x0002620008000100 */
[----:B------:R1:W1:Y:S01]  /*0640*/  SYNCS.EXCH.64 URZ, [UR4+0x10], UR8 ;  /* 0x0000100804ff75b2 */ /* 0x0002620008000100 */
[----:B------:R1:W1:Y:S01]  /*0650*/  SYNCS.EXCH.64 URZ, [UR4+0x30], UR6 ;  /* 0x0000300604ff75b2 */ /* 0x0002620008000100 */
[----:B------:R1:W1:Y:S01]  /*0660*/  SYNCS.EXCH.64 URZ, [UR4+0x18], UR8 ;  /* 0x0000180804ff75b2 */ /* 0x0002620008000100 */
[----:B------:R1:W1:Y:S01]  /*0670*/  SYNCS.EXCH.64 URZ, [UR4+0x38], UR6 ;  /* 0x0000380604ff75b2 */ /* 0x0002620008000100 */
[----:B------:R-:W-:Y:S01]  /*0680*/  NOP ;  /* 0x0000000000007918 */ /* 0x000fe20000000000 */
.L_x_9:
[----:B------:R-:W2:Y:S01]  /*0690*/  SHFL.IDX PT, R2, R64, RZ, 0x1f ;  /* 0x00001fff40027589 */ /* 0x000ea200000e0000 */
[----:B------:R-:W-:Y:S01]  /*06a0*/  NOP ;  /* 0x0000000000007918 */ /* 0x000fe20000000000 */
[----:B--2---:R-:W-:-:S13]  /*06b0*/  ISETP.NE.AND P0, PT, R2, 0x1, PT ;  /* 0x000000010200780c */ /* 0x004fda0003f05270 */
[----:B------:R-:W-:Y:S05]  /*06c0*/  @P0 BRA `(.L_x_10) ;  /* 0x0000000000580947 */ /* 0x000fea0003800000 */
[----:B-1----:R-:W1:Y:S01]  /*06d0*/  S2UR UR4, SR_CgaCtaId ;  /* 0x00000000000479c3 */ /* 0x002e620000008800 */
        /* <DEDUP_REMOVED lines=12> */
[----:B-1----:R2:W1:Y:S01]  /*07a0*/  SYNCS.EXCH.64 URZ, [UR4+0x40], UR8 ;  /* 0x0000400804ff75b2 */ /* 0x0024620008000100 */
[----:B------:R2:W1:Y:S01]  /*07b0*/  SYNCS.EXCH.64 URZ, [UR4+0x60], UR6 ;  /* 0x0000600604ff75b2 */ /* 0x0004620008000100 */
[----:B------:R2:W1:Y:S01]  /*07c0*/  SYNCS.EXCH.64 URZ, [UR4+0x48], UR8 ;  /* 0x0000480804ff75b2 */ /* 0x0004620008000100 */
[----:B------:R2:W1:Y:S01]  /*07d0*/  SYNCS.EXCH.64 URZ, [UR4+0x68], UR6 ;  /* 0x0000680604ff75b2 */ /* 0x0004620008000100 */
[----:B------:R2:W1:Y:S01]  /*07e0*/  SYNCS.EXCH.64 URZ, [UR4+0x50], UR8 ;  /* 0x0000500804ff75b2 */ /* 0x0004620008000100 */
[----:B------:R2:W1:Y:S01]  /*07f0*/  SYNCS.EXCH.64 URZ, [UR4+0x70], UR6 ;  /* 0x0000700604ff75b2 */ /* 0x0004620008000100 */
[----:B------:R2:W1:Y:S01]  /*0800*/  SYNCS.EXCH.64 URZ, [UR4+0x58], UR8 ;  /* 0x0000580804ff75b2 */ /* 0x0004620008000100 */
[----:B------:R2:W1:Y:S02]  /*0810*/  SYNCS.EXCH.64 URZ, [UR4+0x78], UR6 ;  /* 0x0000780604ff75b2 */ /* 0x0004640008000100 */
[----:B--2---:R-:W-:Y:S01]  /*0820*/  NOP ;  /* 0x0000000000007918 */ /* 0x004fe20000000000 */
.L_x_10:
[----:B------:R-:W2:Y:S01]  /*0830*/  SHFL.IDX PT, R2, R64, RZ, 0x1f ;  /* 0x00001fff40027589 */ /* 0x000ea200000e0000 */
[----:B------:R-:W-:Y:S01]  /*0840*/  NOP ;  /* 0x0000000000007918 */ /* 0x000fe20000000000 */
[----:B--2---:R-:W-:-:S13]  /*0850*/  ISETP.NE.AND P0, PT, R2, 0x3, PT ;  /* 0x000000030200780c */ /* 0x004fda0003f05270 */
[----:B------:R-:W-:Y:S05]  /*0860*/  @P0 BRA `(.L_x_11) ;  /* 0x0000000000300947 */ /* 0x000fea0003800000 */
[----:B-1----:R-:W1:Y:S01]  /*0870*/  S2UR UR4, SR_CgaCtaId ;  /* 0x00000000000479c3 */ /* 0x002e620000008800 */
[----:B------:R-:W-:Y:S01]  /*0880*/  UMOV UR6, 0x400 ;  /* 0x0000040000067882 */ /* 0x000fe20000000000 */
[----:B------:R-:W-:Y:S01]  /*0890*/  UMOV UR5, 0x20 ;  /* 0x0000002000057882 */ /* 0x000fe20000000000 */
[----:B------:R-:W-:Y:S01]  /*08a0*/  ELECT P0, URZ, PT ;  /* 0x0000000000ff782f */ /* 0x000fe20003800000 */
[----:B-1----:R-:W-:Y:S02]  /*08b0*/  ULEA UR6, UR4, UR6, 0x18 ;  /* 0x0000000604067291 */ /* 0x002fe4000f8ec0ff */
[----:B------:R-:W-:-:S04]  /*08c0*/  UIADD3 UR4, UPT, UPT, -UR5, 0x100000, URZ ;  /* 0x0010000005047890 */ /* 0x000fc8000fffe1ff */
[----:B------:R-:W-:Y:S02]  /*08d0*/  USHF.L.U32 UR5, UR4, 0xb, URZ ;  /* 0x0000000b04057899 */ /* 0x000fe400080006ff */
[----:B------:R-:W-:Y:S01]  /*08e0*/  USHF.L.U32 UR4, UR4, 0x1, URZ ;  /* 0x0000000104047899 */ /* 0x000fe200080006ff */
[----:B------:R-:W1:Y:S11]  /*08f0*/  FENCE.VIEW.ASYNC.S ;  /* 0x00000000000073c6 */ /* 0x000e760000000000 */
[----:B-1----:R2:W1:Y:S01]  /*0900*/  SYNCS.EXCH.64 URZ, [UR6+0x80], UR4 ;  /* 0x0000800406ff75b2 */ /* 0x0024620008000100 */
[----:B------:R2:W1:Y:S02]  /*0910*/  SYNCS.EXCH.64 URZ, [UR6+0x88], UR4 ;  /* 0x0000880406ff75b2 */ /* 0x0004640008000100 */
[----:B--2---:R-:W-:Y:S01]  /*0920*/  NOP ;  /* 0x0000000000007918 */ /* 0x004fe20000000000 */
.L_x_11:
[----:B------:R-:W2:Y:S01]  /*0930*/  SHFL.IDX PT, R2, R64, RZ, 0x1f ;  /* 0x00001fff40027589 */ /* 0x000ea200000e0000 */
[----:B------:R-:W-:Y:S01]  /*0940*/  NOP ;  /* 0x0000000000007918 */ /* 0x000fe20000000000 */
[----:B--2---:R-:W-:-:S13]  /*0950*/  ISETP.NE.AND P0, PT, R2, 0x4, PT ;  /* 0x000000040200780c */ /* 0x004fda0003f05270 */
[----:B------:R-:W-:Y:S05]  /*0960*/  @P0 BRA `(.L_x_12) ;  /* 0x0000000000440947 */ /* 0x000fea0003800000 */
[----:B-1----:R-:W1:Y:S01]  /*0970*/  S2UR UR6, SR_CgaCtaId ;  /* 0x00000000000679c3 */ /* 0x002e620000008800 */
[----:B------:R-:W-:Y:S01]  /*0980*/  UMOV UR4, 0x1e0 ;  /* 0x000001e000047882 */ /* 0x000fe20000000000 */
[----:B------:R-:W-:Y:S01]  /*0990*/  UMOV UR5, 0x400 ;  /* 0x0000040000057882 */ /* 0x000fe20000000000 */
[----:B------:R-:W-:Y:S01]  /*09a0*/  USEL UR4, UR4, 0x1a0, UP3 ;  /* 0x000001a004047887 */ /* 0x000fe20009800000 */
[----:B------:R-:W-:Y:S01]  /*09b0*/  UMOV UR8, 0x1 ;  /* 0x0000000100087882 */ /* 0x000fe20000000000 */
[----:B------:R-:W-:Y:S01]  /*09c0*/  ELECT P0, URZ, PT ;  /* 0x0000000000ff782f */ /* 0x000fe20003800000 */
[----:B------:R-:W-:-:S04]  /*09d0*/  UIADD3 UR8, UPT, UPT, -UR8, 0x100000, URZ ;  /* 0x0010000008087890 */ /* 0x000fc8000fffe1ff */
[----:B------:R-:W-:Y:S02]  /*09e0*/  USHF.L.U32 UR9, UR8, 0xb, URZ ;  /* 0x0000000b08097899 */ /* 0x000fe400080006ff */
[----:B------:R-:W-:Y:S02]  /*09f0*/  USHF.L.U32 UR8, UR8, 0x1, URZ ;  /* 0x0000000108087899 */ /* 0x000fe400080006ff */
[----:B-1----:R-:W-:Y:S02]  /*0a00*/  ULEA UR6, UR6, UR5, 0x18 ;  /* 0x0000000506067291 */ /* 0x002fe4000f8ec0ff */
[----:B------:R-:W-:-:S04]  /*0a10*/  UIADD3 UR4, UPT, UPT, -UR4, 0x100000, URZ ;  /* 0x0010000004047890 */ /* 0x000fc8000fffe1ff */
[----:B------:R-:W-:Y:S02]  /*0a20*/  USHF.L.U32 UR5, UR4, 0xb, URZ ;  /* 0x0000000b04057899 */ /* 0x000fe400080006ff */
[----:B------:R-:W-:Y:S01]  /*0a30*/  USHF.L.U32 UR4, UR4, 0x1, URZ ;  /* 0x0000000104047899 */ /* 0x000fe200080006ff */
[----:B------:R-:W1:Y:S03]  /*0a40*/  FENCE.VIEW.ASYNC.S ;  /* 0x00000000000073c6 */ /* 0x000e660000000000 */
[----:B-1----:R2:W1:Y:S08]  /*0a50*/  SYNCS.EXCH.64 URZ, [UR6+0x90], UR8 ;  /* 0x0000900806ff75b2 */ /* 0x0024700008000100 */
[----:B------:R2:W1:Y:S02]  /*0a60*/  SYNCS.EXCH.64 URZ, [UR6+0x98], UR4 ;  /* 0x0000980406ff75b2 */ /* 0x0004640008000100 */
[----:B--2---:R-:W-:Y:S01]  /*0a70*/  NOP ;  /* 0x0000000000007918 */ /* 0x004fe20000000000 */
.L_x_12:
[----:B------:R-:W2:Y:S01]  /*0a80*/  SHFL.IDX PT, R2, R64, RZ, 0x1f ;  /* 0x00001fff40027589 */ /* 0x000ea200000e0000 */
[----:B------:R-:W-:Y:S01]  /*0a90*/  NOP ;  /* 0x0000000000007918 */ /* 0x000fe20000000000 */
[----:B--2---:R-:W-:-:S13]  /*0aa0*/  ISETP.NE.AND P0, PT, R2, 0x5, PT ;  /* 0x000000050200780c */ /* 0x004fda0003f05270 */
[----:B------:R-:W-:Y:S05]  /*0ab0*/  @P0 BRA `(.L_x_13) ;  /* 0x0000000000480947 */ /* 0x000fea0003800000 */
[----:B------:R-:W2:Y:S01]  /*0ac0*/  S2UR UR5, SR_CgaCtaId ;  /* 0x00000000000579c3 */ /* 0x000ea20000008800 */
[----:B-1----:R-:W-:Y:S01]  /*0ad0*/  UMOV UR4, 0x400 ;  /* 0x0000040000047882 */ /* 0x002fe20000000000 */
        /* <DEDUP_REMOVED lines=9> */
[----:B--2---:R-:W-:Y:S01]  /*0b70*/  ULEA UR4, UR5, UR4, 0x18 ;  /* 0x0000000405047291 */ /* 0x004fe2000f8ec0ff */
[----:B------:R-:W1:Y:S11]  /*0b80*/  FENCE.VIEW.ASYNC.S ;  /* 0x00000000000073c6 */ /* 0x000e760000000000 */
[----:B-1----:R2:W1:Y:S01]  /*0b90*/  SYNCS.EXCH.64 URZ, [UR4+0xa0], UR8 ;  /* 0x0000a00804ff75b2 */ /* 0x0024620008000100 */
[----:B------:R2:W1:Y:S01]  /*0ba0*/  SYNCS.EXCH.64 URZ, [UR4+0xb0], UR6 ;  /* 0x0000b00604ff75b2 */ /* 0x0004620008000100 */
[----:B------:R2:W1:Y:S01]  /*0bb0*/  SYNCS.EXCH.64 URZ, [UR4+0xa8], UR8 ;  /* 0x0000a80804ff75b2 */ /* 0x0004620008000100 */
[----:B------:R2:W1:Y:S02]  /*0bc0*/  SYNCS.EXCH.64 URZ, [UR4+0xb8], UR6 ;  /* 0x0000b80604ff75b2 */ /* 0x0004640008000100 */
[----:B--2---:R-:W-:Y:S01]  /*0bd0*/  NOP ;  /* 0x0000000000007918 */ /* 0x004fe20000000000 */
.L_x_13:
[----:B-1----:R-:W1:Y:S01]  /*0be0*/  LDCU UR4, c[0x0][0x36c] ;  /* 0x00006d80ff0477ac */ /* 0x002e620008000800 */
[----:B------:R-:W-:Y:S01]  /*0bf0*/  ISETP.NE.OR P6, PT, R0, 0x2, !P6 ;  /* 0x000000020000780c */ /* 0x000fe200077c5670 */
[----:B------:R-:W-:Y:S01]  /*0c00*/  NOP ;  /* 0x0000000000007918 */ /* 0x000fe20000000000 */
[----:B------:R-:W-:Y:S01]  /*0c10*/  LOP3.LUT R0, R62, 0x1f, RZ, 0xc0, !PT ;  /* 0x0000001f3e007812 */ /* 0x000fe200078ec0ff */
[----:B------:R-:W-:Y:S02]  /*0c20*/  UISETP.NE.AND UP4, UPT, UR18, URZ, UPT ;  /* 0x000000ff1200728c */ /* 0x000fe4000bf85270 */
[----:B-1----:R-:W-:-:S09]  /*0c30*/  UISETP.EQ.U32.AND UP6, UPT, UR4, 0x1, UPT ;  /* 0x000000010400788c */ /* 0x002fd2000bfc2070 */
[----:B------:R-:W-:Y:S05]  /*0c40*/  BRA.U !UP6, `(.L_x_14) ;  /* 0x000000010e087547 */ /* 0x000fea000b800000 */
[----:B---34-:R-:W-:Y:S01]  /*0c50*/  UCGABAR_ARV ;  /* 0x00000000000079c7 */ /* 0x018fe20008000000 */
[----:B------:R-:W-:Y:S05]  /*0c60*/  BRA `(.L_x_15) ;  /* 0x0000000000047947 */ /* 0x000fea0003800000 */
.L_x_14:
[----:B---34-:R-:W-:Y:S01]  /*0c70*/  NOP ;  /* 0x0000000000007918 */ /* 0x018fe20000000000 */
.L_x_15:
[----:B------:R-:W1:Y:S01]  /*0c80*/  S2UR UR50, SR_CTAID.X ;  /* 0x00000000003279c3 */ /* 0x000e620000002500 */
[----:B------:R-:W-:-:S05]  /*0c90*/  CS2R.32 R57, SR_CgaSize ;  /* 0x0000000000397805 */ /* 0x000fca0000008a00 */
[----:B------:R-:W-:-:S05]  /*0ca0*/  IMAD R57, R57, -0xa0, RZ ;  /* 0xffffff6039397824 */ /* 0x000fca00078e02ff */
[----:B------:R-:W-:-:S14]  /*0cb0*/  R2UR UR5, R57 ;  /* 0x00000000390572ca */ /* 0x000fdc00000e0000 */
[----:B------:R-:W2:Y:S01]  /*0cc0*/  LDCU UR5, c[0x0][UR5+0x2b0] ;  /* 0x00005600050577ac */ /* 0x000ea20008000800 */
[----:B------:R-:W-:-:S05]  /*0cd0*/  CS2R.32 R57, SR_CgaSize ;  /* 0x0000000000397805 */ /* 0x000fca0000008a00 */
[----:B------:R-:W-:-:S05]  /*0ce0*/  IMAD R57, R57, -0xa0, RZ ;  /* 0xffffff6039397824 */ /* 0x000fca00078e02ff */
[----:B------:R-:W-:-:S14]  /*0cf0*/  R2UR UR4, R57 ;  /* 0x00000000390472ca */ /* 0x000fdc00000e0000 */
[----:B------:R-:W3:Y:S01]  /*0d00*/  LDCU UR4, c[0x0][UR4+0x2b4] ;  /* 0x00005680040477ac */ /* 0x000ee20008000800 */
[----:B------:R-:W4:Y:S01]  /*0d10*/  S2UR UR21, SR_CTAID.Y ;  /* 0x00000000001579c3 */ /* 0x000f220000002600 */
[----:B------:R-:W-:-:S05]  /*0d20*/  CS2R.32 R57, SR_CgaSize ;  /* 0x0000000000397805 */ /* 0x000fca0000008a00 */
[----:B------:R-:W-:-:S05]  /*0d30*/  IMAD R57, R57, -0xa0, RZ ;  /* 0xffffff6039397824 */ /* 0x000fca00078e02ff */
[----:B------:R-:W-:-:S14]  /*0d40*/  R2UR UR7, R57 ;  /* 0x00000000390772ca */ /* 0x000fdc00000e0000 */
[----:B------:R-:W3:Y:S01]  /*0d50*/  LDCU UR7, c[0x0][UR7+0x2a0] ;  /* 0x00005400070777ac */ /* 0x000ee20008000800 */
[----:B------:R-:W-:-:S05]  /*0d60*/  CS2R.32 R57, SR_CgaSize ;  /* 0x0000000000397805 */ /* 0x000fca0000008a00 */
[----:B------:R-:W-:-:S05]  /*0d70*/  IMAD R57, R57, -0xa0, RZ ;  /* 0xffffff6039397824 */ /* 0x000fca00078e02ff */
[----:B------:R-:W-:-:S14]  /*0d80*/  R2UR UR8, R57 ;  /* 0x00000000390872ca */ /* 0x000fdc00000e0000 */
[----:B------:R-:W3:Y:S01]  /*0d90*/  LDCU UR8, c[0x0][UR8+0x2a4] ;  /* 0x00005480080877ac */ /* 0x000ee20008000800 */
[----:B------:R-:W3:Y:S01]  /*0da0*/  S2UR UR9, SR_CgaCtaId ;  /* 0x00000000000979c3 */ /* 0x000ee20000008800 */
[----:B------:R-:W3:Y:S01]  /*0db0*/  LDCU UR19, c[0x0][0xc24] ;  /* 0x00018480ff1377ac */ /* 0x000ee20008000800 */
[----:B------:R-:W3:Y:S01]  /*0dc0*/  LDCU UR55, c[0x0][0xc24] ;  /* 0x00018480ff3777ac */ /* 0x000ee20008000800 */
[----:B-1----:R-:W-:Y:S01]  /*0dd0*/  I2FP.F32.U32 R3, UR50 ;  /* 0x0000003200037c45 */ /* 0x002fe20008201000 */
[----:B------:R-:W1:Y:S04]  /*0de0*/  LDCU UR23, c[0x0][0xc30] ;  /* 0x00018600ff1777ac */ /* 0x000e680008000800 */
[----:B--2---:R-:W-:Y:S01]  /*0df0*/  FMUL R3, R3, UR5 ;  /* 0x0000000503037c20 */ /* 0x004fe20008400000 */
[----:B----4-:R-:W-:-:S05]  /*0e00*/  I2FP.F32.U32 R2, UR21 ;  /* 0x0000001500027c45 */ /* 0x010fca0008201000 */
[----:B------:R-:W2:Y:S01]  /*0e10*/  F2I.U32.TRUNC.NTZ R3, R3 ;  /* 0x0000000300037305 */ /* 0x000ea2000020f000 */
[----:B---3--:R-:W-:Y:S01]  /*0e20*/  FMUL R2, R2, UR4 ;  /* 0x0000000402027c20 */ /* 0x008fe20008400000 */
[----:B------:R-:W-:-:S06]  /*0e30*/  USHF.L.U32 UR71, UR9, 0x7, URZ ;  /* 0x0000000709477899 */ /* 0x000fcc00080006ff */
[----:B------:R-:W3:Y:S01]  /*0e40*/  F2I.U32.TRUNC.NTZ R2, R2 ;  /* 0x0000000200027305 */ /* 0x000ee2000020f000 */
[----:B------:R-:W-:Y:S01]  /*0e50*/  ULOP3.LUT UR71, UR71, 0x80, URZ, 0xc0, !UPT ;  /* 0x0000008047477892 */ /* 0x000fe2000f8ec0ff */
[----:B--2---:R-:W-:Y:S02]  /*0e60*/  R2UR UR4, R3 ;  /* 0x00000000030472ca */ /* 0x004fe400000e0000 */
[----:B---3--:R-:W-:Y:S02]  /*0e70*/  R2UR UR6, R2 ;  /* 0x00000000020672ca */ /* 0x008fe400000e0000 */
[----:B------:R-:W-:-:S09]  /*0e80*/  PRMT R2, RZ, 0x7610, R2 ;  /* 0x00007610ff027816 */ /* 0x000fd20000000002 */
[----:B------:R-:W-:-:S04]  /*0e90*/  UIADD3 UR5, UPT, UPT, -UR4, URZ, URZ ;  /* 0x000000ff04057290 */ /* 0x000fc8000fffe1ff */
[----:B------:R-:W-:Y:S02]  /*0ea0*/  UIMAD UR5, UR7, UR5, UR50 ;  /* 0x00000005070572a4 */ /* 0x000fe4000f8e0232 */
[----:B------:R-:W-:-:S04]  /*0eb0*/  UIADD3 UR4, UPT, UPT, -UR6, URZ, URZ ;  /* 0x000000ff06047290 */ /* 0x000fc8000fffe1ff */
[----:B------:R-:W-:Y:S01]  /*0ec0*/  IMAD.U32 R57, RZ, RZ, UR5 ;  /* 0x00000005ff397e24 */ /* 0x000fe2000f8e00ff */
[----:B------:R-:W-:-:S06]  /*0ed0*/  UIMAD UR4, UR8, UR4, UR21 ;  /* 0x00000004080472a4 */ /* 0x000fcc000f8e0215 */
[----:B------:R-:W-:Y:S01]  /*0ee0*/  IMAD.U32 R56, RZ, RZ, UR4 ;  /* 0x00000004ff387e24 */ /* 0x000fe2000f8e00ff */
[----:B-1----:R-:W-:Y:S06]  /*0ef0*/  BRA.U UP4, `(.L_x_16) ;  /* 0x00000001042c7547 */ /* 0x002fec000b800000 */
[----:B------:R-:W-:Y:S02]  /*0f00*/  R2UR UR4, R56 ;  /* 0x00000000380472ca */ /* 0x000fe400000e0000 */
[----:B------:R-:W-:-:S11]  /*0f10*/  R2UR UR6, R57 ;  /* 0x00000000390672ca */ /* 0x000fd600000e0000 */
[----:B------:R-:W-:-:S04]  /*0f20*/  UISETP.NE.AND UP0, UPT, UR4, URZ, UPT ;  /* 0x000000ff0400728c */ /* 0x000fc8000bf05270 */
[----:B------:R-:W-:-:S04]  /*0f30*/  UISETP.EQ.OR UP0, UPT, UR6, URZ, !UP0 ;  /* 0x000000ff0600728c */ /* 0x000fc8000c702670 */
[----:B------:R-:W-:Y:S02]  /*0f40*/  USEL UR5, URZ, 0x1, !UP0 ;  /* 0x00000001ff057887 */ /* 0x000fe4000c000000 */
[----:B------:R-:W-:-:S04]  /*0f50*/  UISETP.NE.AND UP0, UPT, UR4, URZ, UPT ;  /* 0x000000ff0400728c */ /* 0x000fc8000bf05270 */
[----:B------:R-:W-:Y:S02]  /*0f60*/  USEL UR4, URZ, 0x2, UP0 ;  /* 0x00000002ff047887 */ /* 0x000fe40008000000 */
[----:B------:R-:W-:-:S04]  /*0f70*/  UISETP.NE.AND UP0, UPT, UR6, 0x1, UPT ;  /* 0x000000010600788c */ /* 0x000fc8000bf05270 */
[----:B------:R-:W-:-:S04]  /*0f80*/  USEL UR4, UR4, 0x2, UP0 ;  /* 0x0000000204047887 */ /* 0x000fc80008000000 */
[----:B------:R-:W-:-:S06]  /*0f90*/  UIADD3 UR4, UPT, UPT, UR5, UR4, URZ ;  /* 0x0000000405047290 */ /* 0x000fcc000fffe0ff */
[----:B------:R-:W-:-:S07]  /*0fa0*/  IMAD.U32 R2, RZ, RZ, UR4 ;  /* 0x00000004ff027e24 */ /* 0x000fce000f8e00ff */
.L_x_16:
[----:B------:R-:W1:Y:S01]  /*0fb0*/  S2UR UR51, SR_CTAID.Z ;  /* 0x00000000003379c3 */ /* 0x000e620000002700 */
[----:B------:R-:W-:-:S09]  /*0fc0*/  UISETP.GE.AND UP0, UPT, UR19, 0x1, UPT ;  /* 0x000000011300788c */ /* 0x000fd2000bf06270 */
[----:B------:R-:W-:Y:S05]  /*0fd0*/  BRA.U !UP0, `(.L_x_17) ;  /* 0x0000000108d47547 */ /* 0x000fea000b800000 */
[----:B------:R-:W2:Y:S01]  /*0fe0*/  LDCU.128 UR12, c[0x0][0xc10] ;  /* 0x00018200ff0c77ac */ /* 0x000ea20008000c00 */
[----:B------:R-:W3:Y:S01]  /*0ff0*/  LDCU UR20, c[0x0][0xc0c] ;  /* 0x00018180ff1477ac */ /* 0x000ee20008000800 */
[----:B------:R-:W4:Y:S01]  /*1000*/  LDCU UR6, c[0x0][0x370] ;  /* 0x00006e00ff0677ac */ /* 0x000f220008000800 */
[----:B------:R-:W1:Y:S01]  /*1010*/  LDCU UR7, c[0x0][0x374] ;  /* 0x00006e80ff0777ac */ /* 0x000e620008000800 */
[----:B------:R-:W1:Y:S01]  /*1020*/  LDCU UR22, c[0x0][0xc20] ;  /* 0x00018400ff1677ac */ /* 0x000e620008000800 */
[----:B--2---:R-:W-:Y:S02]  /*1030*/  UIMAD.WIDE.U32 UR4, UR50, UR12, URZ ;  /* 0x0000000c320472a5 */ /* 0x004fe4000f8e00ff */
[----:B---3--:R-:W-:Y:S01]  /*1040*/  UISETP.NE.AND UP0, UPT, UR20, 0x1, UPT ;  /* 0x000000011400788c */ /* 0x008fe2000bf05270 */
[----:B------:R-:W2:Y:S01]  /*1050*/  LDCU.64 UR8, c[0x0][0xc28] ;  /* 0x00018500ff0877ac */ /* 0x000ea20008000a00 */
[----:B----4-:R-:W-:-:S03]  /*1060*/  UIMAD.WIDE.U32 UR10, UR6, UR12, URZ ;  /* 0x0000000c060a72a5 */ /* 0x010fc6000f8e00ff */
[----:B------:R-:W-:Y:S01]  /*1070*/  UMOV UR4, UR5 ;  /* 0x0000000500047c82 */ /* 0x000fe20008000000 */
[----:B------:R-:W-:Y:S02]  /*1080*/  UISETP.NE.AND UP2, UPT, UR19, 0x1, UPT ;  /* 0x000000011300788c */ /* 0x000fe4000bf45270 */
[----:B------:R-:W-:Y:S01]  /*1090*/  USHF.R.U32.HI UR4, URZ, UR13, UR4 ;  /* 0x0000000dff047299 */ /* 0x000fe20008011604 */
[----:B------:R-:W-:Y:S01]  /*10a0*/  UMOV UR10, UR11 ;  /* 0x0000000b000a7c82 */ /* 0x000fe20008000000 */
[----:B------:R-:W-:Y:S02]  /*10b0*/  UIMAD.WIDE.U32 UR16, UR21, UR15, URZ ;  /* 0x0000000f151072a5 */ /* 0x000fe4000f8e00ff */
[----:B------:R-:W-:Y:S02]  /*10c0*/  USEL UR5, UR50, UR4, !UP0 ;  /* 0x0000000432057287 */ /* 0x000fe4000c000000 */
[----:B------:R-:W-:Y:S02]  /*10d0*/  @UP0 USHF.R.U32.HI UR6, URZ, UR13, UR10 ;  /* 0x0000000dff060299 */ /* 0x000fe4000801160a */
[----:B------:R-:W-:-:S02]  /*10e0*/  UISETP.NE.AND UP0, UPT, UR14, 0x1, UPT ;  /* 0x000000010e00788c */ /* 0x000fc4000bf05270 */
[----:B-1----:R-:W-:Y:S02]  /*10f0*/  UIMAD.WIDE.U32 UR10, UR7, UR15, URZ ;  /* 0x0000000f070a72a5 */ /* 0x002fe4000f8e00ff */
[----:B--2---:R-:W-:Y:S01]  /*1100*/  UIMAD.WIDE.U32 UR12, UR6, UR8, URZ ;  /* 0x00000008060c72a5 */ /* 0x004fe2000f8e00ff */
[----:B------:R-:W-:Y:S02]  /*1110*/  UMOV UR4, UR17 ;  /* 0x0000001100047c82 */ /* 0x000fe40008000000 */
[----:B------:R-:W-:Y:S02]  /*1120*/  USHF.R.U32.HI UR4, URZ, UR22, UR4 ;  /* 0x00000016ff047299 */ /* 0x000fe40008011604 */
[----:B------:R-:W-:Y:S02]  /*1130*/  UMOV UR10, UR11 ;  /* 0x0000000b000a7c82 */ /* 0x000fe40008000000 */
[----:B------:R-:W-:Y:S01]  /*1140*/  UMOV UR12, UR13 ;  /* 0x0000000d000c7c82 */ /* 0x000fe20008000000 */
[----:B------:R-:W-:-:S02]  /*1150*/  @UP0 USHF.R.U32.HI UR7, URZ, UR22, UR10 ;  /* 0x00000016ff070299 */ /* 0x000fc4000801160a */
[----:B------:R-:W-:Y:S02]  /*1160*/  USEL UR4, UR21, UR4, !UP0 ;  /* 0x0000000415047287 */ /* 0x000fe4000c000000 */
[----:B------:R-:W-:Y:S02]  /*1170*/  UIMAD.WIDE.U32 UR10, UR7, UR8, URZ ;  /* 0x00000008070a72a5 */ /* 0x000fe4000f8e00ff */
[----:B------:R-:W-:Y:S02]  /*1180*/  @UP2 USHF.R.U32.HI UR6, URZ, UR9, UR12 ;  /* 0x00000009ff062299 */ /* 0x000fe4000801160c */
[----:B------:R-:W-:-:S03]  /*1190*/  UIMAD.WIDE.U32 UR12, UR4, UR8, URZ ;  /* 0x00000008040c72a5 */ /* 0x000fc6000f8e00ff */
[----:B------:R-:W-:Y:S02]  /*11a0*/  UMOV UR10, UR11 ;  /* 0x0000000b000a7c82 */ /* 0x000fe40008000000 */
[----:B------:R-:W-:Y:S02]  /*11b0*/  @UP2 USHF.R.U32.HI UR7, URZ, UR9, UR10 ;  /* 0x00000009ff072299 */ /* 0x000fe4000801160a */
[----:B------:R-:W-:Y:S02]  /*11c0*/  UIMAD UR10, UR6, UR19, URZ ;  /* 0x00000013060a72a4 */ /* 0x000fe4000f8e02ff */
[----:B------:R-:W-:-:S04]  /*11d0*/  UIMAD UR7, UR7, UR19, URZ ;  /* 0x00000013070772a4 */ /* 0x000fc8000f8e02ff */
[----:B------:R-:W-:-:S03]  /*11e0*/  UISETP.GE.AND UP0, UPT, UR4, UR7, UPT ;  /* 0x000000070400728c */ /* 0x000fc6000bf06270 */
[----:B------:R-:W-:Y:S01]  /*11f0*/  UMOV UR7, UR13 ;  /* 0x0000000d00077c82 */ /* 0x000fe20008000000 */
[----:B------:R-:W-:Y:S02]  /*1200*/  UISETP.GE.OR UP0, UPT, UR5, UR10, UP0 ;  /* 0x0000000a0500728c */ /* 0x000fe40008706670 */
[----:B------:R-:W-:Y:S02]  /*1210*/  UIMAD.WIDE.U32 UR10, UR5, UR8, URZ ;  /* 0x00000008050a72a5 */ /* 0x000fe4000f8e00ff */
[----:B------:R-:W-:Y:S02]  /*1220*/  USHF.R.U32.HI UR7, URZ, UR9, UR7 ;  /* 0x00000009ff077299 */ /* 0x000fe40008011607 */
[----:B------:R-:W-:Y:S02]  /*1230*/  UIADD3 UR10, UPT, UPT, -UR4, URZ, URZ ;  /* 0x000000ff040a7290 */ /* 0x000fe4000fffe1ff */
[----:B------:R-:W-:Y:S02]  /*1240*/  USEL UR7, UR4, UR7, !UP2 ;  /* 0x0000000704077287 */ /* 0x000fe4000d000000 */
[----:B------:R-:W-:Y:S01]  /*1250*/  UIMAD UR10, UR14, UR10, UR21 ;  /* 0x0000000a0e0a72a4 */ /* 0x000fe2000f8e0215 */
[----:B------:R-:W-:Y:S01]  /*1260*/  @!UP0 UMOV UR8, UR11 ;  /* 0x0000000b00088c82 */ /* 0x000fe20008000000 */
[----:B------:R-:W-:-:S02]  /*1270*/  UIADD3 UR11, UPT, UPT, -UR5, URZ, URZ ;  /* 0x000000ff050b7290 */ /* 0x000fc4000fffe1ff */
[----:B------:R-:W-:Y:S02]  /*1280*/  @!UP0 USHF.R.U32.HI UR8, URZ, UR9, UR8 ;  /* 0x00000009ff088299 */ /* 0x000fe40008011608 */
[----:B------:R-:W-:Y:S02]  /*1290*/  UIADD3 UR9, UPT, UPT, -UR7, URZ, URZ ;  /* 0x000000ff07097290 */ /* 0x000fe4000fffe1ff */
[----:B------:R-:W-:Y:S02]  /*12a0*/  @!UP0 USEL UR8, UR5, UR8, !UP2 ;  /* 0x0000000805088287 */ /* 0x000fe4000d000000 */
[----:B------:R-:W-:Y:S02]  /*12b0*/  UIMAD UR9, UR19, UR9, UR4 ;  /* 0x00000009130972a4 */ /* 0x000fe4000f8e0204 */
[----:B------:R-:W-:Y:S02]  /*12c0*/  @!UP0 UIADD3 UR7, UPT, UPT, UR7, -UR8, URZ ;  /* 0x8000000807078290 */ /* 0x000fe4000fffe0ff */
[----:B------:R-:W-:-:S02]  /*12d0*/  @!UP0 UIMAD UR6, UR9, UR6, UR8 ;  /* 0x00000006090682a4 */ /* 0x000fc4000f8e0208 */
[----:B------:R-:W-:Y:S02]  /*12e0*/  @!UP0 UIMAD UR4, UR7, UR19, UR5 ;  /* 0x00000013070482a4 */ /* 0x000fe4000f8e0205 */
[----:B------:R-:W-:Y:S02]  /*12f0*/  UIMAD UR50, UR20, UR11, UR50 ;  /* 0x0000000b143272a4 */ /* 0x000fe4000f8e0232 */
[----:B------:R-:W-:Y:S01]  /*1300*/  UIMAD UR21, UR4, UR14, UR10 ;  /* 0x0000000e041572a4 */ /* 0x000fe2000f8e020a */
[----:B------:R-:W-:Y:S02]  /*1310*/  @!UP0 UMOV UR5, UR6 ;  /* 0x0000000600058c82 */ /* 0x000fe40008000000 */
[----:B------:R-:W-:-:S12]  /*1320*/  UIMAD UR50, UR5, UR20, UR50 ;  /* 0x00000014053272a4 */ /* 0x000fd8000f8e0232 */
.L_x_17:
[----:B------:R-:W-:-:S09]  /*1330*/  UISETP.NE.AND UP0, UPT, UR23, 0x1, UPT ;  /* 0x000000011700788c */ /* 0x000fd2000bf05270 */
[----:B------:R-:W-:Y:S05]  /*1340*/  BRA.U UP0, `(.L_x_18) ;  /* 0x0000000100407547 */ /* 0x000fea000b800000 */
[----:B------:R-:W2:Y:S01]  /*1350*/  LDCU.128 UR8, c[0x0][0xc10] ;  /* 0x00018200ff0877ac */ /* 0x000ea20008000c00 */
[----:B------:R-:W3:Y:S01]  /*1360*/  LDCU UR12, c[0x0][0xc0c] ;  /* 0x00018180ff0c77ac */ /* 0x000ee20008000800 */
[----:B------:R-:W4:Y:S01]  /*1370*/  LDCU UR13, c[0x0][0xc20] ;  /* 0x00018400ff0d77ac */ /* 0x000f220008000800 */
[----:B--2---:R-:W-:Y:S02]  /*1380*/  UIMAD.WIDE.U32 UR4, UR50, UR8, URZ ;  /* 0x00000008320472a5 */ /* 0x004fe4000f8e00ff */
[----:B------:R-:W-:Y:S02]  /*1390*/  UIMAD.WIDE.U32 UR6, UR21, UR11, URZ ;  /* 0x0000000b150672a5 */ /* 0x000fe4000f8e00ff */
[----:B---3--:R-:W-:Y:S02]  /*13a0*/  UISETP.NE.AND UP0, UPT, UR12, 0x1, UPT ;  /* 0x000000010c00788c */ /* 0x008fe4000bf05270 */
[----:B------:R-:W-:-:S03]  /*13b0*/  USHF.R.U32.HI UR5, URZ, UR9, UR5 ;  /* 0x00000009ff057299 */ /* 0x000fc60008011605 */
[----:B------:R-:W-:Y:S01]  /*13c0*/  UMOV UR4, UR7 ;  /* 0x0000000700047c82 */ /* 0x000fe20008000000 */
[----:B------:R-:W-:Y:S02]  /*13d0*/  USEL UR5, UR50, UR5, !UP0 ;  /* 0x0000000532057287 */ /* 0x000fe4000c000000 */
[----:B------:R-:W-:Y:S02]  /*13e0*/  UISETP.NE.AND UP0, UPT, UR10, 0x1, UPT ;  /* 0x000000010a00788c */ /* 0x000fe4000bf05270 */
[----:B----4-:R-:W-:-:S04]  /*13f0*/  USHF.R.U32.HI UR4, URZ, UR13, UR4 ;  /* 0x0000000dff047299 */ /* 0x010fc80008011604 */
[----:B------:R-:W-:-:S04]  /*1400*/  USEL UR4, UR21, UR4, !UP0 ;  /* 0x0000000415047287 */ /* 0x000fc8000c000000 */
[----:B------:R-:W-:Y:S02]  /*1410*/  UIADD3 UR6, UPT, UPT, UR5, -UR4, URZ ;  /* 0x8000000405067290 */ /* 0x000fe4000fffe0ff */
[----:B------:R-:W-:Y:S02]  /*1420*/  UIADD3 UR4, UPT, UPT, -UR5, UR4, URZ ;  /* 0x0000000405047290 */ /* 0x000fe4000fffe1ff */
[----:B------:R-:W-:Y:S02]  /*1430*/  UIMAD UR21, UR6, UR10, UR21 ;  /* 0x0000000a061572a4 */ /* 0x000fe4000f8e0215 */
[----:B------:R-:W-:-:S12]  /*1440*/  UIMAD UR50, UR4, UR12, UR50 ;  /* 0x0000000c043272a4 */ /* 0x000fd8000f8e0232 */
.L_x_18:
[----:B------:R-:W-:Y:S01]  /*1450*/  UISETP.NE.AND UP0, UPT, UR18, 0x2, UPT ;  /* 0x000000021200788c */ /* 0x000fe2000bf05270 */
[----:B------:R-:W-:Y:S09]  /*1460*/  BRA.U !UP6, `(.L_x_19) ;  /* 0x000000010e0c7547 */ /* 0x000ff2000b800000 */
[----:B------:R-:W-:Y:S01]  /*1470*/  UCGABAR_WAIT ;  /* 0x0000000000007dc7 */ /* 0x000fe20008000000 */
[----:B------:R-:W-:Y:S01]  /*1480*/  CCTL.IVALL ;  /* 0x00000000ff00798f */ /* 0x000fe20002000000 */
[----:B------:R-:W-:Y:S05]  /*1490*/  BRA `(.L_x_20) ;  /* 0x0000000000047947 */ /* 0x000fea0003800000 */
.L_x_19:
[----:B------:R-:W-:Y:S06]  /*14a0*/  BAR.SYNC.DEFER_BLOCKING 0x0 ;  /* 0x0000000000007b1d */ /* 0x000fec0000010000 */
.L_x_20:
[----:B------:R-:W-:Y:S05]  /*14b0*/  BRA.U UP0, `(.L_x_21) ;  /* 0x0000005d00307547 */ /* 0x000fea000b800000 */
[----:B------:R-:W2:Y:S01]  /*14c0*/  LDCU UR5, c[0x0][0x388] ;  /* 0x00007100ff0577ac */ /* 0x000ea20008000800 */
[----:B------:R-:W3:Y:S01]  /*14d0*/  LDC.64 R2, c[0x0][0x390] ;  /* 0x0000e400ff027b82 */ /* 0x000ee20000000a00 */
[----:B------:R-:W-:Y:S01]  /*14e0*/  PLOP3.LUT P4, PT, PT, PT, UP3, 0x80, 0x8 ;  /* 0x000000000008781c */ /* 0x000fe20003f8f038 */
[----:B------:R-:W-:Y:S01]  /*14f0*/  HFMA2 R9, -RZ, RZ, 0, 0 ;  /* 0x00000000ff097431 */ /* 0x000fe200000001ff */
[----:B------:R-:W4:Y:S01]  /*1500*/  LDCU UR6, c[0x0][0x38c] ;  /* 0x00007180ff0677ac */ /* 0x000f220008000800 */
[----:B------:R-:W-:Y:S01]  /*1510*/  ISETP.EQ.OR P5, PT, R0, RZ, P6 ;  /* 0x000000ff0000720c */ /* 0x000fe200037a2670 */
[----:B------:R-:W-:Y:S01]  /*1520*/  IMAD.MOV.U32 R12, RZ, RZ, 0x1 ;  /* 0x00000001ff0c7424 */ /* 0x000fe200078e00ff */
[----:B------:R-:W-:Y:S01]  /*1530*/  CS2R R10, SRZ ;  /* 0x00000000000a7805 */ /* 0x000fe2000001ff00 */
[----:B------:R-:W-:Y:S01]  /*1540*/  UISETP.NE.AND UP0, UPT, UR18, URZ, UPT ;  /* 0x000000ff1200728c */ /* 0x000fe2000bf05270 */
[----:B------:R-:W1:Y:S01]  /*1550*/  S2UR UR7, SR_CgaCtaId ;  /* 0x00000000000779c3 */ /* 0x000e620000008800 */
[----:B------:R-:W-:Y:S01]  /*1560*/  PLOP3.LUT P4, PT, P4, PT, PT, 0x8, 0x80 ;  /* 0x000000000080781c */ /* 0x000fe2000278e170 */
[----:B------:R-:W-:-:S06]  /*1570*/  UMOV UR39, URZ ;  /* 0x000000ff00277c82 */ /* 0x000fcc0008000000 */
[----:B------:R-:W3:Y:S01]  /*1580*/  LDC.64 R66, c[0x0][0x348] ;  /* 0x0000d200ff427b82 */ /* 0x000ee20000000a00 */
[----:B--2---:R-:W-:-:S04]  /*1590*/  UIADD3 UR5, UPT, UPT, UR5, 0x3f, URZ ;  /* 0x0000003f05057890 */ /* 0x004fc8000fffe0ff */
[----:B------:R-:W-:-:S04]  /*15a0*/  USHF.R.S32.HI UR4, URZ, 0x1f, UR5 ;  /* 0x0000001fff047899 */ /* 0x000fc80008011405 */
[----:B------:R-:W-:-:S04]  /*15b0*/  ULEA.HI UR4, UR4, UR5, URZ, 0x6 ;  /* 0x0000000504047291 */ /* 0x000fc8000f8f30ff */
[----:B------:R-:W-:Y:S02]  /*15c0*/  USHF.R.S32.HI UR4, URZ, 0x6, UR4 ;  /* 0x00000006ff047899 */ /* 0x000fe40008011404 */
[----:B-1----:R-:W-:Y:S02]  /*15d0*/  USHF.L.U32 UR5, UR7, 0x2, URZ ;  /* 0x0000000207057899 */ /* 0x002fe400080006ff */
[----:B----4-:R-:W-:Y:S02]  /*15e0*/  UIMAD UR4, UR4, UR6, URZ ;  /* 0x00000006040472a4 */ /* 0x010fe4000f8e02ff */
[----:B------:R-:W-:-:S04]  /*15f0*/  ULOP3.LUT UR5, UR5, 0x4, URZ, 0xe2, !UPT ;  /* 0x0000000405057892 */ /* 0x000fc8000f8ee2ff */
[----:B---3--:R-:W-:Y:S02]  /*1600*/  IMAD R2, R2, UR4, RZ ;  /* 0x0000000402027c24 */ /* 0x008fe4000f8e02ff */
[----:B------:R-:W-:Y:S02]  /*1610*/  MOV R60, UR5 ;  /* 0x00000005003c7c02 */ /* 0x000fe40008000f00 */
[----:B------:R-:W-:Y:S01]  /*1620*/  IMAD R14, R2, R3, RZ ;  /* 0x00000003020e7224 */ /* 0x000fe200078e02ff */
[----:B------:R-:W1:Y:S04]  /*1630*/  LDCU UR4, c[0x0][0x370] ;  /* 0x00006e00ff0477ac */ /* 0x000e680008000800 */
[C---:B------:R-:W-:Y:S01]  /*1640*/  ISETP.NE.AND P0, PT, R14.reuse, RZ, PT ;  /* 0x000000ff0e00720c */ /* 0x040fe20003f05270 */
[----:B------:R-:W2:Y:S01]  /*1650*/  LDCU UR6, c[0x0][0x374] ;  /* 0x00006e80ff0677ac */ /* 0x000ea20008000800 */
[----:B------:R-:W-:-:S05]  /*1660*/  VIMNMX.U32 R13, PT, PT, R14, 0x4, PT ;  /* 0x000000040e0d7848 */ /* 0x000fca0003fe0000 */
[----:B------:R-:W-:-:S06]  /*1670*/  VIADD R7, R13, 0xffffffff ;  /* 0xffffffff0d077836 */ /* 0x000fcc0000000000 */
[--C-:B------:R-:W-:Y:S02]  /*1680*/  @!P0 IMAD.MOV R7, RZ, RZ, R13.reuse ;  /* 0x000000ffff078224 */ /* 0x100fe400078e020d */
[----:B-1----:R-:W-:Y:S01]  /*1690*/  IMAD.U32 R59, RZ, RZ, UR4 ;  /* 0x00000004ff3b7e24 */ /* 0x002fe2000f8e00ff */
[----:B------:R-:W-:Y:S01]  /*16a0*/  USEL UR4, URZ, 0x1, UP5 ;  /* 0x00000001ff047887 */ /* 0x000fe2000a800000 */
[----:B------:R-:W-:Y:S01]  /*16b0*/  IMAD.IADD R13, R14, 0x1, -R13 ;  /* 0x000000010e0d7824 */ /* 0x000fe200078e0a0d */
[----:B------:R-:W-:Y:S02]  /*16c0*/  IADD3 R7, PT, PT, R7, 0x1, RZ ;  /* 0x0000000107077810 */ /* 0x000fe40007ffe0ff */
[----:B--2---:R-:W-:Y:S01]  /*16d0*/  MOV R58, UR6 ;  /* 0x00000006003a7c02 */ /* 0x004fe20008000f00 */
[----:B------:R-:W-:-:S12]  /*16e0*/  USEL UR63, UR4, 0x2, UP0 ;  /* 0x00000002043f7887 */ /* 0x000fd80008000000 */
.L_x_39:
[----:B------:R-:W1:Y:S01]  /*16f0*/  S2UR UR31, SR_CgaCtaId ;  /* 0x00000000001f79c3 */ /* 0x000e620000008800 */
[----:B------:R-:W-:Y:S01]  /*1700*/  UMOV UR4, 0x400 ;  /* 0x0000040000047882 */ /* 0x000fe20000000000 */
[----:B------:R-:W-:Y:S01]  /*1710*/  R2UR UR5, R60 ;  /* 0x000000003c0572ca */ /* 0x000fe200000e0000 */
[----:B------:R-:W-:Y:S01]  /*1720*/  UMOV UR6, URZ ;  /* 0x000000ff00067c82 */ /* 0x000fe20008000000 */
[----:B------:R-:W-:Y:S01]  /*1730*/  SHF.L.U32 R0, R12, 0x1f, RZ ;  /* 0x0000001f0c007819 */ /* 0x000fe200000006ff */
[----:B------:R-:W-:Y:S01]  /*1740*/  USHF.L.U32 UR47, UR50, 0x6, URZ ;  /* 0x00000006322f7899 */ /* 0x000fe200080006ff */
[----:B------:R-:W-:Y:S01]  /*1750*/  ISETP.NE.AND P0, PT, R14, RZ, PT ;  /* 0x000000ff0e00720c */ /* 0x000fe20003f05270 */
[----:B------:R-:W-:Y:S01]  /*1760*/  IMAD.MOV.U32 R8, RZ, RZ, RZ ;  /* 0x000000ffff087224 */ /* 0x000fe200078e00ff */
[----:B------:R-:W-:Y:S01]  /*1770*/  MOV R3, UR6 ;  /* 0x0000000600037c02 */ /* 0x000fe20008000f00 */
[----:B-1----:R-:W-:-:S04]  /*1780*/  ULEA UR31, UR31, UR4, 0x18 ;  /* 0x000000041f1f7291 */ /* 0x002fc8000f8ec0ff */
[----:B------:R-:W-:-:S09]  /*1790*/  ULEA UR4, UR39, UR31, 0x3 ;  /* 0x0000001f27047291 */ /* 0x000fd2000f8e18ff */
[----:B--2---:R1:W2:Y:S01]  /*17a0*/  SYNCS.PHASECHK.TRANS64.TRYWAIT P3, [UR4+0x20], R0 ;  /* 0x00002000ff0075a7 */ /* 0x0042a20008061104 */
[----:B------:R-:W-:-:S03]  /*17b0*/  ULEA UR4, UR21, UR5, 0x7 ;  /* 0x0000000515047291 */ /* 0x000fc6000f8e38ff */
[----:B------:R-:W-:Y:S02]  /*17c0*/  UMOV UR5, URZ ;  /* 0x000000ff00057c82 */ /* 0x000fe40008000000 */
[----:B------:R-:W-:Y:S01]  /*17d0*/  MOV R2, UR5 ;  /* 0x0000000500027c02 */ /* 0x000fe20008000f00 */
[----:B------:R-:W-:Y:S01]  /*17e0*/  IMAD.U32 R55, RZ, RZ, UR4 ;  /* 0x00000004ff377e24 */ /* 0x000fe2000f8e00ff */
[----:B------:R-:W-:Y:S02]  /*17f0*/  UMOV UR4, URZ ;  /* 0x000000ff00047c82 */ /* 0x000fe40008000000 */
[----:B-1----:R-:W-:Y:S01]  /*1800*/  IMAD.U32 R0, RZ, RZ, UR4 ;  /* 0x00000004ff007e24 */ /* 0x002fe2000f8e00ff */
[----:B------:R-:W-:Y:S06]  /*1810*/  @!P0 BRA `(.L_x_22) ;  /* 0x0000002400f48947 */ /* 0x000fec0003800000 */
[----:B------:R-:W1:Y:S01]  /*1820*/  LDCU.128 UR4, c[0x0][0x480] ;  /* 0x00009000ff0477ac */ /* 0x000e620008000c00 */
[----:B------:R-:W-:Y:S01]  /*1830*/  R2UR UR57, R55 ;  /* 0x00000000373972ca */ /* 0x000fe200000e0000 */
[----:B------:R-:W3:Y:S01]  /*1840*/  LDC R6, c[0x0][0x38c] ;  /* 0x0000e300ff067b82 */ /* 0x000ee20000000800 */
[----:B------:R-:W-:Y:S01]  /*1850*/  HFMA2 R8, -RZ, RZ, 0, 0 ;  /* 0x00000000ff087431 */ /* 0x000fe200000001ff */
[----:B------:R-:W-:Y:S01]  /*1860*/  UIADD3 UR50, UPT, UPT, UR47, 0x8, URZ ;  /* 0x000000082f327890 */ /* 0x000fe2000fffe0ff */
[----:B------:R-:W-:Y:S01]  /*1870*/  IADD3 R9, PT, PT, R7, R10, RZ ;  /* 0x0000000a07097210 */ /* 0x000fe20007ffe0ff */
[----:B------:R-:W-:Y:S02]  /*1880*/  UIADD3 UR49, UPT, UPT, UR47, 0x10, URZ ;  /* 0x000000102f317890 */ /* 0x000fe4000fffe0ff */
[----:B------:R-:W-:Y:S02]  /*1890*/  UIADD3 UR48, UPT, UPT, UR47, 0x18, URZ ;  /* 0x000000182f307890 */ /* 0x000fe4000fffe0ff */
[----:B------:R-:W-:Y:S01]  /*18a0*/  UIADD3 UR46, UPT, UPT, UR47, 0x20, URZ ;  /* 0x000000202f2e7890 */ /* 0x000fe2000fffe0ff */
[----:B------:R-:W4:Y:S01]  /*18b0*/  LDC.64 R4, c[0x0][0x390] ;  /* 0x0000e400ff047b82 */ /* 0x000f220000000a00 */
[----:B------:R-:W-:-:S02]  /*18c0*/  UIADD3 UR38, UPT, UPT, UR47, 0x28, URZ ;  /* 0x000000282f267890 */ /* 0x000fc4000fffe0ff */
[----:B------:R-:W-:Y:S02]  /*18d0*/  UIADD3 UR30, UPT, UPT, UR47, 0x30, URZ ;  /* 0x000000302f1e7890 */ /* 0x000fe4000fffe0ff */
[----:B------:R-:W-:Y:S02]  /*18e0*/  UIADD3 UR29, UPT, UPT, UR47, 0x38, URZ ;  /* 0x000000382f1d7890 */ /* 0x000fe4000fffe0ff */
[----:B-1----:R-:W-:Y:S02]  /*18f0*/  UIMAD.WIDE.U32 UR12, UR50, UR5, URZ ;  /* 0x00000005320c72a5 */ /* 0x002fe4000f8e00ff */
[----:B------:R-:W-:Y:S02]  /*1900*/  UIMAD.WIDE.U32 UR14, UR49, UR5, URZ ;  /* 0x00000005310e72a5 */ /* 0x000fe4000f8e00ff */
[----:B------:R-:W-:Y:S02]  /*1910*/  UIMAD.WIDE.U32 UR24, UR47, UR5, URZ ;  /* 0x000000052f1872a5 */ /* 0x000fe4000f8e00ff */
[----:B------:R-:W-:-:S02]  /*1920*/  UIMAD.WIDE.U32 UR16, UR48, UR5, URZ ;  /* 0x00000005301072a5 */ /* 0x000fc4000f8e00ff */
[----:B------:R-:W-:Y:S02]  /*1930*/  UIMAD.WIDE.U32 UR18, UR46, UR5, URZ ;  /* 0x000000052e1272a5 */ /* 0x000fe4000f8e00ff */
[----:B------:R-:W-:Y:S02]  /*1940*/  UIMAD.WIDE.U32 UR20, UR38, UR5, URZ ;  /* 0x00000005261472a5 */ /* 0x000fe4000f8e00ff */
[----:B------:R-:W-:Y:S02]  /*1950*/  UIMAD.WIDE.U32 UR22, UR30, UR5, URZ ;  /* 0x000000051e1672a5 */ /* 0x000fe4000f8e00ff */
[----:B------:R-:W-:Y:S01]  /*1960*/  UIMAD.WIDE.U32 UR26, UR29, UR5, URZ ;  /* 0x000000051d1a72a5 */ /* 0x000fe2000f8e00ff */
[----:B------:R-:W1:Y:S02]  /*1970*/  LDCU.128 UR8, c[0x0][0x490] ;  /* 0x00009200ff0877ac */ /* 0x000e640008000c00 */
[----:B------:R-:W-:Y:S01]  /*1980*/  UMOV UR5, UR13 ;  /* 0x0000000d00057c82 */ /* 0x000fe20008000000 */
[----:B------:R-:W-:-:S02]  /*1990*/  UISETP.NE.AND UP0, UPT, UR4, 0x1, UPT ;  /* 0x000000010400788c */ /* 0x000fc4000bf05270 */
[----:B------:R-:W-:Y:S02]  /*19a0*/  USHF.R.U32.HI UR28, URZ, UR6, UR5 ;  /* 0x00000006ff1c7299 */ /* 0x000fe40008011605 */
[----:B------:R-:W-:Y:S01]  /*19b0*/  UISETP.NE.AND UP1, UPT, UR7, 0x1, UPT ;  /* 0x000000010700788c */ /* 0x000fe2000bf25270 */
[----:B------:R-:W-:Y:S01]  /*19c0*/  UMOV UR5, UR15 ;  /* 0x0000000f00057c82 */ /* 0x000fe20008000000 */
[----:B------:R-:W-:Y:S02]  /*19d0*/  USEL UR16, UR50, UR28, !UP0 ;  /* 0x0000001c32107287 */ /* 0x000fe4000c000000 */
[----:B------:R-:W-:Y:S01]  /*19e0*/  USHF.R.U32.HI UR15, URZ, UR6, UR5 ;  /* 0x00000006ff0f7299 */ /* 0x000fe20008011605 */
[----:B------:R-:W3:Y:S02]  /*19f0*/  LDCU UR51, c[0x0][0x4a0] ;  /* 0x00009400ff3377ac */ /* 0x000ee40008000800 */
[----:B------:R-:W-:Y:S01]  /*1a00*/  UMOV UR5, UR17 ;  /* 0x0000001100057c82 */ /* 0x000fe20008000000 */
[----:B------:R-:W-:-:S02]  /*1a10*/  USEL UR15, UR49, UR15, !UP0 ;  /* 0x0000000f310f7287 */ /* 0x000fc4000c000000 */
[----:B------:R-:W-:Y:S02]  /*1a20*/  USHF.R.U32.HI UR14, URZ, UR6, UR5 ;  /* 0x00000006ff0e7299 */ /* 0x000fe40008011605 */
[----:B-1----:R-:W-:Y:S01]  /*1a30*/  UIMAD.WIDE.U32 UR32, UR15, UR8, URZ ;  /* 0x000000080f2072a5 */ /* 0x002fe2000f8e00ff */
[----:B------:R-:W-:Y:S01]  /*1a40*/  UMOV UR5, UR19 ;  /* 0x0000001300057c82 */ /* 0x000fe20008000000 */
[----:B------:R-:W-:Y:S02]  /*1a50*/  USEL UR14, UR48, UR14, !UP0 ;  /* 0x0000000e300e7287 */ /* 0x000fe4000c000000 */
[----:B------:R-:W-:Y:S02]  /*1a60*/  USHF.R.U32.HI UR13, URZ, UR6, UR5 ;  /* 0x00000006ff0d7299 */ /* 0x000fe40008011605 */
[----:B------:R-:W-:Y:S01]  /*1a70*/  UIMAD.WIDE.U32 UR34, UR14, UR8, URZ ;  /* 0x000000080e2272a5 */ /* 0x000fe2000f8e00ff */
[----:B------:R-:W-:Y:S01]  /*1a80*/  UMOV UR5, UR21 ;  /* 0x0000001500057c82 */ /* 0x000fe20008000000 */
[----:B------:R-:W-:-:S02]  /*1a90*/  USEL UR13, UR46, UR13, !UP0 ;  /* 0x0000000d2e0d7287 */ /* 0x000fc4000c000000 */
[----:B------:R-:W-:Y:S02]  /*1aa0*/  USHF.R.U32.HI UR12, URZ, UR6, UR5 ;  /* 0x00000006ff0c7299 */ /* 0x000fe40008011605 */
[----:B------:R-:W-:Y:S01]  /*1ab0*/  UIMAD.WIDE.U32 UR20, UR16, UR8, URZ ;  /* 0x00000008101472a5 */ /* 0x000fe2000f8e00ff */
[----:B------:R-:W-:Y:S01]  /*1ac0*/  UMOV UR5, UR23 ;  /* 0x0000001700057c82 */ /* 0x000fe20008000000 */
[----:B------:R-:W-:Y:S02]  /*1ad0*/  USEL UR12, UR38, UR12, !UP0 ;  /* 0x0000000c260c7287 */ /* 0x000fe4000c000000 */
[----:B------:R-:W-:Y:S02]  /*1ae0*/  USHF.R.U32.HI UR18, URZ, UR6, UR5 ;  /* 0x00000006ff127299 */ /* 0x000fe40008011605 */
[----:B------:R-:W-:Y:S01]  /*1af0*/  UIMAD.WIDE.U32 UR36, UR13, UR8, URZ ;  /* 0x000000080d2472a5 */ /* 0x000fe2000f8e00ff */
[----:B------:R-:W-:Y:S01]  /*1b00*/  UMOV UR5, UR25 ;  /* 0x0000001900057c82 */ /* 0x000fe20008000000 */
[----:B------:R-:W-:-:S02]  /*1b10*/  UIMAD.WIDE.U32 UR40, UR12, UR8, URZ ;  /* 0x000000080c2872a5 */ /* 0x000fc4000f8e00ff */
[----:B------:R-:W-:Y:S02]  /*1b20*/  USHF.R.U32.HI UR17, URZ, UR6, UR5 ;  /* 0x00000006ff117299 */ /* 0x000fe40008011605 */
[----:B------:R-:W-:Y:S01]  /*1b30*/  UIADD3 UR26, UPT, UPT, -UR15, URZ, URZ ;  /* 0x000000ff0f1a7290 */ /* 0x000fe2000fffe1ff */
[----:B------:R-:W-:Y:S01]  /*1b40*/  UMOV UR5, UR27 ;  /* 0x0000001b00057c82 */ /* 0x000fe20008000000 */
[----:B------:R-:W-:Y:S02]  /*1b50*/  USEL UR17, UR47, UR17, !UP0 ;  /* 0x000000112f117287 */ /* 0x000fe4000c000000 */
[----:B------:R-:W-:Y:S02]  /*1b60*/  USHF.R.U32.HI UR5, URZ, UR6, UR5 ;  /* 0x00000006ff057299 */ /* 0x000fe40008011605 */
[----:B------:R-:W-:Y:S02]  /*1b70*/  USEL UR6, UR30, UR18, !UP0 ;  /* 0x000000121e067287 */ /* 0x000fe4000c000000 */
[----:B------:R-:W-:-:S02]  /*1b80*/  USEL UR5, UR29, UR5, !UP0 ;  /* 0x000000051d057287 */ /* 0x000fc4000c000000 */
[----:B------:R-:W-:Y:S02]  /*1b90*/  UIMAD.WIDE.U32 UR18, UR17, UR8, URZ ;  /* 0x00000008111272a5 */ /* 0x000fe4000f8e00ff */
[----:B------:R-:W-:Y:S02]  /*1ba0*/  UIMAD.WIDE.U32 UR42, UR6, UR8, URZ ;  /* 0x00000008062a72a5 */ /* 0x000fe4000f8e00ff */
[----:B------:R-:W-:Y:S02]  /*1bb0*/  UIMAD.WIDE.U32 UR44, UR5, UR8, URZ ;  /* 0x00000008052c72a5 */ /* 0x000fe4000f8e00ff */
[----:B------:R-:W-:Y:S02]  /*1bc0*/  UIADD3 UR27, UPT, UPT, -UR16, URZ, URZ ;  /* 0x000000ff101b7290 */ /* 0x000fe4000fffe1ff */
[----:B------:R-:W-:Y:S02]  /*1bd0*/  UIADD3 UR25, UPT, UPT, -UR14, URZ, URZ ;  /* 0x000000ff0e197290 */ /* 0x000fe4000fffe1ff */
[----:B------:R-:W-:-:S02]  /*1be0*/  UIADD3 UR24, UPT, UPT, -UR13, URZ, URZ ;  /* 0x000000ff0d187290 */ /* 0x000fc4000fffe1ff */
[----:B------:R-:W-:Y:S02]  /*1bf0*/  UIADD3 UR23, UPT, UPT, -UR12, URZ, URZ ;  /* 0x000000ff0c177290 */ /* 0x000fe4000fffe1ff */
[----:B------:R-:W-:Y:S02]  /*1c00*/  UIADD3 UR22, UPT, UPT, -UR6, URZ, URZ ;  /* 0x000000ff06167290 */ /* 0x000fe4000fffe1ff */
[----:B------:R-:W-:Y:S02]  /*1c10*/  UIADD3 UR28, UPT, UPT, -UR17, URZ, URZ ;  /* 0x000000ff111c7290 */ /* 0x000fe4000fffe1ff */
[----:B------:R-:W-:Y:S02]  /*1c20*/  UIADD3 UR8, UPT, UPT, -UR5, URZ, URZ ;  /* 0x000000ff05087290 */ /* 0x000fe4000fffe1ff */
[----:B------:R-:W-:Y:S02]  /*1c30*/  UIMAD UR56, UR4, UR27, UR50 ;  /* 0x0000001b043872a4 */ /* 0x000fe4000f8e0232 */
[----:B------:R-:W-:-:S02]  /*1c40*/  UIMAD UR54, UR4, UR26, UR49 ;  /* 0x0000001a043672a4 */ /* 0x000fc4000f8e0231 */
[----:B------:R-:W-:Y:S02]  /*1c50*/  UIMAD UR53, UR4, UR25, UR48 ;  /* 0x00000019043572a4 */ /* 0x000fe4000f8e0230 */
[----:B------:R-:W-:Y:S02]  /*1c60*/  UIMAD UR52, UR4, UR24, UR46 ;  /* 0x00000018043472a4 */ /* 0x000fe4000f8e022e */
[----:B------:R-:W-:Y:S02]  /*1c70*/  UIMAD UR50, UR4, UR23, UR38 ;  /* 0x00000017043272a4 */ /* 0x000fe4000f8e0226 */
[----:B------:R-:W-:Y:S02]  /*1c80*/  UIMAD UR49, UR4, UR22, UR30 ;  /* 0x00000016043172a4 */ /* 0x000fe4000f8e021e */
[----:B------:R-:W-:Y:S02]  /*1c90*/  UIMAD UR46, UR4, UR28, UR47 ;  /* 0x0000001c042e72a4 */ /* 0x000fe4000f8e022f */
[----:B------:R-:W-:-:S02]  /*1ca0*/  UIMAD UR48, UR4, UR8, UR29 ;  /* 0x00000008043072a4 */ /* 0x000fc4000f8e021d */
[----:B------:R-:W-:Y:S01]  /*1cb0*/  UISETP.NE.AND UP0, UPT, UR10, 0x1, UPT ;  /* 0x000000010a00788c */ /* 0x000fe2000bf05270 */
[----:B------:R-:W-:Y:S01]  /*1cc0*/  UMOV UR4, UR19 ;  /* 0x0000001300047c82 */ /* 0x000fe20008000000 */
[----:B------:R-:W-:Y:S02]  /*1cd0*/  UIADD3 UR67, UPT, UPT, UR57, 0x48, URZ ;  /* 0x0000004839437890 */ /* 0x000fe4000fffe0ff */
[----:B------:R-:W-:-:S03]  /*1ce0*/  USHF.R.U32.HI UR30, URZ, UR9, UR4 ;  /* 0x00000009ff1e7299 */ /* 0x000fc60008011604 */
[----:B------:R-:W-:Y:S01]  /*1cf0*/  UMOV UR4, UR21 ;  /* 0x0000001500047c82 */ /* 0x000fe20008000000 */
[----:B------:R-:W-:Y:S02]  /*1d00*/  USEL UR30, UR17, UR30, !UP1 ;  /* 0x0000001e111e7287 */ /* 0x000fe4000c800000 */
[----:B------:R-:W-:-:S03]  /*1d10*/  USHF.R.U32.HI UR22, URZ, UR9, UR4 ;  /* 0x00000009ff167299 */ /* 0x000fc60008011604 */
[----:B------:R-:W-:Y:S01]  /*1d20*/  UMOV UR4, UR33 ;  /* 0x0000002100047c82 */ /* 0x000fe20008000000 */
[----:B------:R-:W-:Y:S02]  /*1d30*/  USEL UR29, UR16, UR22, !UP1 ;  /* 0x00000016101d7287 */ /* 0x000fe4000c800000 */
[----:B------:R-:W-:Y:S02]  /*1d40*/  USHF.R.U32.HI UR21, URZ, UR9, UR4 ;  /* 0x00000009ff157299 */ /* 0x000fe40008011604 */
[----:B------:R-:W-:Y:S01]  /*1d50*/  UIADD3 UR22, UPT, UPT, -UR30, URZ, URZ ;  /* 0x000000ff1e167290 */ /* 0x000fe2000fffe1ff */
[----:B------:R-:W-:Y:S01]  /*1d60*/  UMOV UR4, UR35 ;  /* 0x0000002300047c82 */ /* 0x000fe20008000000 */
[----:B------:R-:W-:Y:S02]  /*1d70*/  USEL UR28, UR15, UR21, !UP1 ;  /* 0x000000150f1c7287 */ /* 0x000fe4000c800000 */
[----:B------:R-:W-:Y:S02]  /*1d80*/  USHF.R.U32.HI UR20, URZ, UR9, UR4 ;  /* 0x00000009ff147299 */ /* 0x000fe40008011604 */
[----:B------:R-:W-:Y:S01]  /*1d90*/  UIADD3 UR21, UPT, UPT, -UR29, URZ, URZ ;  /* 0x000000ff1d157290 */ /* 0x000fe2000fffe1ff */
[----:B------:R-:W-:Y:S01]  /*1da0*/  UMOV UR4, UR37 ;  /* 0x0000002500047c82 */ /* 0x000fe20008000000 */
[----:B------:R-:W-:-:S02]  /*1db0*/  USEL UR27, UR14, UR20, !UP1 ;  /* 0x000000140e1b7287 */ /* 0x000fc4000c800000 */
        /* <DEDUP_REMOVED lines=13> */
[----:B------:R-:W-:Y:S02]  /*1e90*/  UIADD3 UR8, UPT, UPT, -UR24, URZ, URZ ;  /* 0x000000ff18087290 */ /* 0x000fe4000fffe1ff */
[----:B------:R-:W-:-:S02]  /*1ea0*/  USEL UR23, UR5, UR9, !UP1 ;  /* 0x0000000905177287 */ /* 0x000fc4000c800000 */
[----:B------:R-:W-:Y:S02]  /*1eb0*/  UIADD3 UR9, UPT, UPT, -UR25, URZ, URZ ;  /* 0x000000ff19097290 */ /* 0x000fe4000fffe1ff */
[----:B------:R-:W-:Y:S02]  /*1ec0*/  UIADD3 UR4, UPT, UPT, -UR23, URZ, URZ ;  /* 0x000000ff17047290 */ /* 0x000fe4000fffe1ff */
[----:B------:R-:W-:Y:S02]  /*1ed0*/  UIMAD UR41, UR7, UR22, UR17 ;  /* 0x00000016072972a4 */ /* 0x000fe4000f8e0211 */
[----:B------:R-:W-:Y:S02]  /*1ee0*/  UIMAD UR32, UR7, UR4, UR5 ;  /* 0x00000004072072a4 */ /* 0x000fe4000f8e0205 */
[----:B------:R-:W-:Y:S02]  /*1ef0*/  UIMAD.WIDE.U32 UR4, UR30, UR11, URZ ;  /* 0x0000000b1e0472a5 */ /* 0x000fe4000f8e00ff */
[----:B------:R-:W-:-:S02]  /*1f00*/  UIMAD UR40, UR7, UR21, UR16 ;  /* 0x00000015072872a4 */ /* 0x000fc4000f8e0210 */
[----:B------:R-:W-:Y:S02]  /*1f10*/  UIMAD UR38, UR7, UR20, UR15 ;  /* 0x00000014072672a4 */ /* 0x000fe4000f8e020f */
[----:B------:R-:W-:Y:S02]  /*1f20*/  UIMAD UR37, UR7, UR19, UR14 ;  /* 0x00000013072572a4 */ /* 0x000fe4000f8e020e */
[----:B------:R-:W-:Y:S02]  /*1f30*/  UIMAD UR36, UR7, UR18, UR13 ;  /* 0x00000012072472a4 */ /* 0x000fe4000f8e020d */
[----:B------:R-:W-:Y:S02]  /*1f40*/  UIMAD UR34, UR7, UR9, UR12 ;  /* 0x00000009072272a4 */ /* 0x000fe4000f8e020c */
[----:B------:R-:W-:Y:S02]  /*1f50*/  UIMAD UR33, UR7, UR8, UR6 ;  /* 0x00000008072172a4 */ /* 0x000fe4000f8e0206 */
[----:B------:R-:W-:-:S02]  /*1f60*/  UIMAD.WIDE.U32 UR6, UR29, UR11, URZ ;  /* 0x0000000b1d0672a5 */ /* 0x000fc4000f8e00ff */
[----:B------:R-:W-:Y:S01]  /*1f70*/  UIMAD.WIDE.U32 UR8, UR28, UR11, URZ ;  /* 0x0000000b1c0872a5 */ /* 0x000fe2000f8e00ff */
[----:B------:R-:W-:Y:S01]  /*1f80*/  UMOV UR4, UR5 ;  /* 0x0000000500047c82 */ /* 0x000fe20008000000 */
[----:B------:R-:W-:Y:S02]  /*1f90*/  UIMAD.WIDE.U32 UR12, UR27, UR11, URZ ;  /* 0x0000000b1b0c72a5 */ /* 0x000fe4000f8e00ff */
[----:B---3--:R-:W-:Y:S02]  /*1fa0*/  USHF.R.U32.HI UR22, URZ, UR51, UR4 ;  /* 0x00000033ff167299 */ /* 0x008fe40008011604 */
[----:B------:R-:W-:Y:S01]  /*1fb0*/  UIMAD.WIDE.U32 UR14, UR26, UR11, URZ ;  /* 0x0000000b1a0e72a5 */ /* 0x000fe2000f8e00ff */
[----:B------:R-:W-:Y:S01]  /*1fc0*/  UMOV UR4, UR7 ;  /* 0x0000000700047c82 */ /* 0x000fe20008000000 */
[----:B------:R-:W-:Y:S02]  /*1fd0*/  UIMAD.WIDE.U32 UR16, UR25, UR11, URZ ;  /* 0x0000000b191072a5 */ /* 0x000fe4000f8e00ff */
[----:B------:R-:W-:-:S02]  /*1fe0*/  UIMAD.WIDE.U32 UR18, UR24, UR11, URZ ;  /* 0x0000000b181272a5 */ /* 0x000fc4000f8e00ff */
[----:B------:R-:W-:Y:S02]  /*1ff0*/  UIMAD.WIDE.U32 UR20, UR23, UR11, URZ ;  /* 0x0000000b171472a5 */ /* 0x000fe4000f8e00ff */
[----:B------:R-:W-:Y:S02]  /*2000*/  USHF.R.U32.HI UR11, URZ, UR51, UR4 ;  /* 0x00000033ff0b7299 */ /* 0x000fe40008011604 */
[----:B------:R-:W-:Y:S01]  /*2010*/  USEL UR66, UR30, UR22, !UP0 ;  /* 0x000000161e427287 */ /* 0x000fe2000c000000 */
[----:B------:R-:W-:Y:S01]  /*2020*/  UMOV UR4, UR9 ;  /* 0x0000000900047c82 */ /* 0x000fe20008000000 */
[----:B------:R-:W-:Y:S02]  /*2030*/  USEL UR65, UR29, UR11, !UP0 ;  /* 0x0000000b1d417287 */ /* 0x000fe4000c000000 */
[----:B------:R-:W-:Y:S02]  /*2040*/  USHF.R.U32.HI UR9, URZ, UR51, UR4 ;  /* 0x00000033ff097299 */ /* 0x000fe40008011604 */
[----:B------:R-:W-:Y:S01]  /*2050*/  IMAD.U32 R54, RZ, RZ, UR66 ;  /* 0x00000042ff367e24 */ /* 0x000fe2000f8e00ff */
[----:B------:R-:W-:Y:S01]  /*2060*/  UIADD3 UR12, UPT, UPT, -UR66, URZ, URZ ;  /* 0x000000ff420c7290 */ /* 0x000fe2000fffe1ff */
[----:B------:R-:W-:Y:S01]  /*2070*/  UMOV UR4, UR13 ;  /* 0x0000000d00047c82 */ /* 0x000fe20008000000 */
[----:B------:R-:W-:Y:S01]  /*2080*/  USEL UR64, UR28, UR9, !UP0 ;  /* 0x000000091c407287 */ /* 0x000fe2000c000000 */
[----:B------:R-:W-:Y:S01]  /*2090*/  MOV R50, UR65 ;  /* 0x0000004100327c02 */ /* 0x000fe20008000f00 */
[----:B------:R-:W-:-:S02]  /*20a0*/  USHF.R.U32.HI UR8, URZ, UR51, UR4 ;  /* 0x00000033ff087299 */ /* 0x000fc40008011604 */
[----:B------:R-:W-:Y:S01]  /*20b0*/  UIADD3 UR11, UPT, UPT, -UR65, URZ, URZ ;  /* 0x000000ff410b7290 */ /* 0x000fe2000fffe1ff */
[----:B------:R-:W-:Y:S01]  /*20c0*/  UMOV UR4, UR15 ;  /* 0x0000000f00047c82 */ /* 0x000fe20008000000 */
[----:B------:R-:W-:Y:S01]  /*20d0*/  USEL UR62, UR27, UR8, !UP0 ;  /* 0x000000081b3e7287 */ /* 0x000fe2000c000000 */
[----:B------:R-:W-:Y:S01]  /*20e0*/  IMAD.U32 R46, RZ, RZ, UR64 ;  /* 0x00000040ff2e7e24 */ /* 0x000fe2000f8e00ff */
[----:B------:R-:W-:Y:S02]  /*20f0*/  USHF.R.U32.HI UR7, URZ, UR51, UR4 ;  /* 0x00000033ff077299 */ /* 0x000fe40008011604 */
        /* <DEDUP_REMOVED lines=15> */
[----:B------:R-:W-:Y:S02]  /*21f0*/  UIADD3 UR5, UPT, UPT, -UR59, URZ, URZ ;  /* 0x000000ff3b057290 */ /* 0x000fe4000fffe1ff */
[----:B------:R-:W-:Y:S01]  /*2200*/  USEL UR58, UR23, UR4, !UP0 ;  /* 0x00000004173a7287 */ /* 0x000fe2000c000000 */
[----:B------:R-:W-:Y:S01]  /*2210*/  IMAD.U32 R30, RZ, RZ, UR59 ;  /* 0x0000003bff1e7e24 */ /* 0x000fe2000f8e00ff */
[----:B------:R-:W-:Y:S02]  /*2220*/  UIADD3 UR6, UPT, UPT, -UR60, URZ, URZ ;  /* 0x000000ff3c067290 */ /* 0x000fe4000fffe1ff */
[----:B------:R-:W-:Y:S02]  /*2230*/  UIADD3 UR4, UPT, UPT, -UR58, URZ, URZ ;  /* 0x000000ff3a047290 */ /* 0x000fe4000fffe1ff */
[----:B------:R-:W-:Y:S01]  /*2240*/  UIMAD UR30, UR10, UR12, UR30 ;  /* 0x0000000c0a1e72a4 */ /* 0x000fe2000f8e021e */
[----:B------:R-:W-:Y:S01]  /*2250*/  MOV R26, UR58 ;  /* 0x0000003a001a7c02 */ /* 0x000fe20008000f00 */
[----:B------:R-:W-:-:S02]  /*2260*/  UIADD3 UR15, UPT, UPT, UR57, 0x8, URZ ;  /* 0x00000008390f7890 */ /* 0x000fc4000fffe0ff */
[----:B------:R-:W-:Y:S02]  /*2270*/  UIMAD UR29, UR10, UR11, UR29 ;  /* 0x0000000b0a1d72a4 */ /* 0x000fe4000f8e021d */
[----:B------:R-:W-:Y:S02]  /*2280*/  UIMAD UR28, UR10, UR9, UR28 ;  /* 0x000000090a1c72a4 */ /* 0x000fe4000f8e021c */
[----:B------:R-:W-:Y:S01]  /*2290*/  UIMAD UR12, UR10, UR8, UR27 ;  /* 0x000000080a0c72a4 */ /* 0x000fe2000f8e021b */
[----:B------:R-:W-:Y:S01]  /*22a0*/  IMAD.U32 R22, RZ, RZ, UR15 ;  /* 0x0000000fff167e24 */ /* 0x000fe2000f8e00ff */
[----:B------:R-:W-:Y:S02]  /*22b0*/  UIMAD UR26, UR10, UR7, UR26 ;  /* 0x000000070a1a72a4 */ /* 0x000fe4000f8e021a */
[----:B------:R-:W-:Y:S02]  /*22c0*/  UIMAD UR6, UR10, UR6, UR25 ;  /* 0x000000060a0672a4 */ /* 0x000fe4000f8e0219 */
[----:B------:R-:W-:-:S02]  /*22d0*/  UIMAD UR24, UR10, UR5, UR24 ;  /* 0x000000050a1872a4 */ /* 0x000fc4000f8e0218 */
[----:B------:R-:W-:Y:S01]  /*22e0*/  UIMAD UR10, UR10, UR4, UR23 ;  /* 0x000000040a0a72a4 */ /* 0x000fe2000f8e0217 */
[----:B------:R-:W1:Y:S01]  /*22f0*/  LDCU UR13, c[0x0][0x4ec] ;  /* 0x00009d80ff0d77ac */ /* 0x000e620008000800 */
[----:B------:R-:W1:Y:S01]  /*2300*/  LDCU.64 UR4, c[0x0][0x4c0] ;  /* 0x00009800ff0477ac */ /* 0x000e620008000a00 */
[----:B------:R-:W-:Y:S02]  /*2310*/  UIADD3 UR15, UPT, UPT, UR57, 0x20, URZ ;  /* 0x00000020390f7890 */ /* 0x000fe4000fffe0ff */
[----:B------:R-:W-:Y:S01]  /*2320*/  UIADD3 UR16, UPT, UPT, UR57, 0x18, URZ ;  /* 0x0000001839107890 */ /* 0x000fe2000fffe0ff */
[----:B------:R-:W3:Y:S03]  /*2330*/  LDCU.64 UR8, c[0x0][0x4f0] ;  /* 0x00009e00ff0877ac */ /* 0x000ee60008000a00 */
[----:B------:R-:W-:Y:S01]  /*2340*/  MOV R19, UR15 ;  /* 0x0000000f00137c02 */ /* 0x000fe20008000f00 */
[----:B------:R-:W-:Y:S01]  /*2350*/  UIADD3 UR15, UPT, UPT, UR57, 0x38, URZ ;  /* 0x00000038390f7890 */ /* 0x000fe2000fffe0ff */
[----:B------:R-:W-:Y:S01]  /*2360*/  IMAD.U32 R20, RZ, RZ, UR16 ;  /* 0x00000010ff147e24 */ /* 0x000fe2000f8e00ff */
[----:B------:R-:W-:Y:S01]  /*2370*/  UIADD3 UR16, UPT, UPT, UR57, 0x30, URZ ;  /* 0x0000003039107890 */ /* 0x000fe2000fffe0ff */
[----:B------:R-:W4:Y:S03]  /*2380*/  LDCU UR14, c[0x0][0x4c8] ;  /* 0x00009900ff0e77ac */ /* 0x000f260008000800 */
[----:B------:R-:W-:Y:S01]  /*2390*/  IMAD.U32 R16, RZ, RZ, UR15 ;  /* 0x0000000fff107e24 */ /* 0x000fe2000f8e00ff */
[----:B-1----:R-:W-:Y:S01]  /*23a0*/  UIMAD UR15, UR46, UR4, UR13 ;  /* 0x000000042e0f72a4 */ /* 0x002fe2000f8e020d */
[----:B------:R-:W-:Y:S01]  /*23b0*/  MOV R17, UR16 ;  /* 0x0000001000117c02 */ /* 0x000fe20008000f00 */
[----:B------:R-:W-:-:S02]  /*23c0*/  UIMAD UR17, UR56, UR4, UR13 ;  /* 0x00000004381172a4 */ /* 0x000fc4000f8e020d */
[----:B------:R-:W-:Y:S02]  /*23d0*/  UIMAD UR16, UR54, UR4, UR13 ;  /* 0x00000004361072a4 */ /* 0x000fe4000f8e020d */
[----:B------:R-:W-:Y:S01]  /*23e0*/  IMAD.U32 R53, RZ, RZ, UR15 ;  /* 0x0000000fff357e24 */ /* 0x000fe2000f8e00ff */
[----:B------:R-:W-:Y:S01]  /*23f0*/  UIMAD UR15, UR53, UR4, UR13 ;  /* 0x00000004350f72a4 */ /* 0x000fe2000f8e020d */
[----:B------:R-:W-:Y:S01]  /*2400*/  MOV R49, UR17 ;  /* 0x0000001100317c02 */ /* 0x000fe20008000f00 */
[----:B------:R-:W-:Y:S01]  /*2410*/  UIMAD UR17, UR52, UR4, UR13 ;  /* 0x00000004341172a4 */ /* 0x000fe2000f8e020d */
[----:B------:R-:W-:Y:S01]  /*2420*/  IMAD.U32 R45, RZ, RZ, UR16 ;  /* 0x00000010ff2d7e24 */ /* 0x000fe2000f8e00ff */
[----:B------:R-:W-:Y:S02]  /*2430*/  UIMAD UR16, UR50, UR4, UR13 ;  /* 0x00000004321072a4 */ /* 0x000fe4000f8e020d */
[----:B------:R-:W-:Y:S01]  /*2440*/  MOV R41, UR15 ;  /* 0x0000000f00297c02 */ /* 0x000fe20008000f00 */
[----:B------:R-:W-:Y:S01]  /*2450*/  UIMAD UR15, UR49, UR4, UR13 ;  /* 0x00000004310f72a4 */ /* 0x000fe2000f8e020d */
[----:B------:R-:W-:Y:S01]  /*2460*/  IMAD.U32 R37, RZ, RZ, UR17 ;  /* 0x00000011ff257e24 */ /* 0x000fe2000f8e00ff */
[----:B------:R-:W-:Y:S01]  /*2470*/  UIMAD UR4, UR48, UR4, UR13 ;  /* 0x00000004300472a4 */ /* 0x000fe2000f8e020d */
[----:B------:R-:W-:Y:S01]  /*2480*/  MOV R33, UR16 ;  /* 0x0000001000217c02 */ /* 0x000fe20008000f00 */
[----:B---3--:R-:W-:-:S02]  /*2490*/  UIMAD UR13, UR41, UR5, UR8 ;  /* 0x00000005290d72a4 */ /* 0x008fc4000f8e0208 */
        /* <DEDUP_REMOVED lines=11> */
[----:B------:R-:W-:-:S02]  /*2550*/  UIMAD UR13, UR33, UR5, UR8 ;  /* 0x00000005210d72a4 */ /* 0x000fc4000f8e0208 */
[----:B------:R-:W-:Y:S01]  /*2560*/  UIADD3 UR11, UPT, UPT, UR57, 0x10, URZ ;  /* 0x00000010390b7890 */ /* 0x000fe2000fffe0ff */
[----:B------:R-:W-:Y:S01]  /*2570*/  MOV R32, UR15 ;  /* 0x0000000f00207c02 */ /* 0x000fe20008000f00 */
[----:B------:R-:W-:Y:S01]  /*2580*/  IMAD.U32 R36, RZ, RZ, UR4 ;  /* 0x00000004ff247e24 */ /* 0x000fe2000f8e00ff */
[----:B------:R-:W-:Y:S01]  /*2590*/  UIMAD UR4, UR32, UR5, UR8 ;  /* 0x00000005200472a4 */ /* 0x000fe2000f8e0208 */
[----:B------:R-:W-:Y:S01]  /*25a0*/  IMAD.U32 R28, RZ, RZ, UR13 ;  /* 0x0000000dff1c7e24 */ /* 0x000fe2000f8e00ff */
[----:B----4-:R-:W-:Y:S01]  /*25b0*/  UIMAD UR5, UR30, UR14, UR9 ;  /* 0x0000000e1e0572a4 */ /* 0x010fe2000f8e0209 */
[----:B------:R-:W-:Y:S01]  /*25c0*/  MOV R21, UR11 ;  /* 0x0000000b00157c02 */ /* 0x000fe20008000f00 */
[----:B------:R-:W-:Y:S02]  /*25d0*/  UIMAD UR8, UR29, UR14, UR9 ;  /* 0x0000000e1d0872a4 */ /* 0x000fe4000f8e0209 */
[----:B-----5:R-:W-:Y:S01]  /*25e0*/  MOV R24, UR4 ;  /* 0x0000000400187c02 */ /* 0x020fe20008000f00 */
[----:B------:R-:W-:Y:S01]  /*25f0*/  UIMAD UR4, UR28, UR14, UR9 ;  /* 0x0000000e1c0472a4 */ /* 0x000fe2000f8e0209 */
[----:B------:R-:W-:Y:S01]  /*2600*/  IMAD.U32 R51, RZ, RZ, UR5 ;  /* 0x00000005ff337e24 */ /* 0x000fe2000f8e00ff */
[----:B------:R-:W-:Y:S01]  /*2610*/  UIMAD UR5, UR12, UR14, UR9 ;  /* 0x0000000e0c0572a4 */ /* 0x000fe2000f8e0209 */
[----:B------:R-:W-:Y:S01]  /*2620*/  MOV R47, UR8 ;  /* 0x00000008002f7c02 */ /* 0x000fe20008000f00 */
[----:B------:R-:W-:-:S02]  /*2630*/  UIADD3 UR11, UPT, UPT, UR57, 0x28, URZ ;  /* 0x00000028390b7890 */ /* 0x000fc4000fffe0ff */
        /* <DEDUP_REMOVED lines=9> */
[----:B------:R-:W-:Y:S01]  /*26d0*/  UIADD3 UR11, UPT, UPT, UR57, 0x40, URZ ;  /* 0x00000040390b7890 */ /* 0x000fe2000fffe0ff */
[----:B------:R-:W-:Y:S01]  /*26e0*/  IMAD.U32 R35, RZ, RZ, UR8 ;  /* 0x00000008ff237e24 */ /* 0x000fe2000f8e00ff */
[----:B------:R-:W-:Y:S01]  /*26f0*/  UMOV UR6, URZ ;  /* 0x000000ff00067c82 */ /* 0x000fe20008000000 */
[----:B------:R-:W-:Y:S01]  /*2700*/  UMOV UR5, URZ ;  /* 0x000000ff00057c82 */ /* 0x000fe20008000000 */
[----:B------:R-:W-:Y:S01]  /*2710*/  IMAD.U32 R23, RZ, RZ, UR4 ;  /* 0x00000004ff177e24 */ /* 0x000fe2000f8e00ff */
[----:B------:R-:W-:Y:S01]  /*2720*/  UMOV UR4, URZ ;  /* 0x000000ff00047c82 */ /* 0x000fe20008000000 */
[----:B------:R-:W-:Y:S01]  /*2730*/  IMAD.U32 R0, RZ, RZ, UR6 ;  /* 0x00000006ff007e24 */ /* 0x000fe2000f8e00ff */
[----:B------:R-:W-:Y:S01]  /*2740*/  MOV R3, UR4 ;  /* 0x0000000400037c02 */ /* 0x000fe20008000f00 */
[----:B------:R-:W-:Y:S01]  /*2750*/  IMAD.U32 R2, RZ, RZ, UR5 ;  /* 0x00000005ff027e24 */ /* 0x000fe2000f8e00ff */
[----:B------:R-:W-:Y:S01]  /*2760*/  MOV R15, UR11 ;  /* 0x0000000b000f7c02 */ /* 0x000fe20008000f00 */
[----:B------:R-:W1:Y:S01]  /*2770*/  LDCU UR7, c[0x0][0x4cc] ;  /* 0x00009980ff0777ac */ /* 0x000e620008000800 */
[----:B------:R-:W-:-:S02]  /*2780*/  UIADD3 UR59, UPT, UPT, UR57, 0x50, URZ ;  /* 0x00000050393b7890 */ /* 0x000fc4000fffe0ff */
[----:B------:R-:W-:Y:S02]  /*2790*/  UIADD3 UR51, UPT, UPT, UR57, 0x58, URZ ;  /* 0x0000005839337890 */ /* 0x000fe4000fffe0ff */
[----:B------:R-:W-:Y:S02]  /*27a0*/  UIADD3 UR43, UPT, UPT, UR57, 0x60, URZ ;  /* 0x00000060392b7890 */ /* 0x000fe4000fffe0ff */
[----:B------:R-:W-:Y:S02]  /*27b0*/  UIADD3 UR35, UPT, UPT, UR57, 0x68, URZ ;  /* 0x0000006839237890 */ /* 0x000fe4000fffe0ff */
[----:B------:R-:W-:Y:S02]  /*27c0*/  UIADD3 UR27, UPT, UPT, UR57, 0x70, URZ ;  /* 0x00000070391b7890 */ /* 0x000fe4000fffe0ff */
[----:B------:R-:W-:Y:S01]  /*27d0*/  UIADD3 UR11, UPT, UPT, UR57, 0x78, URZ ;  /* 0x00000078390b7890 */ /* 0x000fe2000fffe0ff */
[----:B------:R-:W-:-:S11]  /*27e0*/  UMOV UR10, UR39 ;  /* 0x00000027000a7c82 */ /* 0x000fd60008000000 */
.L_x_28:
[----:B------:R-:W-:Y:S01]  /*27f0*/  @!P6 MOV R62, 0xc000 ;  /* 0x0000c000003ee802 */ /* 0x000fe20000000f00 */
[----:B------:R-:W-:Y:S06]  /*2800*/  ULEA UR4, UR10, UR31, 0x3 ;  /* 0x0000001f0a047291 */ /* 0x000fec000f8e18ff */
[----:B------:R-:W-:Y:S01]  /*2810*/  MOV R69, UR4 ;  /* 0x0000000400457c02 */ /* 0x000fe20008000f00 */
[----:B--2---:R-:W-:Y:S06]  /*2820*/  @P3 BRA `(.L_x_23) ;  /* 0x0000000000103947 */ /* 0x004fec0003800000 */
[----:B------:R-:W-:Y:S02]  /*2830*/  R2UR UR4, R69 ;  /* 0x00000000450472ca */ /* 0x000fe400000e0000 */
[----:B------:R-:W-:Y:S11]  /*2840*/  SHF.L.U32 R63, R12, 0x1f, RZ ;  /* 0x0000001f0c3f7819 */ /* 0x000ff600000006ff */
[----:B------:R-:W2:Y:S02]  /*2850*/  SYNCS.PHASECHK.TRANS64.TRYWAIT P0, [UR4+0x20], R63 ;  /* 0x0000203fff0075a7 */ /* 0x000ea40008001104 */
[----:B--2---:R-:W-:Y:S05]  /*2860*/  @!P0 BRA `(.L_x_24) ;  /* 0x000000ac001c8947 */ /* 0x004fea0003800000 */
.L_x_23:
[----:B------:R-:W-:Y:S11]  /*2870*/  R2UR UR4, R69 ;  /* 0x00000000450472ca */ /* 0x000ff600000e0000 */
[----:B------:R-:W-:Y:S02]  /*2880*/  @!UPT UIADD3 URZ, UPT, UPT, URZ, URZ, URZ ;  /* 0x000000fffffff290 */ /* 0x000fe4000fffe0ff */
[----:B------:R3:W-:Y:S01]  /*2890*/  @!P6 SYNCS.ARRIVE.TRANS64 RZ, [UR4], R62 ;  /* 0x0000003effffe9a7 */ /* 0x0007e20008000004 */
[----:B------:R-:W-:Y:S04]  /*28a0*/  ULOP3.LUT UR4, UR63, 0x2, URZ, 0xfc, !UPT ;  /* 0x000000023f047892 */ /* 0x000fe8000f8efcff */
[----:B------:R-:W-:Y:S09]  /*28b0*/  UISETP.NE.AND UP0, UPT, UR4, 0x2, UPT ;  /* 0x000000020400788c */ /* 0x000ff2000bf05270 */
[----:B------:R-:W-:Y:S05]  /*28c0*/  BRA.U UP0, `(.L_x_25) ;  /* 0x0000000100047547 */ /* 0x000fea000b800000 */
[----:B-1----:R-:W-:Y:S05]  /*28d0*/  BPT.TRAP 0x1 ;  /* 0x000000040000795c */ /* 0x002fea0000300000 */
.L_x_25:
[----:B------:R-:W-:Y:S04]  /*28e0*/  BSSY.RECONVERGENT B0, `(.L_x_26) ;  /* 0x0000003000007945 */ /* 0x000fe80003800200 */
[----:B------:R-:W-:Y:S05]  /*28f0*/  @P5 BRA `(.L_x_27) ;  /* 0x0000000000045947 */ /* 0x000fea0003800000 */
[----:B-1----:R-:W-:Y:S05]  /*2900*/  BPT.TRAP 0x1 ;  /* 0x000000040000795c */ /* 0x002fea0000300000 */
.L_x_27:
[----:B-1----:R-:W-:Y:S05]  /*2910*/  BSYNC.RECONVERGENT B0 ;  /* 0x0000000000007941 */ /* 0x002fea0003800200 */
.L_x_26:
[----:B------:R-:W-:Y:S02]  /*2920*/  ELECT P1, URZ, PT ;  /* 0x0000000000ff782f */ /* 0x000fe40003820000 */
[----:B------:R-:W-:Y:S01]  /*2930*/  R2UR UR41, R69 ;  /* 0x00000000452972ca */ /* 0x000fe200000e0000 */
[----:B------:R-:W1:Y:S01]  /*2940*/  LDCU.64 UR4, c[0x0][0x4f8] ;  /* 0x00009f00ff0477ac */ /* 0x000e620008000a00 */
[----:B------:R-:W-:Y:S01]  /*2950*/  R2UR UR60, R0 ;  /* 0x00000000003c72ca */ /* 0x000fe200000e0000 */
[----:B------:R-:W-:Y:S01]  /*2960*/  VIADD R10, R10, 0x1 ;  /* 0x000000010a0a7836 */ /* 0x000fe20000000000 */
[----:B------:R-:W-:Y:S01]  /*2970*/  R2UR UR61, R2 ;  /* 0x00000000023d72ca */ /* 0x000fe200000e0000 */
[----:B------:R-:W4:Y:S01]  /*2980*/  LDCU.64 UR8, c[0x0][0x4d0] ;  /* 0x00009a00ff0877ac */ /* 0x000f220008000a00 */
[----:B------:R-:W-:Y:S02]  /*2990*/  R2UR UR62, R3 ;  /* 0x00000000033e72ca */ /* 0x000fe400000e0000 */
[----:B------:R-:W-:Y:S01]  /*29a0*/  MOV.SPILL R2, UR43 ;  /* 0x0000002b00027c02 */ /* 0x000fe20009000f00 */
[----:B------:R-:W5:Y:S01]  /*29b0*/  LDCU UR6, c[0x0][0x500] ;  /* 0x0000a000ff0677ac */ /* 0x000f620008000800 */
[----:B------:R-:W-:Y:S02]  /*29c0*/  R2UR UR43, R53 ;  /* 0x00000000352b72ca */ /* 0x000fe400000e0000 */
[----:B------:R-:W-:Y:S01]  /*29d0*/  @P1 IADD3 R69, P0, PT, R66, 0x80, RZ ;  /* 0x0000008042451810 */ /* 0x000fe20007f1e0ff */
[----:B------:R-:W-:Y:S01]  /*29e0*/  UIADD3 UR12, UPT, UPT, UR10, 0x1, URZ ;  /* 0x000000010a0c7890 */ /* 0x000fe2000fffe0ff */
[----:B------:R-:W-:Y:S01]  /*29f0*/  R2UR UR44, R52 ;  /* 0x00000000342c72ca */ /* 0x000fe200000e0000 */
[----:B------:R-:W-:Y:S01]  /*2a00*/  UMOV UR74, 0x0 ;  /* 0x00000000004a7882 */ /* 0x000fe20000000000 */
[----:B------:R-:W-:Y:S01]  /*2a10*/  @P1 R2UR UR14, R69 ;  /* 0x00000000450e12ca */ /* 0x000fe200000e0000 */
[--C-:B------:R-:W-:Y:S01]  /*2a20*/  @P1 IMAD.X R0, RZ, RZ, R67.reuse, P0 ;  /* 0x000000ffff001224 */ /* 0x100fe200000e0643 */
[----:B------:R-:W-:Y:S01]  /*2a30*/  UISETP.NE.AND UP0, UPT, UR12, 0x4, UPT ;  /* 0x000000040c00788c */ /* 0x000fe2000bf05270 */
[----:B------:R-:W-:Y:S01]  /*2a40*/  R2UR UR45, R51 ;  /* 0x00000000332d72ca */ /* 0x000fe200000e0000 */
[----:B------:R-:W-:Y:S01]  /*2a50*/  UMOV UR75, 0x10000000 ;  /* 0x10000000004b7882 */ /* 0x000fe20000000000 */
[----:B------:R-:W-:Y:S01]  /*2a60*/  R2UR UR46, R54 ;  /* 0x00000000362e72ca */ /* 0x000fe200000e0000 */
[----:B------:R-:W-:Y:S01]  /*2a70*/  USEL UR15, URZ, 0x1, UP0 ;  /* 0x00000001ff0f7887 */ /* 0x000fe20008000000 */
[----:B------:R-:W-:Y:S01]  /*2a80*/  @P1 R2UR UR13, R0 ;  /* 0x00000000000d12ca */ /* 0x000fe200000e0000 */
[----:B------:R-:W-:Y:S01]  /*2a90*/  @P1 IMAD.SHL.U32 R0, R8, 0x40, RZ ;  /* 0x0000004008001824 */ /* 0x000fe200078e00ff */
[----:B------:R-:W-:Y:S01]  /*2aa0*/  USEL UR39, UR12, URZ, UP0 ;  /* 0x000000ff0c277287 */ /* 0x000fe20008000000 */
[----:B------:R-:W-:Y:S01]  /*2ab0*/  MOV.SPILL R65, UR51 ;  /* 0x0000003300417c02 */ /* 0x000fe20009000f00 */
[----:B-1----:R-:W-:Y:S01]  /*2ac0*/  UIMAD UR4, UR60, UR7, UR4 ;  /* 0x000000073c0472a4 */ /* 0x002fe2000f8e0204 */
[----:B------:R-:W-:Y:S01]  /*2ad0*/  LOP3.LUT R12, R12, UR15, RZ, 0x3c, !PT ;  /* 0x0000000f0c0c7c12 */ /* 0x000fe2000f8e3cff */
[----:B----4-:R-:W-:Y:S01]  /*2ae0*/  UIMAD UR5, UR61, UR8, UR5 ;  /* 0x000000083d0572a4 */ /* 0x010fe2000f8e0205 */
[----:B------:R-:W-:Y:S01]  /*2af0*/  IMAD.U32 R74, RZ, RZ, UR14 ;  /* 0x0000000eff4a7e24 */ /* 0x000fe2000f8e00ff */
[----:B-----5:R-:W-:Y:S01]  /*2b00*/  UIMAD UR6, UR62, UR9, UR6 ;  /* 0x000000093e0672a4 */ /* 0x020fe2000f8e0206 */
[----:B------:R-:W-:Y:S01]  /*2b10*/  @P1 R2UR UR42, R0 ;  /* 0x00000000002a12ca */ /* 0x000fe200000e0000 */
[----:B------:R-:W-:Y:S01]  /*2b20*/  ULEA UR5, UR5, UR4, 0x5 ;  /* 0x0000000405057291 */ /* 0x000fe2000f8e28ff */
[----:B------:R-:W-:Y:S01]  /*2b30*/  SHF.L.U32 R0, R12, 0x1f, RZ ;  /* 0x0000001f0c007819 */ /* 0x000fe200000006ff */
[----:B------:R-:W-:Y:S01]  /*2b40*/  ULEA UR12, UR39, UR31, 0x3 ;  /* 0x0000001f270c7291 */ /* 0x000fe2000f8e18ff */
[----:B------:R-:W-:Y:S01]  /*2b50*/  IMAD.U32 R75, RZ, RZ, UR13 ;  /* 0x0000000dff4b7e24 */ /* 0x000fe2000f8e00ff */
[----:B------:R-:W-:Y:S01]  /*2b60*/  @P1 R2UR UR8, R74 ;  /* 0x000000004a0812ca */ /* 0x000fe200000e0000 */
[----:B------:R-:W-:Y:S01]  /*2b70*/  ULEA UR4, UR10, UR31, 0xe ;  /* 0x0000001f0a047291 */ /* 0x000fe2000f8e70ff */
[----:B------:R-:W-:Y:S01]  /*2b80*/  R2UR UR51, R49 ;  /* 0x00000000313372ca */ /* 0x000fe200000e0000 */
[----:B------:R-:W-:Y:S01]  /*2b90*/  ULEA UR5, UR6, UR5, 0xa ;  /* 0x0000000506057291 */ /* 0x000fe2000f8e50ff */
[----:B------:R-:W-:Y:S01]  /*2ba0*/  @P1 R2UR UR9, R75 ;  /* 0x000000004b0912ca */ /* 0x000fe200000e0000 */
[----:B------:R-:W-:Y:S01]  /*2bb0*/  UIADD3 UR40, UPT, UPT, UR4, 0x8800, URZ ;  /* 0x0000880004287890 */ /* 0x000fe2000fffe0ff */
[----:B------:R-:W-:Y:S01]  /*2bc0*/  R2UR UR52, R48 ;  /* 0x00000000303472ca */ /* 0x000fe200000e0000 */
[----:B------:R-:W-:Y:S01]  /*2bd0*/  UPRMT UR5, UR5, 0x5410, URZ ;  /* 0x0000541005057896 */ /* 0x000fe200080000ff */
[----:B------:R1:W4:Y:S01]  /*2be0*/  SYNCS.PHASECHK.TRANS64.TRYWAIT P3, [UR12+0x20], R0 ;  /* 0x00002000ff0075a7 */ /* 0x000322000806110c */
[----:B------:R-:W-:Y:S01]  /*2bf0*/  UMOV UR12, UR42 ;  /* 0x0000002a000c7c82 */ /* 0x000fe20008000000 */
[----:B------:R-:W-:Y:S01]  /*2c00*/  UIADD3 UR16, UPT, UPT, UR4, 0x8c00, URZ ;  /* 0x00008c0004107890 */ /* 0x000fe2000fffe0ff */
[----:B------:R-:W-:Y:S01]  /*2c10*/  R2UR UR53, R47 ;  /* 0x000000002f3572ca */ /* 0x000fe200000e0000 */
[----:B------:R-:W-:Y:S01]  /*2c20*/  UIADD3 UR18, UPT, UPT, UR12, 0x20, URZ ;  /* 0x000000200c127890 */ /* 0x000fe2000fffe0ff */
[----:B------:R-:W-:Y:S01]  /*2c30*/  R2UR UR54, R50 ;  /* 0x00000000323672ca */ /* 0x000fe200000e0000 */
[----:B------:R-:W-:Y:S01]  /*2c40*/  UMOV UR19, UR43 ;  /* 0x0000002b00137c82 */ /* 0x000fe20008000000 */
[----:B------:R-:W-:Y:S01]  /*2c50*/  UIADD3 UR48, UPT, UPT, UR4, 0x9000, URZ ;  /* 0x0000900004307890 */ /* 0x000fe2000fffe0ff */
[----:B------:R-:W-:Y:S01]  /*2c60*/  R2UR UR68, R44 ;  /* 0x000000002c4472ca */ /* 0x000fe200000e0000 */
[----:B------:R5:W-:Y:S01]  /*2c70*/  UTMALDG.5D.IM2COL [UR40], [UR8], UR5 ;  /* 0x00000028080073b4 */ /* 0x000be20008060005 */
[----:B------:R-:W-:Y:S01]  /*2c80*/  UMOV UR15, UR44 ;  /* 0x0000002c000f7c82 */ /* 0x000fe20008000000 */
        /* <DEDUP_REMOVED lines=8> */
[----:B------:R3:W-:Y:S01]  /*2d10*/  UTMALDG.5D.IM2COL [UR16], [UR8], UR5 ;  /* 0x00000010080073b4 */ /* 0x0007e20008060005 */
[----:B------:R-:W-:Y:S01]  /*2d20*/  UMOV UR50, UR12 ;  /* 0x0000000c00327c82 */ /* 0x000fe20008000000 */
[----:B------:R-:W-:Y:S01]  /*2d30*/  R2UR UR69, R43 ;  /* 0x000000002b4572ca */ /* 0x000fe200000e0000 */
[----:B------:R-:W-:Y:S01]  /*2d40*/  UIADD3 UR64, UPT, UPT, UR4, 0x9800, URZ ;  /* 0x0000980004407890 */ /* 0x000fe2000fffe0ff */
[----:B------:R-:W-:Y:S01]  /*2d50*/  R2UR UR70, R46 ;  /* 0x000000002e4672ca */ /* 0x000fe200000e0000 */
[----:B------:R-:W-:Y:S01]  /*2d60*/  UMOV UR65, UR13 ;  /* 0x0000000d00417c82 */ /* 0x000fe20008000000 */
[----:B------:R-:W-:Y:S01]  /*2d70*/  UMOV UR66, UR12 ;  /* 0x0000000c00427c82 */ /* 0x000fe20008000000 */
[----:B------:R-:W-:Y:S01]  /*2d80*/  UIADD3 UR56, UPT, UPT, UR4, 0xa800, URZ ;  /* 0x0000a80004387890 */ /* 0x000fe2000fffe0ff */
[----:B------:R1:W-:Y:S01]  /*2d90*/  UTMALDG.5D.IM2COL [UR48], [UR8], UR5 ;  /* 0x00000030080073b4 */ /* 0x0003e20008060005 */
[----:B------:R-:W-:Y:S01]  /*2da0*/  UMOV UR15, UR52 ;  /* 0x00000034000f7c82 */ /* 0x000fe20008000000 */
[----:B------:R-:W-:Y:S01]  /*2db0*/  UMOV UR14, UR53 ;  /* 0x00000035000e7c82 */ /* 0x000fe20008000000 */
[----:B------:R-:W-:Y:S01]  /*2dc0*/  UMOV UR6, UR54 ;  /* 0x0000003600067c82 */ /* 0x000fe20008000000 */
[----:B--2---:R-:W-:Y:S01]  /*2dd0*/  MOV.SPILL R63, UR67 ;  /* 0x00000043003f7c02 */ /* 0x004fe20009000f00 */
[----:B------:R-:W-:Y:S01]  /*2de0*/  UMOV UR57, UR13 ;  /* 0x0000000d00397c82 */ /* 0x000fe20008000000 */
[----:B------:R-:W-:Y:S01]  /*2df0*/  R2UR UR67, R45 ;  /* 0x000000002d4372ca */ /* 0x000fe200000e0000 */
[----:B------:R-:W-:Y:S01]  /*2e00*/  UMOV UR58, UR12 ;  /* 0x0000000c003a7c82 */ /* 0x000fe20008000000 */
[----:B------:R-:W-:Y:S01]  /*2e10*/  MOV.SPILL R61, UR59 ;  /* 0x0000003b003d7c02 */ /* 0x000fe20009000f00 */
[----:B------:R-:W-:Y:S01]  /*2e20*/  UMOV UR34, UR12 ;  /* 0x0000000c00227c82 */ /* 0x000fe20008000000 */
[----:B------:R-:W-:Y:S01]  /*2e30*/  R2UR UR59, R55 ;  /* 0x00000000373b72ca */ /* 0x000fe200000e0000 */
[----:B------:R-:W-:Y:S01]  /*2e40*/  UMOV UR26, UR12 ;  /* 0x0000000c001a7c82 */ /* 0x000fe20008000000 */
[----:B------:R-:W-:Y:S02]  /*2e50*/  MOV.SPILL R72, UR62 ;  /* 0x0000003e00487c02 */ /* 0x000fe40009000f00 */
[----:B------:R-:W-:Y:S02]  /*2e60*/  MOV.SPILL R71, UR61 ;  /* 0x0000003d00477c02 */ /* 0x000fe40009000f00 */
[----:B------:R-:W-:Y:S02]  /*2e70*/  MOV.SPILL R70, UR60 ;  /* 0x0000003c00467c02 */ /* 0x000fe40009000f00 */
[----:B------:R-:W-:Y:S02]  /*2e80*/  R2UR UR60, R36 ;  /* 0x00000000243c72ca */ /* 0x000fe400000e0000 */
[----:B------:R-:W-:Y:S02]  /*2e90*/  R2UR UR61, R35 ;  /* 0x00000000233d72ca */ /* 0x000fe400000e0000 */
[----:B------:R-:W-:Y:S01]  /*2ea0*/  R2UR UR62, R38 ;  /* 0x00000000263e72ca */ /* 0x000fe200000e0000 */
[----:B-----5:R-:W-:Y:S01]  /*2eb0*/  UIADD3 UR40, UPT, UPT, UR4, 0xa000, URZ ;  /* 0x0000a00004287890 */ /* 0x020fe2000fffe0ff */
[----:B------:R-:W-:Y:S01]  /*2ec0*/  R2UR UR43, R41 ;  /* 0x00000000292b72ca */ /* 0x000fe200000e0000 */
[----:B------:R-:W-:Y:S01]  /*2ed0*/  UMOV UR41, UR13 ;  /* 0x0000000d00297c82 */ /* 0x000fe20008000000 */
[----:B------:R-:W-:Y:S01]  /*2ee0*/  R2UR UR44, R40 ;  /* 0x00000000282c72ca */ /* 0x000fe200000e0000 */
[----:B------:R-:W-:Y:S01]  /*2ef0*/  UMOV UR42, UR12 ;  /* 0x0000000c002a7c82 */ /* 0x000fe20008000000 */
[----:B------:R-:W-:Y:S02]  /*2f00*/  R2UR UR45, R39 ;  /* 0x00000000272d72ca */ /* 0x000fe400000e0000 */
[----:B------:R-:W-:Y:S02]  /*2f10*/  R2UR UR46, R42 ;  /* 0x000000002a2e72ca */ /* 0x000fe400000e0000 */
[----:B------:R-:W-:Y:S01]  /*2f20*/  MOV.SPILL R69, UR59 ;  /* 0x0000003b00457c02 */ /* 0x000fe20009000f00 */
[----:B---3--:R-:W-:Y:S01]  /*2f30*/  UIADD3 UR16, UPT, UPT, UR4, 0x9400, URZ ;  /* 0x0000940004107890 */ /* 0x008fe2000fffe0ff */
[----:B------:R-:W-:Y:S01]  /*2f40*/  R2UR UR59, R37 ;  /* 0x00000000253b72ca */ /* 0x000fe200000e0000 */
[----:B------:R-:W-:Y:S01]  /*2f50*/  UMOV UR19, UR51 ;  /* 0x0000003300137c82 */ /* 0x000fe20008000000 */
[----:B------:R-:W-:Y:S01]  /*2f60*/  UMOV UR20, UR15 ;  /* 0x0000000f00147c82 */ /* 0x000fe20008000000 */
[----:B------:R-:W-:Y:S01]  /*2f70*/  UMOV UR21, UR14 ;  /* 0x0000000e00157c82 */ /* 0x000fe20008000000 */
[----:B------:R-:W-:Y:S01]  /*2f80*/  UMOV UR22, UR6 ;  /* 0x0000000600167c82 */ /* 0x000fe20008000000 */
[----:B------:R-:W-:Y:S01]  /*2f90*/  UMOV UR15, UR68 ;  /* 0x00000044000f7c82 */ /* 0x000fe20008000000 */
[----:B------:R-:W-:Y:S01]  /*2fa0*/  UMOV UR14, UR69 ;  /* 0x00000045000e7c82 */ /* 0x000fe20008000000 */
[----:B-1----:R-:W-:Y:S01]  /*2fb0*/  R2UR UR51, R29 ;  /* 0x000000001d3372ca */ /* 0x002fe200000e0000 */
[----:B------:R1:W-:Y:S01]  /*2fc0*/  UTMALDG.5D.IM2COL [UR16], [UR8], UR5 ;  /* 0x00000010080073b4 */ /* 0x0003e20008060005 */
[----:B------:R-:W-:Y:S01]  /*2fd0*/  R2UR UR52, R28 ;  /* 0x000000001c3472ca */ /* 0x000fe200000e0000 */
[----:B------:R-:W-:Y:S01]  /*2fe0*/  UIADD3 UR48, UPT, UPT, UR4, 0xb800, URZ ;  /* 0x0000b80004307890 */ /* 0x000fe2000fffe0ff */
[----:B------:R-:W-:Y:S01]  /*2ff0*/  R2UR UR53, R27 ;  /* 0x000000001b3572ca */ /* 0x000fe200000e0000 */
[----:B------:R-:W-:Y:S01]  /*3000*/  UMOV UR6, UR70 ;  /* 0x0000004600067c82 */ /* 0x000fe20008000000 */
[----:B------:R-:W-:Y:S02]  /*3010*/  R2UR UR54, R30 ;  /* 0x000000001e3672ca */ /* 0x000fe400000e0000 */
[----:B------:R-:W-:Y:S01]  /*3020*/  MOV.SPILL R64, UR71 ;  /* 0x0000004700407c02 */ /* 0x000fe20009000f00 */
[----:B------:R2:W-:Y:S01]  /*3030*/  UTMALDG.5D.IM2COL [UR64], [UR8], UR5 ;  /* 0x00000040080073b4 */ /* 0x0005e20008060005 */
[----:B------:R-:W-:Y:S02]  /*3040*/  MOV.SPILL R3, UR47 ;  /* 0x0000002f00037c02 */ /* 0x000fe40009000f00 */
[----:B------:R-:W-:Y:S02]  /*3050*/  R2UR.FILL UR71, R64 ;  /* 0x00000000404772ca */ /* 0x000fe400004e0000 */
[----:B------:R-:W-:Y:S02]  /*3060*/  R2UR.FILL UR47, R3 ;  /* 0x00000000032f72ca */ /* 0x000fe400004e0000 */
[----:B------:R-:W-:Y:S02]  /*3070*/  MOV.SPILL R62, UR63 ;  /* 0x0000003f003e7c02 */ /* 0x000fe40009000f00 */
[----:B------:R-:W-:Y:S02]  /*3080*/  MOV.SPILL R68, UR55 ;  /* 0x0000003700447c02 */ /* 0x000fe40009000f00 */
[----:B------:R-:W-:Y:S02]  /*3090*/  R2UR.FILL UR63, R62 ;  /* 0x000000003e3f72ca */ /* 0x000fe400004e0000 */
[----:B------:R-:W-:Y:S01]  /*30a0*/  R2UR.FILL UR55, R68 ;  /* 0x00000000443772ca */ /* 0x000fe200004e0000 */
[----:B-1----:R-:W-:Y:S01]  /*30b0*/  UIADD3 UR16, UPT, UPT, UR4, 0x9c00, URZ ;  /* 0x00009c0004107890 */ /* 0x002fe2000fffe0ff */
[----:B------:R-:W-:Y:S01]  /*30c0*/  UMOV UR19, UR67 ;  /* 0x0000004300137c82 */ /* 0x000fe20008000000 */
[----:B------:R-:W-:Y:S01]  /*30d0*/  UMOV UR20, UR15 ;  /* 0x0000000f00147c82 */ /* 0x000fe20008000000 */
[----:B------:R-:W-:Y:S01]  /*30e0*/  UMOV UR21, UR14 ;  /* 0x0000000e00157c82 */ /* 0x000fe20008000000 */
[----:B------:R-:W-:Y:S01]  /*30f0*/  UMOV UR22, UR6 ;  /* 0x0000000600167c82 */ /* 0x000fe20008000000 */
[----:B------:R-:W-:Y:S01]  /*3100*/  UMOV UR15, UR44 ;  /* 0x0000002c000f7c82 */ /* 0x000fe20008000000 */
[----:B------:R-:W-:Y:S01]  /*3110*/  UMOV UR14, UR45 ;  /* 0x0000002d000e7c82 */ /* 0x000fe20008000000 */
[----:B--2---:R-:W-:Y:S02]  /*3120*/  R2UR UR67, R33 ;  /* 0x00000000214372ca */ /* 0x004fe400000e0000 */
[----:B------:R1:W-:Y:S01]  /*3130*/  UTMALDG.5D.IM2COL [UR16], [UR8], UR5 ;  /* 0x00000010080073b4 */ /* 0x0003e20008060005 */
[----:B------:R-:W-:Y:S01]  /*3140*/  R2UR UR68, R32 ;  /* 0x00000000204472ca */ /* 0x000fe200000e0000 */
[----:B------:R-:W-:Y:S01]  /*3150*/  UIADD3 UR64, UPT, UPT, UR4, 0xb000, URZ ;  /* 0x0000b00004407890 */ /* 0x000fe2000fffe0ff */
[----:B------:R-:W-:Y:S01]  /*3160*/  R2UR UR69, R31 ;  /* 0x000000001f4572ca */ /* 0x000fe200000e0000 */
[----:B------:R-:W-:Y:S01]  /*3170*/  UMOV UR6, UR46 ;  /* 0x0000002e00067c82 */ /* 0x000fe20008000000 */
[----:B------:R-:W-:Y:S01]  /*3180*/  R2UR UR70, R34 ;  /* 0x00000000224672ca */ /* 0x000fe200000e0000 */
[----:B------:R2:W-:Y:S01]  /*3190*/  UTMALDG.5D.IM2COL [UR40], [UR8], UR5 ;  /* 0x00000028080073b4 */ /* 0x0005e20008060005 */
        /* <DEDUP_REMOVED lines=22> */
[----:B--2---:R-:W-:Y:S02]  /*3300*/  R2UR.FILL UR61, R71 ;  /* 0x00000000473d72ca */ /* 0x004fe400004e0000 */
[----:B------:R1:W-:Y:S01]  /*3310*/  UTMALDG.5D.IM2COL [UR16], [UR8], UR5 ;  /* 0x00000010080073b4 */ /* 0x0003e20008060005 */
[----:B------:R-:W-:Y:S01]  /*3320*/  R2UR.FILL UR60, R70 ;  /* 0x00000000463c72ca */ /* 0x000fe200004e0000 */
[----:B------:R-:W-:Y:S01]  /*3330*/  UMOV UR6, UR70 ;  /* 0x0000004600067c82 */ /* 0x000fe20008000000 */
[----:B------:R-:W-:Y:S02]  /*3340*/  R2UR.FILL UR62, R72 ;  /* 0x00000000483e72ca */ /* 0x000fe400004e0000 */
[----:B------:R-:W-:Y:S01]  /*3350*/  R2UR.FILL UR59, R69 ;  /* 0x00000000453b72ca */ /* 0x000fe200004e0000 */
[----:B------:R2:W-:Y:S08]  /*3360*/  UTMALDG.5D.IM2COL [UR64], [UR8], UR5 ;  /* 0x00000040080073b4 */ /* 0x0005f00008060005 */
[----:B------:R-:W-:Y:S02]  /*3370*/  UMOV UR23, UR60 ;  /* 0x0000003c00177c82 */ /* 0x000fe40008000000 */
[----:B------:R-:W-:Y:S01]  /*3380*/  UMOV UR36, UR23 ;  /* 0x0000001700247c82 */ /* 0x000fe20008000000 */
[----:B------:R-:W-:Y:S01]  /*3390*/  UMOV UR28, UR23 ;  /* 0x00000017001c7c82 */ /* 0x000fe20008000000 */
[----:B------:R-:W-:Y:S04]  /*33a0*/  IMAD.U32 R3, RZ, RZ, UR23 ;  /* 0x00000017ff037e24 */ /* 0x000fe8000f8e00ff */
[----:B------:R-:W-:Y:S05]  /*33b0*/  VIADD R3, R3, 0x1 ;  /* 0x0000000103037836 */ /* 0x000fea0000000000 */
[C---:B------:R-:W-:Y:S04]  /*33c0*/  ISETP.NE.AND P2, PT, R3.reuse, R6, PT ;  /* 0x000000060300720c */ /* 0x040fe80003f45270 */
[----:B------:R-:W-:Y:S01]  /*33d0*/  SEL R3, R3, RZ, P2 ;  /* 0x000000ff03037207 */ /* 0x000fe20001000000 */
        /* <DEDUP_REMOVED lines=9> */
[----:B------:R-:W-:Y:S01]  /*3470*/  UMOV UR68, UR23 ;  /* 0x0000001700447c82 */ /* 0x000fe20008000000 */
[----:B------:R-:W-:Y:S01]  /*3480*/  UMOV UR6, UR54 ;  /* 0x0000003600067c82 */ /* 0x000fe20008000000 */
[----:B------:R-:W-:Y:S01]  /*3490*/  @P1 IADD3 R63, P0, PT, R66, 0x200, RZ ;  /* 0x00000200423f1810 */ /* 0x000fe20007f1e0ff */
[----:B------:R2:W-:Y:S04]  /*34a0*/  UTMALDG.5D.IM2COL [UR48], [UR8], UR5 ;  /* 0x00000030080073b4 */ /* 0x0005e80008060005 */
[----:B------:R-:W-:Y:S01]  /*34b0*/  @P1 IMAD.X R0, RZ, RZ, R67, P0 ;  /* 0x000000ffff001224 */ /* 0x000fe200000e0643 */
        /* <DEDUP_REMOVED lines=9> */
[----:B------:R-:W-:Y:S01]  /*3550*/  UMOV UR52, UR23 ;  /* 0x0000001700347c82 */ /* 0x000fe20008000000 */
[----:B------:R-:W-:Y:S01]  /*3560*/  UMOV UR6, UR46 ;  /* 0x0000002e00067c82 */ /* 0x000fe20008000000 */
[----:B------:R2:W-:Y:S01]  /*3570*/  UTMALDG.5D.IM2COL [UR40], [UR8], UR5 ;  /* 0x00000028080073b4 */ /* 0x0005e20008060005 */
[----:B-1----:R-:W-:Y:S01]  /*3580*/  UIADD3 UR16, UPT, UPT, UR4, 0xc400, URZ ;  /* 0x0000c40004107890 */ /* 0x002fe2000fffe0ff */
[----:B------:R-:W-:Y:S01]  /*3590*/  UMOV UR19, UR43 ;  /* 0x0000002b00137c82 */ /* 0x000fe20008000000 */
[----:B------:R-:W-:Y:S01]  /*35a0*/  UMOV UR20, UR15 ;  /* 0x0000000f00147c82 */ /* 0x000fe20008000000 */
[----:B------:R-:W-:Y:S01]  /*35b0*/  UMOV UR21, UR14 ;  /* 0x0000000e00157c82 */ /* 0x000fe20008000000 */
[----:B------:R-:W-:Y:S01]  /*35c0*/  UMOV UR22, UR6 ;  /* 0x0000000600167c82 */ /* 0x000fe20008000000 */
[----:B------:R-:W-:Y:S01]  /*35d0*/  ULEA UR4, UR10, UR71, 0xd ;  /* 0x000000470a047291 */ /* 0x000fe2000f8e68ff */
[----:B------:R-:W-:Y:S01]  /*35e0*/  @P1 R2UR UR6, R63 ;  /* 0x000000003f0612ca */ /* 0x000fe200000e0000 */
[----:B--2---:R-:W-:Y:S02]  /*35f0*/  UMOV UR44, UR23 ;  /* 0x00000017002c7c82 */ /* 0x004fe40008000000 */
[----:B------:R1:W-:Y:S01]  /*3600*/  UTMALDG.5D.IM2COL [UR16], [UR8], UR5 ;  /* 0x00000010080073b4 */ /* 0x0003e20008060005 */
[----:B------:R-:W-:Y:S01]  /*3610*/  ULEA UR4, UR4, UR31, 0x2 ;  /* 0x0000001f04047291 */ /* 0x000fe2000f8e10ff */
[----:B------:R-:W-:Y:S01]  /*3620*/  R2UR UR43, R21 ;  /* 0x00000000152b72ca */ /* 0x000fe200000e0000 */
[----:B------:R-:W-:Y:S01]  /*3630*/  UMOV UR15, UR61 ;  /* 0x0000003d000f7c82 */ /* 0x000fe20008000000 */
[----:B------:R-:W-:Y:S01]  /*3640*/  UMOV UR10, UR12 ;  /* 0x0000000c000a7c82 */ /* 0x000fe20008000000 */
[----:B------:R-:W-:Y:S02]  /*3650*/  UIADD3 UR56, UPT, UPT, UR4, 0x18800, URZ ;  /* 0x0001880004387890 */ /* 0x000fe4000fffe0ff */
[----:B------:R-:W-:Y:S01]  /*3660*/  UIADD3 UR48, UPT, UPT, UR4, 0x19000, URZ ;  /* 0x0001900004307890 */ /* 0x000fe2000fffe0ff */
[----:B------:R-:W-:Y:S01]  /*3670*/  UMOV UR53, UR15 ;  /* 0x0000000f00357c82 */ /* 0x000fe20008000000 */
[----:B------:R-:W-:Y:S01]  /*3680*/  UIADD3 UR40, UPT, UPT, UR4, 0x19800, URZ ;  /* 0x0001980004287890 */ /* 0x000fe2000fffe0ff */
[----:B------:R-:W-:Y:S01]  /*3690*/  IMAD.U32 R70, RZ, RZ, UR6 ;  /* 0x00000006ff467e24 */ /* 0x000fe2000f8e00ff */
[----:B------:R-:W-:Y:S01]  /*36a0*/  UMOV UR6, UR62 ;  /* 0x0000003e00067c82 */ /* 0x000fe20008000000 */
[----:B------:R-:W-:Y:S01]  /*36b0*/  UMOV UR45, UR15 ;  /* 0x0000000f002d7c82 */ /* 0x000fe20008000000 */
[----:B------:R-:W-:Y:S01]  /*36c0*/  UMOV UR54, UR6 ;  /* 0x0000000600367c82 */ /* 0x000fe20008000000 */
[----:B------:R-:W-:Y:S01]  /*36d0*/  UMOV UR46, UR6 ;  /* 0x00000006002e7c82 */ /* 0x000fe20008000000 */
[----:B------:R-:W-:Y:S01]  /*36e0*/  @P1 R2UR UR72, R70 ;  /* 0x00000000464812ca */ /* 0x000fe200000e0000 */
[----:B------:R-:W-:Y:S01]  /*36f0*/  UIADD3 UR64, UPT, UPT, UR4, 0x1d000, URZ ;  /* 0x0001d00004407890 */ /* 0x000fe2000fffe0ff */
[----:B------:R-:W-:Y:S01]  /*3700*/  UMOV UR69, UR15 ;  /* 0x0000000f00457c82 */ /* 0x000fe20008000000 */
[----:B------:R-:W-:Y:S01]  /*3710*/  UMOV UR70, UR6 ;  /* 0x0000000600467c82 */ /* 0x000fe20008000000 */
[----:B------:R-:W-:Y:S01]  /*3720*/  UIADD3 UR32, UPT, UPT, UR4, 0x1f000, URZ ;  /* 0x0001f00004207890 */ /* 0x000fe2000fffe0ff */
[----:B------:R-:W-:Y:S01]  /*3730*/  UMOV UR37, UR15 ;  /* 0x0000000f00257c82 */ /* 0x000fe20008000000 */
[----:B------:R-:W-:Y:S01]  /*3740*/  UMOV UR38, UR6 ;  /* 0x0000000600267c82 */ /* 0x000fe20008000000 */
[----:B------:R-:W-:Y:S01]  /*3750*/  UIADD3 UR24, UPT, UPT, UR4, 0x1f800, URZ ;  /* 0x0001f80004187890 */ /* 0x000fe2000fffe0ff */
[----:B------:R-:W-:Y:S01]  /*3760*/  UMOV UR29, UR15 ;  /* 0x0000000f001d7c82 */ /* 0x000fe20008000000 */
[----:B------:R-:W-:Y:S01]  /*3770*/  UMOV UR30, UR6 ;  /* 0x00000006001e7c82 */ /* 0x000fe20008000000 */
[----:B------:R-:W-:Y:S01]  /*3780*/  UMOV UR12, UR23 ;  /* 0x00000017000c7c82 */ /* 0x000fe20008000000 */
[----:B------:R-:W-:Y:S01]  /*3790*/  UMOV UR14, UR6 ;  /* 0x00000006000e7c82 */ /* 0x000fe20008000000 */
[----:B-1----:R-:W-:Y:S01]  /*37a0*/  @P1 R2UR UR5, R0 ;  /* 0x00000000000512ca */ /* 0x002fe200000e0000 */
[----:B------:R-:W-:Y:S01]  /*37b0*/  UIADD3 UR16, UPT, UPT, UR4, 0x18c00, URZ ;  /* 0x00018c0004107890 */ /* 0x000fe2000fffe0ff */
[----:B------:R-:W-:Y:S01]  /*37c0*/  IMAD.U32 R0, RZ, RZ, UR15 ;  /* 0x0000000fff007e24 */ /* 0x000fe2000f8e00ff */
[----:B------:R-:W-:Y:S01]  /*37d0*/  UMOV UR8, UR59 ;  /* 0x0000003b00087c82 */ /* 0x000fe20008000000 */
[----:B------:R-:W-:Y:S01]  /*37e0*/  UMOV UR20, UR23 ;  /* 0x0000001700147c82 */ /* 0x000fe20008000000 */
[----:B------:R-:W-:Y:S01]  /*37f0*/  UMOV UR19, UR8 ;  /* 0x0000000800137c82 */ /* 0x000fe20008000000 */
[----:B------:R-:W-:Y:S01]  /*3800*/  UMOV UR21, UR15 ;  /* 0x0000000f00157c82 */ /* 0x000fe20008000000 */
[----:B------:R-:W-:Y:S01]  /*3810*/  UMOV UR22, UR6 ;  /* 0x0000000600167c82 */ /* 0x000fe20008000000 */
[----:B------:R-:W-:Y:S01]  /*3820*/  UMOV UR8, UR51 ;  /* 0x0000003300087c82 */ /* 0x000fe20008000000 */
[----:B------:R-:W-:Y:S02]  /*3830*/  VIADD R0, R0, 0x1 ;  /* 0x0000000100007836 */ /* 0x000fe40000000000 */
[----:B------:R-:W-:Y:S02]  /*3840*/  @P2 IMAD R0, RZ, RZ, UR15 ;  /* 0x0000000fff002e24 */ /* 0x000fe4000f8e02ff */
[----:B------:R-:W-:Y:S01]  /*3850*/  IMAD.U32 R71, RZ, RZ, UR5 ;  /* 0x00000005ff477e24 */ /* 0x000fe2000f8e00ff */
[----:B------:R-:W-:Y:S04]  /*3860*/  UMOV UR5, 0x30000 ;  /* 0x0003000000057882 */ /* 0x000fe80000000000 */
[----:B------:R-:W-:Y:S02]  /*3870*/  @P1 R2UR UR73, R71 ;  /* 0x00000000474912ca */ /* 0x000fe400000e0000 */
[C---:B------:R-:W-:Y:S04]  /*3880*/  ISETP.NE.AND P1, PT, R0.reuse, R4, PT ;  /* 0x000000040000720c */ /* 0x040fe80003f25270 */
[----:B------:R-:W-:Y:S07]  /*3890*/  SEL R0, R0, RZ, P1 ;  /* 0x000000ff00007207 */ /* 0x000fee0000800000 */
[----:B------:R1:W-:Y:S01]  /*38a0*/  UTMALDG.5D.MULTICAST [UR56], [UR72], UR5, desc[UR74] ;  /* 0x00004a38480073b4 */ /* 0x0003e20008021805 */
[----:B------:R2:W-:Y:S01]  /*38b0*/  UTMALDG.5D.MULTICAST [UR16], [UR72], UR5, desc[UR74] ;  /* 0x00004a10480073b4 */ /* 0x0005e20008021805 */
[----:B------:R3:W-:Y:S01]  /*38c0*/  UTMALDG.5D.MULTICAST [UR48], [UR72], UR5, desc[UR74] ;  /* 0x00004a30480073b4 */ /* 0x0007e20008021805 */
[----:B-1----:R-:W-:Y:S01]  /*38d0*/  R2UR UR59, R20 ;  /* 0x00000000143b72ca */ /* 0x002fe200000e0000 */
[----:B------:R-:W-:Y:S01]  /*38e0*/  UIADD3 UR56, UPT, UPT, UR4, 0x1a000, URZ ;  /* 0x0001a00004387890 */ /* 0x000fe2000fffe0ff */
[----:B------:R-:W-:Y:S01]  /*38f0*/  UMOV UR60, UR23 ;  /* 0x00000017003c7c82 */ /* 0x000fe20008000000 */
[----:B------:R-:W-:Y:S01]  /*3900*/  UMOV UR61, UR15 ;  /* 0x0000000f003d7c82 */ /* 0x000fe20008000000 */
[----:B------:R-:W-:Y:S01]  /*3910*/  UMOV UR62, UR6 ;  /* 0x00000006003e7c82 */ /* 0x000fe20008000000 */
[----:B--2---:R-:W-:Y:S01]  /*3920*/  UIADD3 UR16, UPT, UPT, UR4, 0x19400, URZ ;  /* 0x0001940004107890 */ /* 0x004fe2000fffe0ff */
[----:B------:R-:W-:Y:S01]  /*3930*/  UMOV UR19, UR8 ;  /* 0x0000000800137c82 */ /* 0x000fe20008000000 */
[----:B------:R-:W-:Y:S01]  /*3940*/  UMOV UR8, UR43 ;  /* 0x0000002b00087c82 */ /* 0x000fe20008000000 */
[----:B---3--:R-:W-:Y:S06]  /*3950*/  R2UR UR51, R19 ;  /* 0x00000000133372ca */ /* 0x008fec00000e0000 */
[----:B------:R1:W-:Y:S01]  /*3960*/  UTMALDG.5D.MULTICAST [UR16], [UR72], UR5, desc[UR74] ;  /* 0x00004a10480073b4 */ /* 0x0003e20008021805 */
[----:B------:R-:W-:Y:S01]  /*3970*/  UIADD3 UR48, UPT, UPT, UR4, 0x1a800, URZ ;  /* 0x0001a80004307890 */ /* 0x000fe2000fffe0ff */
[----:B------:R2:W-:Y:S01]  /*3980*/  UTMALDG.5D.MULTICAST [UR40], [UR72], UR5, desc[UR74] ;  /* 0x00004a28480073b4 */ /* 0x0005e20008021805 */
[----:B-1----:R-:W-:Y:S01]  /*3990*/  UIADD3 UR16, UPT, UPT, UR4, 0x19c00, URZ ;  /* 0x00019c0004107890 */ /* 0x002fe2000fffe0ff */
[----:B------:R-:W-:Y:S01]  /*39a0*/  UMOV UR19, UR8 ;  /* 0x0000000800137c82 */ /* 0x000fe20008000000 */
[----:B------:R-:W-:Y:S01]  /*39b0*/  UMOV UR8, UR59 ;  /* 0x0000003b00087c82 */ /* 0x000fe20008000000 */
[----:B--2---:R-:W-:Y:S06]  /*39c0*/  R2UR UR43, R18 ;  /* 0x00000000122b72ca */ /* 0x004fec00000e0000 */
        /* <DEDUP_REMOVED lines=27> */
[----:B--2---:R-:W-:Y:S06]  /*3b80*/  R2UR.FILL UR59, R61 ;  /* 0x000000003d3b72ca */ /* 0x004fec00004e0000 */
[----:B------:R1:W-:Y:S01]  /*3b90*/  UTMALDG.5D.MULTICAST [UR16], [UR72], UR5, desc[UR74] ;  /* 0x00004a10480073b4 */ /* 0x0003e20008021805 */
[----:B------:R-:W-:Y:S01]  /*3ba0*/  UIADD3 UR56, UPT, UPT, UR4, 0x1d800, URZ ;  /* 0x0001d80004387890 */ /* 0x000fe2000fffe0ff */
[----:B------:R-:W-:Y:S01]  /*3bb0*/  VIADD R61, R8, 0x1 ;  /* 0x00000001083d7836 */ /* 0x000fe20000000000 */
[----:B------:R2:W-:Y:S01]  /*3bc0*/  UTMALDG.5D.MULTICAST [UR48], [UR72], UR5, desc[UR74] ;  /* 0x00004a30480073b4 */ /* 0x0005e20008021805 */
[----:B-1----:R-:W-:Y:S01]  /*3bd0*/  UIADD3 UR16, UPT, UPT, UR4, 0x1c400, URZ ;  /* 0x0001c40004107890 */ /* 0x002fe2000fffe0ff */
[----:B------:R-:W-:Y:S01]  /*3be0*/  UMOV UR19, UR8 ;  /* 0x0000000800137c82 */ /* 0x000fe20008000000 */
[----:B------:R-:W-:Y:S01]  /*3bf0*/  UMOV UR8, UR43 ;  /* 0x0000002b00087c82 */ /* 0x000fe20008000000 */
[----:B--2---:R-:W-:Y:S06]  /*3c00*/  R2UR.FILL UR51, R65 ;  /* 0x00000000413372ca */ /* 0x004fec00004e0000 */
[----:B------:R1:W-:Y:S01]  /*3c10*/  UTMALDG.5D.MULTICAST [UR16], [UR72], UR5, desc[UR74] ;  /* 0x00004a10480073b4 */ /* 0x0003e20008021805 */
[----:B------:R-:W-:Y:S01]  /*3c20*/  UIADD3 UR48, UPT, UPT, UR4, 0x1e000, URZ ;  /* 0x0001e00004307890 */ /* 0x000fe2000fffe0ff */
[----:B------:R2:W-:Y:S01]  /*3c30*/  UTMALDG.5D.MULTICAST [UR40], [UR72], UR5, desc[UR74] ;  /* 0x00004a28480073b4 */ /* 0x0005e20008021805 */
[----:B-1----:R-:W-:Y:S01]  /*3c40*/  UIADD3 UR16, UPT, UPT, UR4, 0x1cc00, URZ ;  /* 0x0001cc0004107890 */ /* 0x002fe2000fffe0ff */
[----:B------:R-:W-:Y:S01]  /*3c50*/  UMOV UR19, UR8 ;  /* 0x0000000800137c82 */ /* 0x000fe20008000000 */
[----:B------:R-:W-:Y:S01]  /*3c60*/  UIADD3 UR8, UPT, UPT, UR4, 0x20000, URZ ;  /* 0x0002000004087890 */ /* 0x000fe2000fffe0ff */
[----:B--2---:R-:W-:Y:S06]  /*3c70*/  R2UR.FILL UR43, R2 ;  /* 0x00000000022b72ca */ /* 0x004fec00004e0000 */
[----:B------:R1:W-:Y:S01]  /*3c80*/  UTMALDG.5D.MULTICAST [UR16], [UR72], UR5, desc[UR74] ;  /* 0x00004a10480073b4 */ /* 0x0003e20008021805 */
[----:B------:R-:W-:Y:S01]  /*3c90*/  UIADD3 UR40, UPT, UPT, UR4, 0x1e800, URZ ;  /* 0x0001e80004287890 */ /* 0x000fe2000fffe0ff */
[----:B------:R-:W-:Y:S04]  /*3ca0*/  IMAD.U32 R2, RZ, RZ, UR6 ;  /* 0x00000006ff027e24 */ /* 0x000fe8000f8e00ff */
[----:B------:R-:W-:Y:S01]  /*3cb0*/  VIADD R2, R2, 0x1 ;  /* 0x0000000102027836 */ /* 0x000fe20000000000 */
[----:B------:R2:W-:Y:S01]  /*3cc0*/  UTMALDG.5D.MULTICAST [UR64], [UR72], UR5, desc[UR74] ;  /* 0x00004a40480073b4 */ /* 0x0005e20008021805 */
[----:B------:R-:W-:Y:S01]  /*3cd0*/  @P1 IMAD R2, RZ, RZ, UR6 ;  /* 0x00000006ff021e24 */ /* 0x000fe2000f8e02ff */
[----:B------:R-:W-:Y:S04]  /*3ce0*/  ISETP.NE.AND P1, PT, R10, R9, PT ;  /* 0x000000090a00720c */ /* 0x000fe80003f25270 */
[C---:B------:R-:W-:Y:S04]  /*3cf0*/  ISETP.NE.AND P0, PT, R2.reuse, R5, PT ;  /* 0x000000050200720c */ /* 0x040fe80003f05270 */
[----:B------:R-:W-:Y:S09]  /*3d00*/  SEL R2, R2, RZ, P0 ;  /* 0x000000ff02027207 */ /* 0x000ff20000000000 */
[----:B------:R-:W-:Y:S04]  /*3d10*/  @P0 IMAD.MOV R61, RZ, RZ, R8 ;  /* 0x000000ffff3d0224 */ /* 0x000fe800078e0208 */
[----:B------:R-:W-:Y:S01]  /*3d20*/  IMAD.MOV.U32 R8, RZ, RZ, R61 ;  /* 0x000000ffff087224 */ /* 0x000fe200078e003d */
[----:B-1----:R-:W-:Y:S01]  /*3d30*/  UIADD3 UR16, UPT, UPT, UR4, 0x1d400, URZ ;  /* 0x0001d40004107890 */ /* 0x002fe2000fffe0ff */
[----:B------:R-:W-:Y:S01]  /*3d40*/  UMOV UR19, UR67 ;  /* 0x0000004300137c82 */ /* 0x000fe20008000000 */
[----:B--2---:R-:W-:Y:S01]  /*3d50*/  UMOV UR70, UR13 ;  /* 0x0000000d00467c82 */ /* 0x004fe20008000000 */
[----:B------:R-:W-:Y:S01]  /*3d60*/  UMOV UR13, UR15 ;  /* 0x0000000f000d7c82 */ /* 0x000fe20008000000 */
[----:B------:R-:W-:Y:S01]  /*3d70*/  UMOV UR17, UR70 ;  /* 0x0000004600117c82 */ /* 0x000fe20008000000 */
[----:B------:R-:W-:Y:S04]  /*3d80*/  UMOV UR57, UR70 ;  /* 0x0000004600397c82 */ /* 0x000fe80008000000 */
[----:B------:R1:W-:Y:S01]  /*3d90*/  UTMALDG.5D.MULTICAST [UR16], [UR72], UR5, desc[UR74] ;  /* 0x00004a10480073b4 */ /* 0x0003e20008021805 */
[----:B------:R-:W-:Y:S01]  /*3da0*/  UMOV UR49, UR70 ;  /* 0x0000004600317c82 */ /* 0x000fe20008000000 */
[----:B------:R-:W-:Y:S01]  /*3db0*/  UMOV UR41, UR70 ;  /* 0x0000004600297c82 */ /* 0x000fe20008000000 */
[----:B------:R-:W-:Y:S01]  /*3dc0*/  UMOV UR33, UR70 ;  /* 0x0000004600217c82 */ /* 0x000fe20008000000 */
[----:B------:R-:W-:Y:S01]  /*3dd0*/  UMOV UR25, UR70 ;  /* 0x0000004600197c82 */ /* 0x000fe20008000000 */
[----:B------:R-:W-:Y:S01]  /*3de0*/  UMOV UR9, UR70 ;  /* 0x0000004600097c82 */ /* 0x000fe20008000000 */
[----:B------:R-:W-:Y:S01]  /*3df0*/  UTMALDG.5D.MULTICAST [UR56], [UR72], UR5, desc[UR74] ;  /* 0x00004a38480073b4 */ /* 0x000fe20008021805 */
[----:B-1----:R-:W-:Y:S01]  /*3e00*/  UIADD3 UR16, UPT, UPT, UR4, 0x1dc00, URZ ;  /* 0x0001dc0004107890 */ /* 0x002fe2000fffe0ff */
[----:B------:R-:W-:Y:S08]  /*3e10*/  UMOV UR19, UR59 ;  /* 0x0000003b00137c82 */ /* 0x000ff00008000000 */
[----:B------:R1:W-:Y:S01]  /*3e20*/  UTMALDG.5D.MULTICAST [UR16], [UR72], UR5, desc[UR74] ;  /* 0x00004a10480073b4 */ /* 0x0003e20008021805 */
        /* <DEDUP_REMOVED lines=15> */
[----:B------:R-:W-:Y:S01]  /*3f20*/  UTMALDG.5D.MULTICAST [UR16], [UR72], UR5, desc[UR74] ;  /* 0x00004a10480073b4 */ /* 0x000fe20008021805 */
[----:B------:R1:W-:Y:S02]  /*3f30*/  UTMALDG.5D.MULTICAST [UR8], [UR72], UR5, desc[UR74] ;  /* 0x00004a08480073b4 */ /* 0x0003e40008021805 */
[----:B-1----:R-:W-:Y:S01]  /*3f40*/  UIADD3 UR8, UPT, UPT, UR4, 0x20400, URZ ;  /* 0x0002040004087890 */ /* 0x002fe2000fffe0ff */
[----:B------:R-:W-:Y:S01]  /*3f50*/  R2UR UR4, R3 ;  /* 0x00000000030472ca */ /* 0x000fe200000e0000 */
[----:B------:R-:W-:Y:S07]  /*3f60*/  UMOV UR10, UR18 ;  /* 0x00000012000a7c82 */ /* 0x000fee0008000000 */
[----:B------:R1:W-:Y:S02]  /*3f70*/  UTMALDG.5D.MULTICAST [UR8], [UR72], UR5, desc[UR74] ;  /* 0x00004a08480073b4 */ /* 0x0003e40008021805 */
[----:B-1----:R-:W-:Y:S03]  /*3f80*/  R2UR UR5, R0 ;  /* 0x00000000000572ca */ /* 0x002fe600000e0000 */
[----:B------:R-:W-:Y:S01]  /*3f90*/  IMAD.U32 R0, RZ, RZ, UR4 ;  /* 0x00000004ff007e24 */ /* 0x000fe2000f8e00ff */
[----:B------:R-:W-:Y:S01]  /*3fa0*/  R2UR UR4, R2 ;  /* 0x00000000020472ca */ /* 0x000fe200000e0000 */
[----:B------:R-:W-:Y:S08]  /*3fb0*/  UMOV UR10, UR39 ;  /* 0x00000027000a7c82 */ /* 0x000ff00008000000 */
[----:B------:R-:W-:Y:S04]  /*3fc0*/  IMAD.U32 R2, RZ, RZ, UR5 ;  /* 0x00000005ff027e24 */ /* 0x000fe8000f8e00ff */
[----:B------:R-:W-:Y:S01]  /*3fd0*/  IMAD.U32 R3, RZ, RZ, UR4 ;  /* 0x00000004ff037e24 */ /* 0x000fe2000f8e00ff */
[----:B----4-:R-:W-:Y:S06]  /*3fe0*/  @P1 BRA `(.L_x_28) ;  /* 0xffffffe800001947 */ /* 0x010fec000383ffff */
.L_x_22:
[----:B------:R-:W-:Y:S01]  /*3ff0*/  ISETP.GE.AND P0, PT, R13, 0x1, PT ;  /* 0x000000010d00780c */ /* 0x000fe20003f06270 */
[----:B------:R-:W-:Y:S01]  /*4000*/  ULEA UR4, UR39, UR31, 0x3 ;  /* 0x0000001f27047291 */ /* 0x000fe2000f8e18ff */
[----:B------:R-:W-:Y:S01]  /*4010*/  SHF.L.U32 R4, R12, 0x1f, RZ ;  /* 0x0000001f0c047819 */ /* 0x000fe200000006ff */
[----:B------:R-:W-:Y:S07]  /*4020*/  @!P4 SYNCS.ARRIVE.TRANS64.A1T0 RZ, [UR31+0x88], RZ ;  /* 0x000088ffffffc9a7 */ /* 0x000fee000810001f */
[----:B--2---:R1:W2:Y:S03]  /*4030*/  SYNCS.PHASECHK.TRANS64.TRYWAIT P3, [UR4+0x20], R4 ;  /* 0x00002004ff0075a7 */ /* 0x0042a60008061104 */
[----:B------:R-:W-:Y:S05]  /*4040*/  @!P0 BRA `(.L_x_29) ;  /* 0x00000028000c8947 */ /* 0x000fea0003800000 */
[----:B------:R-:W3:Y:S01]  /*4050*/  LDCU.128 UR4, c[0x0][0x480] ;  /* 0x00009000ff0477ac */ /* 0x000ee20008000c00 */
[----:B------:R-:W-:Y:S01]  /*4060*/  R2UR UR53, R55 ;  /* 0x00000000373572ca */ /* 0x000fe200000e0000 */
[----:B------:R-:W4:Y:S01]  /*4070*/  LDC R6, c[0x0][0x38c] ;  /* 0x0000e300ff067b82 */ /* 0x000f220000000800 */
[----:B------:R-:W-:Y:S01]  /*4080*/  IMAD.IADD R9, R13, 0x1, R9 ;  /* 0x000000010d097824 */ /* 0x000fe200078e0209 */
[----:B------:R-:W-:Y:S01]  /*4090*/  UIADD3 UR50, UPT, UPT, UR47, 0x8, URZ ;  /* 0x000000082f327890 */ /* 0x000fe2000fffe0ff */
[----:B------:R-:W-:Y:S01]  /*40a0*/  MOV R10, R13 ;  /* 0x0000000d000a7202 */ /* 0x000fe20000000f00 */
[----:B------:R-:W-:Y:S02]  /*40b0*/  UIADD3 UR49, UPT, UPT, UR47, 0x10, URZ ;  /* 0x000000102f317890 */ /* 0x000fe4000fffe0ff */
[----:B------:R-:W-:Y:S02]  /*40c0*/  UIADD3 UR48, UPT, UPT, UR47, 0x18, URZ ;  /* 0x000000182f307890 */ /* 0x000fe4000fffe0ff */
[----:B------:R-:W-:Y:S01]  /*40d0*/  UIADD3 UR46, UPT, UPT, UR47, 0x20, URZ ;  /* 0x000000202f2e7890 */ /* 0x000fe2000fffe0ff */
[----:B-1----:R-:W1:Y:S01]  /*40e0*/  LDC.64 R4, c[0x0][0x390] ;  /* 0x0000e400ff047b82 */ /* 0x002e620000000a00 */
[----:B------:R-:W-:-:S02]  /*40f0*/  UIADD3 UR45, UPT, UPT, UR47, 0x28, URZ ;  /* 0x000000282f2d7890 */ /* 0x000fc4000fffe0ff */
[----:B------:R-:W-:Y:S02]  /*4100*/  UIADD3 UR44, UPT, UPT, UR47, 0x30, URZ ;  /* 0x000000302f2c7890 */ /* 0x000fe4000fffe0ff */
[----:B------:R-:W-:Y:S02]  /*4110*/  UIADD3 UR38, UPT, UPT, UR47, 0x38, URZ ;  /* 0x000000382f267890 */ /* 0x000fe4000fffe0ff */
[----:B---3--:R-:W-:Y:S02]  /*4120*/  UIMAD.WIDE.U32 UR12, UR50, UR5, URZ ;  /* 0x00000005320c72a5 */ /* 0x008fe4000f8e00ff */
[----:B------:R-:W-:Y:S02]  /*4130*/  UIMAD.WIDE.U32 UR14, UR49, UR5, URZ ;  /* 0x00000005310e72a5 */ /* 0x000fe4000f8e00ff */
[----:B------:R-:W-:Y:S02]  /*4140*/  UIMAD.WIDE.U32 UR24, UR47, UR5, URZ ;  /* 0x000000052f1872a5 */ /* 0x000fe4000f8e00ff */
[----:B------:R-:W-:-:S02]  /*4150*/  UIMAD.WIDE.U32 UR16, UR48, UR5, URZ ;  /* 0x00000005301072a5 */ /* 0x000fc4000f8e00ff */
[----:B------:R-:W-:Y:S02]  /*4160*/  UIMAD.WIDE.U32 UR18, UR46, UR5, URZ ;  /* 0x000000052e1272a5 */ /* 0x000fe4000f8e00ff */
[----:B------:R-:W-:Y:S02]  /*4170*/  UIMAD.WIDE.U32 UR20, UR45, UR5, URZ ;  /* 0x000000052d1472a5 */ /* 0x000fe4000f8e00ff */
[----:B------:R-:W-:Y:S02]  /*4180*/  UIMAD.WIDE.U32 UR22, UR44, UR5, URZ ;  /* 0x000000052c1672a5 */ /* 0x000fe4000f8e00ff */
[----:B------:R-:W-:Y:S01]  /*4190*/  UIMAD.WIDE.U32 UR26, UR38, UR5, URZ ;  /* 0x00000005261a72a5 */ /* 0x000fe2000f8e00ff */
[----:B------:R-:W3:Y:S02]  /*41a0*/  LDCU.128 UR8, c[0x0][0x490] ;  /* 0x00009200ff0877ac */ /* 0x000ee40008000c00 */
[----:B------:R-:W-:Y:S01]  /*41b0*/  UMOV UR5, UR13 ;  /* 0x0000000d00057c82 */ /* 0x000fe20008000000 */
[----:B------:R-:W-:-:S02]  /*41c0*/  UISETP.NE.AND UP0, UPT, UR4, 0x1, UPT ;  /* 0x000000010400788c */ /* 0x000fc4000bf05270 */
[----:B------:R-:W-:Y:S02]  /*41d0*/  USHF.R.U32.HI UR28, URZ, UR6, UR5 ;  /* 0x00000006ff1c7299 */ /* 0x000fe40008011605 */
[----:B------:R-:W-:Y:S01]  /*41e0*/  UISETP.NE.AND UP1, UPT, UR7, 0x1, UPT ;  /* 0x000000010700788c */ /* 0x000fe2000bf25270 */
        /* <DEDUP_REMOVED lines=11> */
[----:B------:R-:W-:Y:S01]  /*42a0*/  UIMAD UR52, UR4, UR29, UR50 ;  /* 0x0000001d043472a4 */ /* 0x000fe2000f8e0232 */
[----:B------:R-:W-:Y:S01]  /*42b0*/  UMOV UR5, UR21 ;  /* 0x0000001500057c82 */ /* 0x000fe20008000000 */
[----:B------:R-:W-:-:S02]  /*42c0*/  USEL UR13, UR46, UR13, !UP0 ;  /* 0x0000000d2e0d7287 */ /* 0x000fc4000c000000 */
[----:B------:R-:W-:Y:S02]  /*42d0*/  USHF.R.U32.HI UR12, URZ, UR6, UR5 ;  /* 0x00000006ff0c7299 */ /* 0x000fe40008011605 */
[----:B------:R-:W-:Y:S01]  /*42e0*/  UIADD3 UR26, UPT, UPT, -UR13, URZ, URZ ;  /* 0x000000ff0d1a7290 */ /* 0x000fe2000fffe1ff */
[----:B------:R-:W-:Y:S01]  /*42f0*/  UMOV UR5, UR23 ;  /* 0x0000001700057c82 */ /* 0x000fe20008000000 */
[----:B------:R-:W-:Y:S02]  /*4300*/  USEL UR12, UR45, UR12, !UP0 ;  /* 0x0000000c2d0c7287 */ /* 0x000fe4000c000000 */
[----:B------:R-:W-:Y:S02]  /*4310*/  USHF.R.U32.HI UR18, URZ, UR6, UR5 ;  /* 0x00000006ff127299 */ /* 0x000fe40008011605 */
[----:B---3--:R-:W-:Y:S01]  /*4320*/  UIMAD.WIDE.U32 UR20, UR16, UR8, URZ ;  /* 0x00000008101472a5 */ /* 0x008fe2000f8e00ff */
[----:B------:R-:W-:Y:S01]  /*4330*/  UMOV UR5, UR25 ;  /* 0x0000001900057c82 */ /* 0x000fe20008000000 */
[----:B------:R-:W-:-:S02]  /*4340*/  UIADD3 UR25, UPT, UPT, -UR12, URZ, URZ ;  /* 0x000000ff0c197290 */ /* 0x000fc4000fffe1ff */
[----:B------:R-:W-:Y:S02]  /*4350*/  USHF.R.U32.HI UR17, URZ, UR6, UR5 ;  /* 0x00000006ff117299 */ /* 0x000fe40008011605 */
[----:B------:R-:W-:Y:S01]  /*4360*/  UIMAD.WIDE.U32 UR22, UR15, UR8, URZ ;  /* 0x000000080f1672a5 */ /* 0x000fe2000f8e00ff */
[----:B------:R-:W-:Y:S01]  /*4370*/  UMOV UR5, UR27 ;  /* 0x0000001b00057c82 */ /* 0x000fe20008000000 */
[----:B------:R-:W-:Y:S02]  /*4380*/  USEL UR17, UR47, UR17, !UP0 ;  /* 0x000000112f117287 */ /* 0x000fe4000c000000 */
[----:B------:R-:W-:Y:S02]  /*4390*/  USHF.R.U32.HI UR5, URZ, UR6, UR5 ;  /* 0x00000006ff057299 */ /* 0x000fe40008011605 */
[----:B------:R-:W-:Y:S02]  /*43a0*/  USEL UR6, UR44, UR18, !UP0 ;  /* 0x000000122c067287 */ /* 0x000fe4000c000000 */
[----:B------:R-:W-:-:S02]  /*43b0*/  USEL UR5, UR38, UR5, !UP0 ;  /* 0x0000000526057287 */ /* 0x000fc4000c000000 */
[----:B------:R-:W-:Y:S02]  /*43c0*/  UIADD3 UR27, UPT, UPT, -UR14, URZ, URZ ;  /* 0x000000ff0e1b7290 */ /* 0x000fe4000fffe1ff */
[----:B------:R-:W-:Y:S02]  /*43d0*/  UIMAD.WIDE.U32 UR18, UR17, UR8, URZ ;  /* 0x00000008111272a5 */ /* 0x000fe4000f8e00ff */
[----:B------:R-:W-:Y:S02]  /*43e0*/  UIMAD.WIDE.U32 UR32, UR14, UR8, URZ ;  /* 0x000000080e2072a5 */ /* 0x000fe4000f8e00ff */
[----:B------:R-:W-:Y:S02]  /*43f0*/  UIMAD.WIDE.U32 UR34, UR13, UR8, URZ ;  /* 0x000000080d2272a5 */ /* 0x000fe4000f8e00ff */
[----:B------:R-:W-:Y:S02]  /*4400*/  UIMAD.WIDE.U32 UR36, UR12, UR8, URZ ;  /* 0x000000080c2472a5 */ /* 0x000fe4000f8e00ff */
[----:B------:R-:W-:-:S02]  /*4410*/  UIMAD.WIDE.U32 UR40, UR6, UR8, URZ ;  /* 0x00000008062872a5 */ /* 0x000fc4000f8e00ff */
[----:B------:R-:W-:Y:S02]  /*4420*/  UIMAD.WIDE.U32 UR42, UR5, UR8, URZ ;  /* 0x00000008052a72a5 */ /* 0x000fe4000f8e00ff */
[----:B------:R-:W-:Y:S02]  /*4430*/  UIADD3 UR24, UPT, UPT, -UR6, URZ, URZ ;  /* 0x000000ff06187290 */ /* 0x000fe4000fffe1ff */
[----:B------:R-:W-:Y:S02]  /*4440*/  UIMAD UR50, UR4, UR28, UR49 ;  /* 0x0000001c043272a4 */ /* 0x000fe4000f8e0231 */
[----:B------:R-:W-:Y:S02]  /*4450*/  UIADD3 UR30, UPT, UPT, -UR17, URZ, URZ ;  /* 0x000000ff111e7290 */ /* 0x000fe4000fffe1ff */
[----:B------:R-:W-:Y:S02]  /*4460*/  UIADD3 UR8, UPT, UPT, -UR5, URZ, URZ ;  /* 0x000000ff05087290 */ /* 0x000fe4000fffe1ff */
[----:B------:R-:W-:-:S02]  /*4470*/  UIMAD UR49, UR4, UR27, UR48 ;  /* 0x0000001b043172a4 */ /* 0x000fc4000f8e0230 */
[----:B------:R-:W-:Y:S02]  /*4480*/  UIMAD UR48, UR4, UR26, UR46 ;  /* 0x0000001a043072a4 */ /* 0x000fe4000f8e022e */
[----:B------:R-:W-:Y:S02]  /*4490*/  UIMAD UR46, UR4, UR25, UR45 ;  /* 0x00000019042e72a4 */ /* 0x000fe4000f8e022d */
[----:B------:R-:W-:Y:S02]  /*44a0*/  UIMAD UR45, UR4, UR24, UR44 ;  /* 0x00000018042d72a4 */ /* 0x000fe4000f8e022c */
[----:B------:R-:W-:Y:S02]  /*44b0*/  UIMAD UR47, UR4, UR30, UR47 ;  /* 0x0000001e042f72a4 */ /* 0x000fe4000f8e022f */
[----:B------:R-:W-:Y:S01]  /*44c0*/  UIMAD UR44, UR4, UR8, UR38 ;  /* 0x00000008042c72a4 */ /* 0x000fe2000f8e0226 */
[----:B------:R-:W3:Y:S02]  /*44d0*/  LDCU UR51, c[0x0][0x4a0] ;  /* 0x00009400ff3377ac */ /* 0x000ee40008000800 */
[----:B------:R-:W-:Y:S01]  /*44e0*/  UMOV UR4, UR19 ;  /* 0x0000001300047c82 */ /* 0x000fe20008000000 */
[----:B------:R-:W-:-:S02]  /*44f0*/  UISETP.NE.AND UP0, UPT, UR10, 0x1, UPT ;  /* 0x000000010a00788c */ /* 0x000fc4000bf05270 */
[----:B------:R-:W-:Y:S02]  /*4500*/  USHF.R.U32.HI UR30, URZ, UR9, UR4 ;  /* 0x00000009ff1e7299 */ /* 0x000fe40008011604 */
[----:B------:R-:W-:Y:S01]  /*4510*/  UIADD3 UR67, UPT, UPT, UR53, 0x48, URZ ;  /* 0x0000004835437890 */ /* 0x000fe2000fffe0ff */
[----:B------:R-:W-:Y:S01]  /*4520*/  UMOV UR4, UR21 ;  /* 0x0000001500047c82 */ /* 0x000fe20008000000 */
[----:B------:R-:W-:Y:S02]  /*4530*/  USEL UR30, UR17, UR30, !UP1 ;  /* 0x0000001e111e7287 */ /* 0x000fe4000c800000 */
[----:B------:R-:W-:Y:S02]  /*4540*/  USHF.R.U32.HI UR29, URZ, UR9, UR4 ;  /* 0x00000009ff1d7299 */ /* 0x000fe40008011604 */
[----:B------:R-:W-:Y:S01]  /*4550*/  UIADD3 UR22, UPT, UPT, -UR30, URZ, URZ ;  /* 0x000000ff1e167290 */ /* 0x000fe2000fffe1ff */
[----:B------:R-:W-:Y:S01]  /*4560*/  UMOV UR4, UR23 ;  /* 0x0000001700047c82 */ /* 0x000fe20008000000 */
[----:B------:R-:W-:-:S02]  /*4570*/  USEL UR29, UR16, UR29, !UP1 ;  /* 0x0000001d101d7287 */ /* 0x000fc4000c800000 */
        /* <DEDUP_REMOVED lines=20> */
[----:B------:R-:W-:Y:S02]  /*46c0*/  UIADD3 UR8, UPT, UPT, -UR24, URZ, URZ ;  /* 0x000000ff18087290 */ /* 0x000fe4000fffe1ff */
[----:B------:R-:W-:Y:S02]  /*46d0*/  USEL UR23, UR5, UR9, !UP1 ;  /* 0x0000000905177287 */ /* 0x000fe4000c800000 */
[----:B------:R-:W-:Y:S02]  /*46e0*/  UIADD3 UR9, UPT, UPT, -UR25, URZ, URZ ;  /* 0x000000ff19097290 */ /* 0x000fe4000fffe1ff */
[----:B------:R-:W-:Y:S02]  /*46f0*/  UIADD3 UR4, UPT, UPT, -UR23, URZ, URZ ;  /* 0x000000ff17047290 */ /* 0x000fe4000fffe1ff */
[----:B------:R-:W-:-:S02]  /*4700*/  UIMAD UR41, UR7, UR22, UR17 ;  /* 0x00000016072972a4 */ /* 0x000fc4000f8e0211 */
[----:B------:R-:W-:Y:S02]  /*4710*/  UIMAD UR32, UR7, UR4, UR5 ;  /* 0x00000004072072a4 */ /* 0x000fe4000f8e0205 */
[----:B------:R-:W-:Y:S02]  /*4720*/  UIMAD.WIDE.U32 UR4, UR30, UR11, URZ ;  /* 0x0000000b1e0472a5 */ /* 0x000fe4000f8e00ff */
[----:B------:R-:W-:Y:S02]  /*4730*/  UIMAD UR40, UR7, UR21, UR16 ;  /* 0x00000015072872a4 */ /* 0x000fe4000f8e0210 */
[----:B------:R-:W-:Y:S02]  /*4740*/  UIMAD UR38, UR7, UR20, UR15 ;  /* 0x00000014072672a4 */ /* 0x000fe4000f8e020f */
[----:B------:R-:W-:Y:S02]  /*4750*/  UIMAD UR37, UR7, UR19, UR14 ;  /* 0x00000013072572a4 */ /* 0x000fe4000f8e020e */
[----:B------:R-:W-:-:S02]  /*4760*/  UIMAD UR36, UR7, UR18, UR13 ;  /* 0x00000012072472a4 */ /* 0x000fc4000f8e020d */
[----:B------:R-:W-:Y:S02]  /*4770*/  UIMAD UR34, UR7, UR9, UR12 ;  /* 0x00000009072272a4 */ /* 0x000fe4000f8e020c */
[----:B------:R-:W-:Y:S02]  /*4780*/  UIMAD UR33, UR7, UR8, UR6 ;  /* 0x00000008072172a4 */ /* 0x000fe4000f8e0206 */
[----:B------:R-:W-:Y:S02]  /*4790*/  UIMAD.WIDE.U32 UR6, UR29, UR11, URZ ;  /* 0x0000000b1d0672a5 */ /* 0x000fe4000f8e00ff */
[----:B------:R-:W-:Y:S01]  /*47a0*/  UIMAD.WIDE.U32 UR8, UR28, UR11, URZ ;  /* 0x0000000b1c0872a5 */ /* 0x000fe2000f8e00ff */
[----:B------:R-:W-:Y:S01]  /*47b0*/  UMOV UR4, UR5 ;  /* 0x0000000500047c82 */ /* 0x000fe20008000000 */
[----:B------:R-:W-:Y:S02]  /*47c0*/  UIMAD.WIDE.U32 UR12, UR27, UR11, URZ ;  /* 0x0000000b1b0c72a5 */ /* 0x000fe4000f8e00ff */
[----:B---3--:R-:W-:-:S02]  /*47d0*/  USHF.R.U32.HI UR22, URZ, UR51, UR4 ;  /* 0x00000033ff167299 */ /* 0x008fc40008011604 */
[----:B------:R-:W-:Y:S01]  /*47e0*/  UIMAD.WIDE.U32 UR14, UR26, UR11, URZ ;  /* 0x0000000b1a0e72a5 */ /* 0x000fe2000f8e00ff */
[----:B------:R-:W-:Y:S01]  /*47f0*/  UMOV UR4, UR7 ;  /* 0x0000000700047c82 */ /* 0x000fe20008000000 */
[----:B------:R-:W-:Y:S02]  /*4800*/  UIMAD.WIDE.U32 UR16, UR25, UR11, URZ ;  /* 0x0000000b191072a5 */ /* 0x000fe4000f8e00ff */
[----:B------:R-:W-:Y:S02]  /*4810*/  UIMAD.WIDE.U32 UR18, UR24, UR11, URZ ;  /* 0x0000000b181272a5 */ /* 0x000fe4000f8e00ff */
[----:B------:R-:W-:Y:S02]  /*4820*/  UIMAD.WIDE.U32 UR20, UR23, UR11, URZ ;  /* 0x0000000b171472a5 */ /* 0x000fe4000f8e00ff */
[----:B------:R-:W-:Y:S02]  /*4830*/  USHF.R.U32.HI UR11, URZ, UR51, UR4 ;  /* 0x00000033ff0b7299 */ /* 0x000fe40008011604 */
[----:B------:R-:W-:Y:S01]  /*4840*/  USEL UR62, UR30, UR22, !UP0 ;  /* 0x000000161e3e7287 */ /* 0x000fe2000c000000 */
[----:B------:R-:W-:Y:S01]  /*4850*/  UMOV UR4, UR9 ;  /* 0x0000000900047c82 */ /* 0x000fe20008000000 */
[----:B------:R-:W-:-:S02]  /*4860*/  USEL UR61, UR29, UR11, !UP0 ;  /* 0x0000000b1d3d7287 */ /* 0x000fc4000c000000 */
[----:B------:R-:W-:Y:S02]  /*4870*/  USHF.R.U32.HI UR9, URZ, UR51, UR4 ;  /* 0x00000033ff097299 */ /* 0x000fe40008011604 */
[----:B------:R-:W-:Y:S01]  /*4880*/  IMAD.U32 R46, RZ, RZ, UR62 ;  /* 0x0000003eff2e7e24 */ /* 0x000fe2000f8e00ff */
        /* <DEDUP_REMOVED lines=25> */
[----:B------:R-:W-:Y:S02]  /*4a20*/  UIADD3 UR5, UPT, UPT, -UR56, URZ, URZ ;  /* 0x000000ff38057290 */ /* 0x000fe4000fffe1ff */
[----:B------:R-:W-:Y:S01]  /*4a30*/  USEL UR54, UR23, UR4, !UP0 ;  /* 0x0000000417367287 */ /* 0x000fe2000c000000 */
[----:B------:R-:W-:Y:S01]  /*4a40*/  MOV R28, UR56 ;  /* 0x00000038001c7c02 */ /* 0x000fe20008000f00 */
[----:B------:R-:W-:-:S02]  /*4a50*/  UIADD3 UR6, UPT, UPT, -UR57, URZ, URZ ;  /* 0x000000ff39067290 */ /* 0x000fc4000fffe1ff */
[----:B------:R-:W-:Y:S02]  /*4a60*/  UIADD3 UR4, UPT, UPT, -UR54, URZ, URZ ;  /* 0x000000ff36047290 */ /* 0x000fe4000fffe1ff */
[----:B------:R-:W-:Y:S01]  /*4a70*/  UIMAD UR30, UR10, UR12, UR30 ;  /* 0x0000000c0a1e72a4 */ /* 0x000fe2000f8e021e */
[----:B------:R-:W-:Y:S01]  /*4a80*/  IMAD.U32 R25, RZ, RZ, UR54 ;  /* 0x00000036ff197e24 */ /* 0x000fe2000f8e00ff */
[----:B------:R-:W-:Y:S02]  /*4a90*/  UIADD3 UR16, UPT, UPT, UR53, 0x8, URZ ;  /* 0x0000000835107890 */ /* 0x000fe4000fffe0ff */
[----:B------:R-:W-:Y:S02]  /*4aa0*/  UIMAD UR29, UR10, UR11, UR29 ;  /* 0x0000000b0a1d72a4 */ /* 0x000fe4000f8e021d */
[----:B------:R-:W-:Y:S02]  /*4ab0*/  UIMAD UR28, UR10, UR9, UR28 ;  /* 0x000000090a1c72a4 */ /* 0x000fe4000f8e021c */
[----:B------:R-:W-:Y:S01]  /*4ac0*/  UIMAD UR12, UR10, UR8, UR27 ;  /* 0x000000080a0c72a4 */ /* 0x000fe2000f8e021b */
[----:B------:R-:W-:Y:S01]  /*4ad0*/  MOV R22, UR16 ;  /* 0x0000001000167c02 */ /* 0x000fe20008000f00 */
[----:B------:R-:W-:-:S02]  /*4ae0*/  UIMAD UR7, UR10, UR7, UR26 ;  /* 0x000000070a0772a4 */ /* 0x000fc4000f8e021a */
[----:B------:R-:W-:Y:S02]  /*4af0*/  UIMAD UR25, UR10, UR6, UR25 ;  /* 0x000000060a1972a4 */ /* 0x000fe4000f8e0219 */
[----:B------:R-:W-:Y:S02]  /*4b00*/  UIMAD UR24, UR10, UR5, UR24 ;  /* 0x000000050a1872a4 */ /* 0x000fe4000f8e0218 */
[----:B------:R-:W-:Y:S01]  /*4b10*/  UIMAD UR10, UR10, UR4, UR23 ;  /* 0x000000040a0a72a4 */ /* 0x000fe2000f8e0217 */
[----:B------:R-:W3:Y:S01]  /*4b20*/  LDCU UR13, c[0x0][0x4ec] ;  /* 0x00009d80ff0d77ac */ /* 0x000ee20008000800 */
[----:B------:R-:W3:Y:S01]  /*4b30*/  LDCU.64 UR4, c[0x0][0x4c0] ;  /* 0x00009800ff0477ac */ /* 0x000ee20008000a00 */
[----:B------:R-:W-:Y:S02]  /*4b40*/  UIADD3 UR16, UPT, UPT, UR53, 0x20, URZ ;  /* 0x0000002035107890 */ /* 0x000fe4000fffe0ff */
[----:B------:R-:W-:Y:S01]  /*4b50*/  UIADD3 UR17, UPT, UPT, UR53, 0x18, URZ ;  /* 0x0000001835117890 */ /* 0x000fe2000fffe0ff */
[----:B------:R-:W4:Y:S03]  /*4b60*/  LDCU.64 UR8, c[0x0][0x4f0] ;  /* 0x00009e00ff0877ac */ /* 0x000f260008000a00 */
[----:B------:R-:W-:Y:S01]  /*4b70*/  IMAD.U32 R19, RZ, RZ, UR16 ;  /* 0x00000010ff137e24 */ /* 0x000fe2000f8e00ff */
[----:B------:R-:W-:Y:S01]  /*4b80*/  UIADD3 UR16, UPT, UPT, UR53, 0x38, URZ ;  /* 0x0000003835107890 */ /* 0x000fe2000fffe0ff */
[----:B------:R-:W-:Y:S01]  /*4b90*/  MOV R20, UR17 ;  /* 0x0000001100147c02 */ /* 0x000fe20008000f00 */
[----:B------:R-:W-:Y:S01]  /*4ba0*/  UIADD3 UR17, UPT, UPT, UR53, 0x30, URZ ;  /* 0x0000003035117890 */ /* 0x000fe2000fffe0ff */
[----:B------:R-:W1:Y:S03]  /*4bb0*/  LDCU UR14, c[0x0][0x4c8] ;  /* 0x00009900ff0e77ac */ /* 0x000e660008000800 */
[----:B------:R-:W-:Y:S01]  /*4bc0*/  MOV R16, UR16 ;  /* 0x0000001000107c02 */ /* 0x000fe20008000f00 */
[----:B---3--:R-:W-:Y:S01]  /*4bd0*/  UIMAD UR16, UR47, UR4, UR13 ;  /* 0x000000042f1072a4 */ /* 0x008fe2000f8e020d */
[----:B------:R-:W-:Y:S01]  /*4be0*/  IMAD.U32 R17, RZ, RZ, UR17 ;  /* 0x00000011ff117e24 */ /* 0x000fe2000f8e00ff */
[----:B------:R-:W-:-:S02]  /*4bf0*/  UIMAD UR18, UR52, UR4, UR13 ;  /* 0x00000004341272a4 */ /* 0x000fc4000f8e020d */
[----:B------:R-:W-:Y:S02]  /*4c00*/  UIMAD UR17, UR50, UR4, UR13 ;  /* 0x00000004321172a4 */ /* 0x000fe4000f8e020d */
[----:B------:R-:W-:Y:S01]  /*4c10*/  MOV R45, UR16 ;  /* 0x00000010002d7c02 */ /* 0x000fe20008000f00 */
[----:B------:R-:W-:Y:S01]  /*4c20*/  UIMAD UR16, UR49, UR4, UR13 ;  /* 0x00000004311072a4 */ /* 0x000fe2000f8e020d */
[----:B------:R-:W-:Y:S01]  /*4c30*/  IMAD.U32 R42, RZ, RZ, UR18 ;  /* 0x00000012ff2a7e24 */ /* 0x000fe2000f8e00ff */
[----:B------:R-:W-:Y:S01]  /*4c40*/  UIMAD UR18, UR48, UR4, UR13 ;  /* 0x00000004301272a4 */ /* 0x000fe2000f8e020d */
[----:B------:R-:W-:Y:S01]  /*4c50*/  MOV R39, UR17 ;  /* 0x0000001100277c02 */ /* 0x000fe20008000f00 */
[----:B------:R-:W-:Y:S02]  /*4c60*/  UIMAD UR17, UR46, UR4, UR13 ;  /* 0x000000042e1172a4 */ /* 0x000fe4000f8e020d */
[----:B------:R-:W-:Y:S01]  /*4c70*/  IMAD.U32 R36, RZ, RZ, UR16 ;  /* 0x00000010ff247e24 */ /* 0x000fe2000f8e00ff */
[----:B------:R-:W-:Y:S01]  /*4c80*/  UIMAD UR16, UR45, UR4, UR13 ;  /* 0x000000042d1072a4 */ /* 0x000fe2000f8e020d */
[----:B------:R-:W-:Y:S01]  /*4c90*/  MOV R33, UR18 ;  /* 0x0000001200217c02 */ /* 0x000fe20008000f00 */
[----:B------:R-:W-:Y:S01]  /*4ca0*/  UIMAD UR4, UR44, UR4, UR13 ;  /* 0x000000042c0472a4 */ /* 0x000fe2000f8e020d */
[----:B------:R-:W-:Y:S01]  /*4cb0*/  IMAD.U32 R30, RZ, RZ, UR17 ;  /* 0x00000011ff1e7e24 */ /* 0x000fe2000f8e00ff */
[----:B----4-:R-:W-:-:S02]  /*4cc0*/  UIMAD UR13, UR41, UR5, UR8 ;  /* 0x00000005290d72a4 */ /* 0x010fc4000f8e0208 */
[----:B-----5:R-:W-:Y:S01]  /*4cd0*/  MOV R27, UR16 ;  /* 0x00000010001b7c02 */ /* 0x020fe20008000f00 */
        /* <DEDUP_REMOVED lines=10> */
[----:B------:R-:W-:-:S02]  /*4d80*/  UIMAD UR13, UR33, UR5, UR8 ;  /* 0x00000005210d72a4 */ /* 0x000fc4000f8e0208 */
[----:B------:R-:W-:Y:S01]  /*4d90*/  UIADD3 UR11, UPT, UPT, UR53, 0x10, URZ ;  /* 0x00000010350b7890 */ /* 0x000fe2000fffe0ff */
[----:B------:R-:W-:Y:S01]  /*4da0*/  IMAD.U32 R29, RZ, RZ, UR16 ;  /* 0x00000010ff1d7e24 */ /* 0x000fe2000f8e00ff */
[----:B------:R-:W-:Y:S01]  /*4db0*/  MOV R32, UR4 ;  /* 0x0000000400207c02 */ /* 0x000fe20008000f00 */
[----:B------:R-:W-:Y:S01]  /*4dc0*/  UIMAD UR4, UR32, UR5, UR8 ;  /* 0x00000005200472a4 */ /* 0x000fe2000f8e0208 */
[----:B------:R-:W-:Y:S01]  /*4dd0*/  MOV R26, UR13 ;  /* 0x0000000d001a7c02 */ /* 0x000fe20008000f00 */
[----:B-1----:R-:W-:Y:S01]  /*4de0*/  UIMAD UR5, UR30, UR14, UR9 ;  /* 0x0000000e1e0572a4 */ /* 0x002fe2000f8e0209 */
[----:B------:R-:W-:Y:S01]  /*4df0*/  IMAD.U32 R21, RZ, RZ, UR11 ;  /* 0x0000000bff157e24 */ /* 0x000fe2000f8e00ff */
[----:B------:R-:W-:Y:S02]  /*4e00*/  UIADD3 UR11, UPT, UPT, UR53, 0x28, URZ ;  /* 0x00000028350b7890 */ /* 0x000fe4000fffe0ff */
[----:B------:R-:W-:Y:S01]  /*4e10*/  IMAD.U32 R23, RZ, RZ, UR4 ;  /* 0x00000004ff177e24 */ /* 0x000fe2000f8e00ff */
[----:B------:R-:W-:Y:S01]  /*4e20*/  UIMAD UR4, UR28, UR14, UR9 ;  /* 0x0000000e1c0472a4 */ /* 0x000fe2000f8e0209 */
[----:B------:R-:W-:Y:S01]  /*4e30*/  MOV R54, UR5 ;  /* 0x0000000500367c02 */ /* 0x000fe20008000f00 */
[----:B------:R-:W-:Y:S01]  /*4e40*/  UIMAD UR5, UR12, UR14, UR9 ;  /* 0x0000000e0c0572a4 */ /* 0x000fe2000f8e0209 */
[----:B------:R-:W-:Y:S01]  /*4e50*/  MOV R18, UR11 ;  /* 0x0000000b00127c02 */ /* 0x000fe20008000f00 */
[----:B------:R-:W-:-:S02]  /*4e60*/  UIMAD UR8, UR29, UR14, UR9 ;  /* 0x0000000e1d0872a4 */ /* 0x000fc4000f8e0209 */
[----:B------:R-:W-:Y:S01]  /*4e70*/  MOV R52, UR4 ;  /* 0x0000000400347c02 */ /* 0x000fe20008000f00 */
[----:B------:R-:W-:Y:S01]  /*4e80*/  UIMAD UR4, UR25, UR14, UR9 ;  /* 0x0000000e190472a4 */ /* 0x000fe2000f8e0209 */
[----:B------:R-:W-:Y:S01]  /*4e90*/  IMAD.U32 R51, RZ, RZ, UR5 ;  /* 0x00000005ff337e24 */ /* 0x000fe2000f8e00ff */
[----:B------:R-:W-:Y:S01]  /*4ea0*/  UIMAD UR7, UR7, UR14, UR9 ;  /* 0x0000000e070772a4 */ /* 0x000fe2000f8e0209 */
[----:B------:R-:W-:Y:S01]  /*4eb0*/  IMAD.U32 R53, RZ, RZ, UR8 ;  /* 0x00000008ff357e24 */ /* 0x000fe2000f8e00ff */
[----:B------:R-:W-:Y:S02]  /*4ec0*/  UIMAD UR5, UR24, UR14, UR9 ;  /* 0x0000000e180572a4 */ /* 0x000fe4000f8e0209 */
[----:B------:R-:W-:Y:S01]  /*4ed0*/  IMAD.U32 R49, RZ, RZ, UR4 ;  /* 0x00000004ff317e24 */ /* 0x000fe2000f8e00ff */
[----:B------:R-:W-:Y:S01]  /*4ee0*/  UIMAD UR4, UR10, UR14, UR9 ;  /* 0x0000000e0a0472a4 */ /* 0x000fe2000f8e0209 */
[----:B------:R-:W-:Y:S01]  /*4ef0*/  MOV R50, UR7 ;  /* 0x0000000700327c02 */ /* 0x000fe20008000f00 */
[----:B------:R-:W-:Y:S01]  /*4f00*/  UIADD3 UR11, UPT, UPT, UR53, 0x40, URZ ;  /* 0x00000040350b7890 */ /* 0x000fe2000fffe0ff */
[----:B------:R-:W-:Y:S01]  /*4f10*/  MOV R48, UR5 ;  /* 0x0000000500307c02 */ /* 0x000fe20008000f00 */
[----:B------:R-:W1:Y:S02]  /*4f20*/  LDCU UR15, c[0x0][0x4cc] ;  /* 0x00009980ff0f77ac */ /* 0x000e640008000800 */
[----:B------:R-:W-:-:S02]  /*4f30*/  MOV R47, UR4 ;  /* 0x00000004002f7c02 */ /* 0x000fc40008000f00 */
[----:B------:R-:W-:Y:S01]  /*4f40*/  IMAD.U32 R15, RZ, RZ, UR11 ;  /* 0x0000000bff0f7e24 */ /* 0x000fe2000f8e00ff */
[----:B------:R-:W3:Y:S01]  /*4f50*/  LDCU UR6, c[0x0][0x500] ;  /* 0x0000a000ff0677ac */ /* 0x000ee20008000800 */
[----:B------:R-:W-:Y:S02]  /*4f60*/  UIADD3 UR59, UPT, UPT, UR53, 0x50, URZ ;  /* 0x00000050353b7890 */ /* 0x000fe4000fffe0ff */
[----:B------:R-:W-:Y:S02]  /*4f70*/  UIADD3 UR51, UPT, UPT, UR53, 0x58, URZ ;  /* 0x0000005835337890 */ /* 0x000fe4000fffe0ff */
[----:B------:R-:W-:Y:S02]  /*4f80*/  UIADD3 UR43, UPT, UPT, UR53, 0x60, URZ ;  /* 0x00000060352b7890 */ /* 0x000fe4000fffe0ff */
[----:B------:R-:W-:Y:S02]  /*4f90*/  UIADD3 UR35, UPT, UPT, UR53, 0x68, URZ ;  /* 0x0000006835237890 */ /* 0x000fe4000fffe0ff */
[----:B------:R-:W-:-:S02]  /*4fa0*/  UIADD3 UR27, UPT, UPT, UR53, 0x70, URZ ;  /* 0x00000070351b7890 */ /* 0x000fc4000fffe0ff */
[----:B------:R-:W-:Y:S01]  /*4fb0*/  UIADD3 UR11, UPT, UPT, UR53, 0x78, URZ ;  /* 0x00000078350b7890 */ /* 0x000fe2000fffe0ff */
[----:B------:R-:W-:-:S11]  /*4fc0*/  UMOV UR10, UR39 ;  /* 0x00000027000a7c82 */ /* 0x000fd60008000000 */
.L_x_35:
        /* <DEDUP_REMOVED lines=8> */
.L_x_30:
[----:B------:R-:W-:Y:S11]  /*5050*/  R2UR UR4, R69 ;  /* 0x00000000450472ca */ /* 0x000ff600000e0000 */
[----:B------:R-:W-:Y:S02]  /*5060*/  @!UPT UIADD3 URZ, UPT, UPT, URZ, URZ, URZ ;  /* 0x000000fffffff290 */ /* 0x000fe4000fffe0ff */
[----:B------:R4:W-:Y:S01]  /*5070*/  @!P6 SYNCS.ARRIVE.TRANS64 RZ, [UR4], R62 ;  /* 0x0000003effffe9a7 */ /* 0x0009e20008000004 */
[----:B------:R-:W-:Y:S04]  /*5080*/  ULOP3.LUT UR4, UR63, 0x2, URZ, 0xfc, !UPT ;  /* 0x000000023f047892 */ /* 0x000fe8000f8efcff */
[----:B------:R-:W-:Y:S09]  /*5090*/  UISETP.NE.AND UP0, UPT, UR4, 0x2, UPT ;  /* 0x000000020400788c */ /* 0x000ff2000bf05270 */
[----:B------:R-:W-:Y:S05]  /*50a0*/  BRA.U UP0, `(.L_x_32) ;  /* 0x0000000100047547 */ /* 0x000fea000b800000 */
[----:B-1-3--:R-:W-:Y:S05]  /*50b0*/  BPT.TRAP 0x1 ;  /* 0x000000040000795c */ /* 0x00afea0000300000 */
.L_x_32:
[----:B------:R-:W-:Y:S04]  /*50c0*/  BSSY.RECONVERGENT B0, `(.L_x_33) ;  /* 0x0000003000007945 */ /* 0x000fe80003800200 */
[----:B------:R-:W-:Y:S05]  /*50d0*/  @P5 BRA `(.L_x_34) ;  /* 0x0000000000045947 */ /* 0x000fea0003800000 */
[----:B-1-3--:R-:W-:Y:S05]  /*50e0*/  BPT.TRAP 0x1 ;  /* 0x000000040000795c */ /* 0x00afea0000300000 */
.L_x_34:
[----:B-1-3--:R-:W-:Y:S05]  /*50f0*/  BSYNC.RECONVERGENT B0 ;  /* 0x0000000000007941 */ /* 0x00afea0003800200 */
.L_x_33:
[----:B------:R-:W-:Y:S02]  /*5100*/  ELECT P1, URZ, PT ;  /* 0x0000000000ff782f */ /* 0x000fe40003820000 */
[----:B------:R-:W-:Y:S01]  /*5110*/  R2UR UR24, R0 ;  /* 0x00000000001872ca */ /* 0x000fe200000e0000 */
[----:B------:R-:W1:Y:S01]  /*5120*/  LDCU.64 UR4, c[0x0][0x4f8] ;  /* 0x00009f00ff0477ac */ /* 0x000e620008000a00 */
[----:B------:R-:W-:Y:S02]  /*5130*/  R2UR UR25, R2 ;  /* 0x00000000021972ca */ /* 0x000fe400000e0000 */
[----:B------:R-:W-:Y:S01]  /*5140*/  R2UR UR26, R3 ;  /* 0x00000000031a72ca */ /* 0x000fe200000e0000 */
[----:B------:R-:W3:Y:S01]  /*5150*/  LDCU.64 UR8, c[0x0][0x4d0] ;  /* 0x00009a00ff0877ac */ /* 0x000ee20008000a00 */
[----:B--2---:R-:W-:Y:S02]  /*5160*/  MOV.SPILL R61, UR67 ;  /* 0x00000043003d7c02 */ /* 0x004fe40009000f00 */
[----:B------:R-:W-:Y:S01]  /*5170*/  R2UR UR67, R42 ;  /* 0x000000002a4372ca */ /* 0x000fe200000e0000 */
[----:B------:R-:W-:Y:S01]  /*5180*/  UIADD3 UR12, UPT, UPT, UR10, 0x1, URZ ;  /* 0x000000010a0c7890 */ /* 0x000fe2000fffe0ff */
[----:B------:R-:W-:Y:S01]  /*5190*/  R2UR UR68, R41 ;  /* 0x00000000294472ca */ /* 0x000fe200000e0000 */
[----:B------:R-:W-:Y:S01]  /*51a0*/  UMOV UR23, 0x30000 ;  /* 0x0003000000177882 */ /* 0x000fe20000000000 */
[----:B------:R-:W-:Y:S01]  /*51b0*/  @P1 IADD3 R71, P0, PT, R66, 0x80, RZ ;  /* 0x0000008042471810 */ /* 0x000fe20007f1e0ff */
[----:B------:R-:W-:Y:S01]  /*51c0*/  UISETP.NE.AND UP0, UPT, UR12, 0x4, UPT ;  /* 0x000000040c00788c */ /* 0x000fe2000bf05270 */
[----:B------:R-:W-:Y:S01]  /*51d0*/  R2UR UR69, R53 ;  /* 0x00000000354572ca */ /* 0x000fe200000e0000 */
[----:B------:R-:W-:Y:S01]  /*51e0*/  UMOV UR74, 0x0 ;  /* 0x00000000004a7882 */ /* 0x000fe20000000000 */
[----:B------:R-:W-:Y:S01]  /*51f0*/  @P1 R2UR UR14, R71 ;  /* 0x00000000470e12ca */ /* 0x000fe200000e0000 */
[--C-:B------:R-:W-:Y:S01]  /*5200*/  @P1 IMAD.X R0, RZ, RZ, R67.reuse, P0 ;  /* 0x000000ffff001224 */ /* 0x100fe200000e0643 */
[----:B------:R-:W-:Y:S01]  /*5210*/  R2UR UR70, R43 ;  /* 0x000000002b4672ca */ /* 0x000fe200000e0000 */
[----:B------:R-:W-:Y:S01]  /*5220*/  USEL UR16, URZ, 0x1, UP0 ;  /* 0x00000001ff107887 */ /* 0x000fe20008000000 */
[----:B------:R-:W-:Y:S01]  /*5230*/  R2UR UR65, R69 ;  /* 0x00000000454172ca */ /* 0x000fe200000e0000 */
[----:B------:R-:W-:Y:S01]  /*5240*/  USEL UR39, UR12, URZ, UP0 ;  /* 0x000000ff0c277287 */ /* 0x000fe20008000000 */
[----:B------:R-:W-:Y:S01]  /*5250*/  @P1 R2UR UR13, R0 ;  /* 0x00000000000d12ca */ /* 0x000fe200000e0000 */
[----:B-1----:R-:W-:Y:S01]  /*5260*/  UIMAD UR4, UR24, UR15, UR4 ;  /* 0x0000000f180472a4 */ /* 0x002fe2000f8e0204 */
[----:B------:R-:W-:Y:S01]  /*5270*/  @P1 IMAD.SHL.U32 R0, R8, 0x40, RZ ;  /* 0x0000004008001824 */ /* 0x000fe200078e00ff */
[----:B---3--:R-:W-:Y:S01]  /*5280*/  UIMAD UR5, UR25, UR8, UR5 ;  /* 0x00000008190572a4 */ /* 0x008fe2000f8e0205 */
[----:B------:R-:W-:Y:S01]  /*5290*/  MOV.SPILL R64, UR68 ;  /* 0x0000004400407c02 */ /* 0x000fe20009000f00 */
[----:B------:R-:W-:Y:S01]  /*52a0*/  UIMAD UR7, UR26, UR9, UR6 ;  /* 0x000000091a0772a4 */ /* 0x000fe2000f8e0206 */
[----:B------:R-:W-:Y:S01]  /*52b0*/  MOV.SPILL R65, UR69 ;  /* 0x0000004500417c02 */ /* 0x000fe20009000f00 */
[----:B------:R-:W-:Y:S01]  /*52c0*/  IMAD.U32 R72, RZ, RZ, UR14 ;  /* 0x0000000eff487e24 */ /* 0x000fe2000f8e00ff */
[----:B------:R-:W-:Y:S01]  /*52d0*/  ULEA UR5, UR5, UR4, 0x5 ;  /* 0x0000000405057291 */ /* 0x000fe2000f8e28ff */
[----:B------:R-:W-:Y:S01]  /*52e0*/  MOV.SPILL R68, UR70 ;  /* 0x0000004600447c02 */ /* 0x000fe20009000f00 */
[----:B------:R-:W-:Y:S01]  /*52f0*/  ULEA UR4, UR10, UR31, 0xe ;  /* 0x0000001f0a047291 */ /* 0x000fe2000f8e70ff */
[----:B------:R-:W-:Y:S01]  /*5300*/  MOV.SPILL R63, UR67 ;  /* 0x00000043003f7c02 */ /* 0x000fe20009000f00 */
[----:B------:R-:W-:Y:S01]  /*5310*/  ULEA UR5, UR7, UR5, 0xa ;  /* 0x0000000507057291 */ /* 0x000fe2000f8e50ff */
[----:B------:R-:W-:Y:S01]  /*5320*/  IMAD.U32 R73, RZ, RZ, UR13 ;  /* 0x0000000dff497e24 */ /* 0x000fe2000f8e00ff */
[----:B------:R-:W-:Y:S01]  /*5330*/  R2UR UR67, R45 ;  /* 0x000000002d4372ca */ /* 0x000fe200000e0000 */
[----:B------:R-:W-:Y:S01]  /*5340*/  ULEA UR12, UR39, UR31, 0x3 ;  /* 0x0000001f270c7291 */ /* 0x000fe2000f8e18ff */
[----:B------:R-:W-:Y:S01]  /*5350*/  R2UR UR68, R44 ;  /* 0x000000002c4472ca */ /* 0x000fe200000e0000 */
[----:B------:R-:W-:Y:S01]  /*5360*/  UIADD3 UR64, UPT, UPT, UR4, 0x8800, URZ ;  /* 0x0000880004407890 */ /* 0x000fe2000fffe0ff */
[----:B------:R-:W-:Y:S01]  /*5370*/  R2UR UR69, R54 ;  /* 0x00000000364572ca */ /* 0x000fe200000e0000 */
[----:B------:R-:W-:Y:S01]  /*5380*/  UPRMT UR5, UR5, 0x5410, URZ ;  /* 0x0000541005057896 */ /* 0x000fe200080000ff */
[----:B------:R-:W-:Y:S01]  /*5390*/  R2UR UR70, R46 ;  /* 0x000000002e4672ca */ /* 0x000fe200000e0000 */
[----:B------:R-:W-:Y:S01]  /*53a0*/  UIADD3 UR48, UPT, UPT, UR4, 0x8c00, URZ ;  /* 0x00008c0004307890 */ /* 0x000fe2000fffe0ff */
[----:B------:R-:W-:Y:S01]  /*53b0*/  @P1 R2UR UR66, R0 ;  /* 0x00000000004212ca */ /* 0x000fe200000e0000 */
[----:B------:R-:W-:Y:S01]  /*53c0*/  UMOV UR13, UR65 ;  /* 0x00000041000d7c82 */ /* 0x000fe20008000000 */
[----:B------:R-:W-:Y:S01]  /*53d0*/  @P1 R2UR UR8, R72 ;  /* 0x00000000480812ca */ /* 0x000fe200000e0000 */
[----:B------:R-:W-:Y:S01]  /*53e0*/  UMOV UR49, UR13 ;  /* 0x0000000d00317c82 */ /* 0x000fe20008000000 */
[----:B------:R-:W-:Y:S01]  /*53f0*/  @P1 R2UR UR9, R73 ;  /* 0x00000000490912ca */ /* 0x000fe200000e0000 */
[----:B------:R-:W-:Y:S01]  /*5400*/  UMOV UR17, UR67 ;  /* 0x0000004300117c82 */ /* 0x000fe20008000000 */
[----:B------:R-:W-:Y:S01]  /*5410*/  LOP3.LUT R12, R12, UR16, RZ, 0x3c, !PT ;  /* 0x000000100c0c7c12 */ /* 0x000fe2000f8e3cff */
[----:B------:R-:W-:Y:S01]  /*5420*/  UMOV UR16, UR68 ;  /* 0x0000004400107c82 */ /* 0x000fe20008000000 */
[----:B------:R-:W-:Y:S01]  /*5430*/  MOV.SPILL R2, UR51 ;  /* 0x0000003300027c02 */ /* 0x000fe20009000f00 */
[----:B------:R-:W-:Y:S01]  /*5440*/  UMOV UR14, UR69 ;  /* 0x00000045000e7c82 */ /* 0x000fe20008000000 */
[----:B------:R-:W-:Y:S01]  /*5450*/  SHF.L.U32 R0, R12, 0x1f, RZ ;  /* 0x0000001f0c007819 */ /* 0x000fe200000006ff */
[----:B------:R-:W-:Y:S01]  /*5460*/  UMOV UR7, UR70 ;  /* 0x0000004600077c82 */ /* 0x000fe20008000000 */
[----:B------:R-:W-:Y:S01]  /*5470*/  UMOV UR51, UR17 ;  /* 0x0000001100337c82 */ /* 0x000fe20008000000 */
[----:B------:R-:W-:Y:S01]  /*5480*/  UMOV UR52, UR16 ;  /* 0x0000001000347c82 */ /* 0x000fe20008000000 */
[----:B------:R1:W2:Y:S01]  /*5490*/  SYNCS.PHASECHK.TRANS64.TRYWAIT P3, [UR12+0x20], R0 ;  /* 0x00002000ff0075a7 */ /* 0x0002a2000806110c */
[----:B------:R-:W-:Y:S01]  /*54a0*/  UMOV UR53, UR14 ;  /* 0x0000000e00357c82 */ /* 0x000fe20008000000 */
[----:B------:R-:W-:Y:S01]  /*54b0*/  UMOV UR54, UR7 ;  /* 0x0000000700367c82 */ /* 0x000fe20008000000 */
[----:B------:R3:W-:Y:S01]  /*54c0*/  UTMALDG.5D.IM2COL [UR64], [UR8], UR5 ;  /* 0x00000040080073b4 */ /* 0x0007e20008060005 */
[----:B------:R-:W-:Y:S01]  /*54d0*/  UMOV UR12, UR66 ;  /* 0x00000042000c7c82 */ /* 0x000fe20008000000 */
[----:B------:R-:W-:Y:S01]  /*54e0*/  UIADD3 UR16, UPT, UPT, UR4, 0x9400, URZ ;  /* 0x0000940004107890 */ /* 0x000fe2000fffe0ff */
[----:B------:R-:W-:Y:S01]  /*54f0*/  MOV.SPILL R69, UR59 ;  /* 0x0000003b00457c02 */ /* 0x000fe20009000f00 */
[----:B------:R-:W-:Y:S01]  /*5500*/  UIADD3 UR50, UPT, UPT, UR12, 0x20, URZ ;  /* 0x000000200c327890 */ /* 0x000fe2000fffe0ff */
[----:B------:R-:W-:Y:S01]  /*5510*/  R2UR UR59, R39 ;  /* 0x00000000273b72ca */ /* 0x000fe200000e0000 */
[----:B------:R-:W-:Y:S01]  /*5520*/  UMOV UR17, UR13 ;  /* 0x0000000d00117c82 */ /* 0x000fe20008000000 */
[----:B------:R-:W-:Y:S01]  /*5530*/  R2UR UR60, R38 ;  /* 0x00000000263c72ca */ /* 0x000fe200000e0000 */
[----:B------:R-:W-:Y:S01]  /*5540*/  UIADD3 UR56, UPT, UPT, UR4, 0x9800, URZ ;  /* 0x0000980004387890 */ /* 0x000fe2000fffe0ff */
[----:B------:R-:W-:Y:S01]  /*5550*/  R2UR UR61, R52 ;  /* 0x00000000343d72ca */ /* 0x000fe200000e0000 */
[----:B------:R-:W-:Y:S01]  /*5560*/  UMOV UR57, UR13 ;  /* 0x0000000d00397c82 */ /* 0x000fe20008000000 */
[----:B------:R-:W-:Y:S01]  /*5570*/  R2UR UR62, R40 ;  /* 0x00000000283e72ca */ /* 0x000fe200000e0000 */
[----:B------:R-:W-:Y:S01]  /*5580*/  UMOV UR58, UR12 ;  /* 0x0000000c003a7c82 */ /* 0x000fe20008000000 */
[----:B------:R5:W-:Y:S01]  /*5590*/  UTMALDG.5D.IM2COL [UR48], [UR8], UR5 ;  /* 0x00000030080073b4 */ /* 0x000be20008060005 */
[----:B------:R-:W-:Y:S01]  /*55a0*/  UMOV UR47, UR50 ;  /* 0x00000032002f7c82 */ /* 0x000fe20008000000 */
[----:B------:R-:W-:Y:S01]  /*55b0*/  MOV.SPILL R71, UR35 ;  /* 0x0000002300477c02 */ /* 0x000fe20009000f00 */
[----:B------:R-:W-:Y:S01]  /*55c0*/  UIADD3 UR32, UPT, UPT, UR4, 0xa000, URZ ;  /* 0x0000a00004207890 */ /* 0x000fe2000fffe0ff */
[----:B------:R-:W-:Y:S01]  /*55d0*/  R2UR UR35, R36 ;  /* 0x00000000242372ca */ /* 0x000fe200000e0000 */
[----:B------:R-:W-:Y:S01]  /*55e0*/  UMOV UR33, UR13 ;  /* 0x0000000d00217c82 */ /* 0x000fe20008000000 */
[----:B------:R-:W-:Y:S01]  /*55f0*/  R2UR UR36, R35 ;  /* 0x00000000232472ca */ /* 0x000fe200000e0000 */
[----:B------:R-:W-:Y:S01]  /*5600*/  UMOV UR34, UR12 ;  /* 0x0000000c00227c82 */ /* 0x000fe20008000000 */
[----:B------:R-:W-:Y:S01]  /*5610*/  R2UR UR37, R51 ;  /* 0x00000000332572ca */ /* 0x000fe200000e0000 */
[----:B------:R-:W-:Y:S01]  /*5620*/  UMOV UR75, 0x10000000 ;  /* 0x10000000004b7882 */ /* 0x000fe20000000000 */
[----:B------:R-:W-:Y:S01]  /*5630*/  R2UR UR38, R37 ;  /* 0x00000000252672ca */ /* 0x000fe200000e0000 */
[----:B------:R-:W-:Y:S01]  /*5640*/  UMOV UR42, UR12 ;  /* 0x0000000c002a7c82 */ /* 0x000fe20008000000 */
[----:B----4-:R-:W-:Y:S02]  /*5650*/  MOV.SPILL R62, UR71 ;  /* 0x00000047003e7c02 */ /* 0x010fe40009000f00 */
[----:B------:R-:W-:Y:S02]  /*5660*/  MOV.SPILL R3, UR55 ;  /* 0x0000003700037c02 */ /* 0x000fe40009000f00 */
[----:B------:R-:W-:Y:S02]  /*5670*/  R2UR.FILL UR71, R62 ;  /* 0x000000003e4772ca */ /* 0x000fe400004e0000 */
[----:B------:R-:W-:Y:S02]  /*5680*/  R2UR.FILL UR55, R3 ;  /* 0x00000000033772ca */ /* 0x000fe400004e0000 */
[----:B------:R-:W-:Y:S02]  /*5690*/  MOV.SPILL R72, UR39 ;  /* 0x0000002700487c02 */ /* 0x000fe40009000f00 */
[----:B------:R-:W-:Y:S02]  /*56a0*/  MOV.SPILL R70, UR63 ;  /* 0x0000003f00467c02 */ /* 0x000fe40009000f00 */
[----:B------:R-:W-:Y:S02]  /*56b0*/  R2UR.FILL UR39, R72 ;  /* 0x00000000482772ca */ /* 0x000fe400004e0000 */
[----:B------:R-:W-:Y:S02]  /*56c0*/  R2UR.FILL UR63, R70 ;  /* 0x00000000463f72ca */ /* 0x000fe400004e0000 */
[----:B---3--:R-:W-:Y:S01]  /*56d0*/  R2UR.FILL UR70, R68 ;  /* 0x00000000444672ca */ /* 0x008fe200004e0000 */
[----:B------:R-:W-:Y:S01]  /*56e0*/  UIADD3 UR64, UPT, UPT, UR4, 0x9000, URZ ;  /* 0x0000900004407890 */ /* 0x000fe2000fffe0ff */
[----:B------:R-:W-:Y:S01]  /*56f0*/  R2UR.FILL UR69, R65 ;  /* 0x00000000414572ca */ /* 0x000fe200004e0000 */
[----:B------:R-:W-:Y:S01]  /*5700*/  UMOV UR65, UR13 ;  /* 0x0000000d00417c82 */ /* 0x000fe20008000000 */
[----:B------:R-:W-:Y:S01]  /*5710*/  R2UR.FILL UR68, R64 ;  /* 0x00000000404472ca */ /* 0x000fe200004e0000 */
[----:B------:R-:W-:Y:S01]  /*5720*/  UMOV UR66, UR12 ;  /* 0x0000000c00427c82 */ /* 0x000fe20008000000 */
[----:B------:R-:W-:Y:S02]  /*5730*/  R2UR.FILL UR67, R63 ;  /* 0x000000003f4372ca */ /* 0x000fe400004e0000 */
[----:B-----5:R-:W-:Y:S01]  /*5740*/  R2UR UR51, R27 ;  /* 0x000000001b3372ca */ /* 0x020fe200000e0000 */
[----:B------:R-:W-:Y:S01]  /*5750*/  UIADD3 UR48, UPT, UPT, UR4, 0xb800, URZ ;  /* 0x0000b80004307890 */ /* 0x000fe2000fffe0ff */
[----:B------:R-:W-:Y:S01]  /*5760*/  R2UR UR52, R26 ;  /* 0x000000001a3472ca */ /* 0x000fe200000e0000 */
[----:B------:R-:W-:Y:S01]  /*5770*/  UMOV UR50, UR12 ;  /* 0x0000000c00327c82 */ /* 0x000fe20008000000 */
[----:B------:R-:W-:Y:S05]  /*5780*/  R2UR UR53, R48 ;  /* 0x00000000303572ca */ /* 0x000fea00000e0000 */
[----:B------:R-:W-:Y:S02]  /*5790*/  UMOV UR18, UR68 ;  /* 0x0000004400127c82 */ /* 0x000fe40008000000 */
        /* <DEDUP_REMOVED lines=8> */
[----:B------:R-:W-:Y:S01]  /*5820*/  R2UR UR54, R28 ;  /* 0x000000001c3672ca */ /* 0x000fe200000e0000 */
[----:B------:R4:W-:Y:S01]  /*5830*/  UTMALDG.5D.IM2COL [UR16], [UR8], UR5 ;  /* 0x00000010080073b4 */ /* 0x0009e20008060005 */
[----:B------:R-:W-:Y:S01]  /*5840*/  UMOV UR14, UR61 ;  /* 0x0000003d000e7c82 */ /* 0x000fe20008000000 */
[----:B------:R-:W-:Y:S01]  /*5850*/  UMOV UR7, UR62 ;  /* 0x0000003e00077c82 */ /* 0x000fe20008000000 */
[----:B------:R5:W-:Y:S01]  /*5860*/  UTMALDG.5D.IM2COL [UR56], [UR8], UR5 ;  /* 0x00000038080073b4 */ /* 0x000be20008060005 */
[----:B---3--:R-:W-:Y:S01]  /*5870*/  R2UR UR67, R33 ;  /* 0x00000000214372ca */ /* 0x008fe200000e0000 */
[----:B------:R-:W-:Y:S01]  /*5880*/  UIADD3 UR64, UPT, UPT, UR4, 0xa800, URZ ;  /* 0x0000a80004407890 */ /* 0x000fe2000fffe0ff */
[----:B------:R-:W-:Y:S02]  /*5890*/  R2UR UR68, R32 ;  /* 0x00000000204472ca */ /* 0x000fe400000e0000 */
[----:B------:R-:W-:Y:S02]  /*58a0*/  R2UR UR69, R50 ;  /* 0x00000000324572ca */ /* 0x000fe400000e0000 */
[----:B------:R-:W-:Y:S01]  /*58b0*/  R2UR UR70, R34 ;  /* 0x00000000224672ca */ /* 0x000fe200000e0000 */
[----:B----4-:R-:W-:Y:S01]  /*58c0*/  UIADD3 UR16, UPT, UPT, UR4, 0x9c00, URZ ;  /* 0x00009c0004107890 */ /* 0x010fe2000fffe0ff */
[----:B------:R-:W-:Y:S01]  /*58d0*/  UMOV UR18, UR60 ;  /* 0x0000003c00127c82 */ /* 0x000fe20008000000 */
[----:B------:R-:W-:Y:S01]  /*58e0*/  UMOV UR19, UR59 ;  /* 0x0000003b00137c82 */ /* 0x000fe20008000000 */
[----:B------:R-:W-:Y:S01]  /*58f0*/  UMOV UR20, UR18 ;  /* 0x0000001200147c82 */ /* 0x000fe20008000000 */
[----:B------:R-:W-:Y:S01]  /*5900*/  UMOV UR21, UR14 ;  /* 0x0000000e00157c82 */ /* 0x000fe20008000000 */
[----:B------:R-:W-:Y:S01]  /*5910*/  UMOV UR22, UR7 ;  /* 0x0000000700167c82 */ /* 0x000fe20008000000 */
[----:B------:R-:W-:Y:S01]  /*5920*/  UMOV UR18, UR47 ;  /* 0x0000002f00127c82 */ /* 0x000fe20008000000 */
[----:B-----5:R-:W-:Y:S02]  /*5930*/  R2UR UR59, R30 ;  /* 0x000000001e3b72ca */ /* 0x020fe400000e0000 */
[----:B------:R3:W-:Y:S01]  /*5940*/  UTMALDG.5D.IM2COL [UR16], [UR8], UR5 ;  /* 0x00000010080073b4 */ /* 0x0007e20008060005 */
[----:B------:R-:W-:Y:S01]  /*5950*/  R2UR UR60, R29 ;  /* 0x000000001d3c72ca */ /* 0x000fe200000e0000 */
[----:B------:R-:W-:Y:S01]  /*5960*/  UIADD3 UR56, UPT, UPT, UR4, 0xb000, URZ ;  /* 0x0000b00004387890 */ /* 0x000fe2000fffe0ff */
[----:B------:R-:W-:Y:S01]  /*5970*/  R2UR UR61, R49 ;  /* 0x00000000313d72ca */ /* 0x000fe200000e0000 */
[----:B------:R-:W-:Y:S01]  /*5980*/  UMOV UR14, UR37 ;  /* 0x00000025000e7c82 */ /* 0x000fe20008000000 */
[----:B------:R-:W-:Y:S01]  /*5990*/  R2UR UR62, R31 ;  /* 0x000000001f3e72ca */ /* 0x000fe200000e0000 */
[----:B------:R-:W-:Y:S01]  /*59a0*/  UMOV UR7, UR38 ;  /* 0x0000002600077c82 */ /* 0x000fe20008000000 */
[----:B------:R4:W-:Y:S01]  /*59b0*/  UTMALDG.5D.IM2COL [UR32], [UR8], UR5 ;  /* 0x00000020080073b4 */ /* 0x0009e20008060005 */
[----:B---3--:R-:W-:Y:S01]  /*59c0*/  UIADD3 UR16, UPT, UPT, UR4, 0xa400, URZ ;  /* 0x0000a40004107890 */ /* 0x008fe2000fffe0ff */
[----:B------:R-:W-:Y:S01]  /*59d0*/  UMOV UR18, UR36 ;  /* 0x0000002400127c82 */ /* 0x000fe20008000000 */
[----:B------:R-:W-:Y:S01]  /*59e0*/  UMOV UR19, UR35 ;  /* 0x0000002300137c82 */ /* 0x000fe20008000000 */
[----:B------:R-:W-:Y:S01]  /*59f0*/  UMOV UR20, UR18 ;  /* 0x0000001200147c82 */ /* 0x000fe20008000000 */
[----:B------:R-:W-:Y:S01]  /*5a00*/  UMOV UR21, UR14 ;  /* 0x0000000e00157c82 */ /* 0x000fe20008000000 */
[----:B------:R-:W-:Y:S01]  /*5a10*/  UMOV UR22, UR7 ;  /* 0x0000000700167c82 */ /* 0x000fe20008000000 */
[----:B------:R-:W-:Y:S01]  /*5a20*/  UMOV UR18, UR47 ;  /* 0x0000002f00127c82 */ /* 0x000fe20008000000 */
[----:B----4-:R-:W-:Y:S02]  /*5a30*/  R2UR UR35, R24 ;  /* 0x00000000182372ca */ /* 0x010fe400000e0000 */
        /* <DEDUP_REMOVED lines=15> */
[----:B----4-:R-:W-:Y:S02]  /*5b30*/  R2UR.FILL UR67, R61 ;  /* 0x000000003d4372ca */ /* 0x010fe400004e0000 */
[----:B------:R3:W-:Y:S01]  /*5b40*/  UTMALDG.5D.IM2COL [UR16], [UR8], UR5 ;  /* 0x00000010080073b4 */ /* 0x0007e20008060005 */
[----:B------:R-:W-:Y:S01]  /*5b50*/  UMOV UR68, UR24 ;  /* 0x0000001800447c82 */ /* 0x000fe20008000000 */
[----:B------:R-:W-:Y:S01]  /*5b60*/  UMOV UR14, UR61 ;  /* 0x0000003d000e7c82 */ /* 0x000fe20008000000 */
[----:B------:R-:W-:Y:S01]  /*5b70*/  UMOV UR7, UR62 ;  /* 0x0000003e00077c82 */ /* 0x000fe20008000000 */
[----:B------:R-:W-:Y:S01]  /*5b80*/  @P1 IADD3 R61, P0, PT, R66, 0x200, RZ ;  /* 0x00000200423d1810 */ /* 0x000fe20007f1e0ff */
[----:B------:R4:W-:Y:S04]  /*5b90*/  UTMALDG.5D.IM2COL [UR56], [UR8], UR5 ;  /* 0x00000038080073b4 */ /* 0x0009e80008060005 */
[----:B-1----:R-:W-:Y:S01]  /*5ba0*/  @P1 IMAD.X R0, RZ, RZ, R67, P0 ;  /* 0x000000ffff001224 */ /* 0x002fe200000e0643 */
        /* <DEDUP_REMOVED lines=9> */
[----:B------:R-:W-:Y:S01]  /*5c40*/  UMOV UR60, UR24 ;  /* 0x00000018003c7c82 */ /* 0x000fe20008000000 */
        /* <DEDUP_REMOVED lines=10> */
[----:B---3--:R-:W-:Y:S02]  /*5cf0*/  R2UR UR51, R21 ;  /* 0x00000000153372ca */ /* 0x008fe400000e0000 */
[----:B------:R1:W-:Y:S01]  /*5d00*/  UTMALDG.5D.IM2COL [UR16], [UR8], UR5 ;  /* 0x00000010080073b4 */ /* 0x0003e20008060005 */
[----:B------:R-:W-:Y:S01]  /*5d10*/  UMOV UR52, UR24 ;  /* 0x0000001800347c82 */ /* 0x000fe20008000000 */
[----:B------:R-:W-:Y:S01]  /*5d20*/  UMOV UR7, UR38 ;  /* 0x0000002600077c82 */ /* 0x000fe20008000000 */
[----:B------:R3:W-:Y:S01]  /*5d30*/  UTMALDG.5D.IM2COL [UR32], [UR8], UR5 ;  /* 0x00000020080073b4 */ /* 0x0007e20008060005 */
[----:B-1----:R-:W-:Y:S01]  /*5d40*/  UIADD3 UR16, UPT, UPT, UR4, 0xc400, URZ ;  /* 0x0000c40004107890 */ /* 0x002fe2000fffe0ff */
[----:B------:R-:W-:Y:S01]  /*5d50*/  @P1 R2UR UR4, R0 ;  /* 0x00000000000412ca */ /* 0x000fe200000e0000 */
[----:B------:R-:W-:Y:S01]  /*5d60*/  UMOV UR18, UR37 ;  /* 0x0000002500127c82 */ /* 0x000fe20008000000 */
[----:B------:R-:W-:Y:S01]  /*5d70*/  UMOV UR19, UR35 ;  /* 0x0000002300137c82 */ /* 0x000fe20008000000 */
[----:B------:R-:W-:Y:S01]  /*5d80*/  UMOV UR21, UR18 ;  /* 0x0000001200157c82 */ /* 0x000fe20008000000 */
[----:B------:R-:W-:Y:S01]  /*5d90*/  UMOV UR20, UR36 ;  /* 0x0000002400147c82 */ /* 0x000fe20008000000 */
[----:B------:R-:W-:Y:S01]  /*5da0*/  UMOV UR22, UR7 ;  /* 0x0000000700167c82 */ /* 0x000fe20008000000 */
[----:B------:R-:W-:Y:S01]  /*5db0*/  UMOV UR18, UR47 ;  /* 0x0000002f00127c82 */ /* 0x000fe20008000000 */
[----:B---3--:R-:W-:Y:S01]  /*5dc0*/  R2UR UR35, R20 ;  /* 0x00000000142372ca */ /* 0x008fe200000e0000 */
[----:B------:R1:W-:Y:S01]  /*5dd0*/  UTMALDG.5D.IM2COL [UR16], [UR8], UR5 ;  /* 0x00000010080073b4 */ /* 0x0003e20008060005 */
[----:B------:R-:W-:Y:S01]  /*5de0*/  ULEA UR7, UR10, UR71, 0xd ;  /* 0x000000470a077291 */ /* 0x000fe2000f8e68ff */
[----:B------:R-:W-:Y:S02]  /*5df0*/  UMOV UR36, UR24 ;  /* 0x0000001800247c82 */ /* 0x000fe40008000000 */
[----:B------:R-:W-:Y:S01]  /*5e00*/  UMOV UR10, UR12 ;  /* 0x0000000c000a7c82 */ /* 0x000fe20008000000 */
[----:B------:R-:W-:Y:S01]  /*5e10*/  IMAD.U32 R63, RZ, RZ, UR4 ;  /* 0x00000004ff3f7e24 */ /* 0x000fe2000f8e00ff */
[----:B------:R-:W-:Y:S03]  /*5e20*/  ULEA UR4, UR7, UR31, 0x2 ;  /* 0x0000001f07047291 */ /* 0x000fe6000f8e10ff */
[----:B------:R-:W-:Y:S01]  /*5e30*/  UMOV UR7, UR25 ;  /* 0x0000001900077c82 */ /* 0x000fe20008000000 */
[----:B------:R-:W-:Y:S01]  /*5e40*/  @P1 R2UR UR73, R63 ;  /* 0x000000003f4912ca */ /* 0x000fe200000e0000 */
[----:B------:R-:W-:Y:S01]  /*5e50*/  UIADD3 UR56, UPT, UPT, UR4, 0x19000, URZ ;  /* 0x0001900004387890 */ /* 0x000fe2000fffe0ff */
[----:B------:R-:W-:Y:S01]  /*5e60*/  UMOV UR61, UR7 ;  /* 0x00000007003d7c82 */ /* 0x000fe20008000000 */
        /* <DEDUP_REMOVED lines=8> */
[----:B------:R-:W-:Y:S01]  /*5ef0*/  UMOV UR29, UR7 ;  /* 0x00000007001d7c82 */ /* 0x000fe20008000000 */
[----:B-1----:R-:W-:Y:S01]  /*5f00*/  @P1 R2UR UR5, R61 ;  /* 0x000000003d0512ca */ /* 0x002fe200000e0000 */
[----:B------:R-:W-:Y:S01]  /*5f10*/  UIADD3 UR16, UPT, UPT, UR4, 0x18800, URZ ;  /* 0x0001880004107890 */ /* 0x000fe2000fffe0ff */
[----:B------:R-:W-:Y:S01]  /*5f20*/  VIADD R61, R8, 0x1 ;  /* 0x00000001083d7836 */ /* 0x000fe20000000000 */
[----:B------:R-:W-:Y:S01]  /*5f30*/  UMOV UR19, UR14 ;  /* 0x0000000e00137c82 */ /* 0x000fe20008000000 */
[----:B------:R-:W-:Y:S01]  /*5f40*/  UMOV UR20, UR24 ;  /* 0x0000001800147c82 */ /* 0x000fe20008000000 */
[----:B------:R-:W-:Y:S01]  /*5f50*/  UMOV UR21, UR7 ;  /* 0x0000000700157c82 */ /* 0x000fe20008000000 */
[----:B------:R-:W-:Y:S01]  /*5f60*/  UMOV UR18, UR12 ;  /* 0x0000000c00127c82 */ /* 0x000fe20008000000 */
[----:B------:R-:W-:Y:S06]  /*5f70*/  UMOV UR8, UR59 ;  /* 0x0000003b00087c82 */ /* 0x000fec0008000000 */
[----:B------:R-:W-:Y:S01]  /*5f80*/  IMAD.U32 R62, RZ, RZ, UR5 ;  /* 0x00000005ff3e7e24 */ /* 0x000fe2000f8e00ff */
[----:B------:R-:W-:Y:S01]  /*5f90*/  UMOV UR5, UR26 ;  /* 0x0000001a00057c82 */ /* 0x000fe20008000000 */
[----:B------:R-:W-:Y:S01]  /*5fa0*/  UMOV UR26, UR12 ;  /* 0x0000000c001a7c82 */ /* 0x000fe20008000000 */
[----:B------:R-:W-:Y:S01]  /*5fb0*/  UMOV UR22, UR5 ;  /* 0x0000000500167c82 */ /* 0x000fe20008000000 */
[----:B------:R-:W-:Y:S01]  /*5fc0*/  UMOV UR62, UR5 ;  /* 0x00000005003e7c82 */ /* 0x000fe20008000000 */
[----:B------:R-:W-:Y:S01]  /*5fd0*/  @P1 R2UR UR72, R62 ;  /* 0x000000003e4812ca */ /* 0x000fe200000e0000 */
[----:B------:R-:W-:Y:S01]  /*5fe0*/  UMOV UR54, UR5 ;  /* 0x0000000500367c82 */ /* 0x000fe20008000000 */
[----:B------:R-:W-:Y:S01]  /*5ff0*/  UMOV UR38, UR5 ;  /* 0x0000000500267c82 */ /* 0x000fe20008000000 */
[----:B------:R-:W-:Y:S01]  /*6000*/  UMOV UR70, UR5 ;  /* 0x0000000500467c82 */ /* 0x000fe20008000000 */
[----:B------:R-:W-:Y:S01]  /*6010*/  UMOV UR46, UR5 ;  /* 0x00000005002e7c82 */ /* 0x000fe20008000000 */
[----:B------:R-:W-:Y:S01]  /*6020*/  UMOV UR30, UR5 ;  /* 0x00000005001e7c82 */ /* 0x000fe20008000000 */
[----:B------:R-:W-:Y:S01]  /*6030*/  UMOV UR14, UR5 ;  /* 0x00000005000e7c82 */ /* 0x000fe20008000000 */
[----:B------:R-:W-:Y:S04]  /*6040*/  IMAD.U32 R0, RZ, RZ, UR5 ;  /* 0x00000005ff007e24 */ /* 0x000fe8000f8e00ff */
[----:B------:R-:W-:Y:S02]  /*6050*/  VIADD R0, R0, 0x1 ;  /* 0x0000000100007836 */ /* 0x000fe40000000000 */
[----:B------:R1:W-:Y:S02]  /*6060*/  UTMALDG.5D.MULTICAST [UR16], [UR72], UR23, desc[UR74] ;  /* 0x00004a10480073b4 */ /* 0x0003e40008021817 */
[----:B-1----:R-:W-:Y:S01]  /*6070*/  UIADD3 UR16, UPT, UPT, UR4, 0x18c00, URZ ;  /* 0x00018c0004107890 */ /* 0x002fe2000fffe0ff */
[----:B------:R-:W-:Y:S08]  /*6080*/  UMOV UR18, UR47 ;  /* 0x0000002f00127c82 */ /* 0x000ff00008000000 */
[----:B------:R1:W-:Y:S01]  /*6090*/  UTMALDG.5D.MULTICAST [UR16], [UR72], UR23, desc[UR74] ;  /* 0x00004a10480073b4 */ /* 0x0003e20008021817 */
[----:B------:R3:W-:Y:S01]  /*60a0*/  UTMALDG.5D.MULTICAST [UR56], [UR72], UR23, desc[UR74] ;  /* 0x00004a38480073b4 */ /* 0x0007e20008021817 */
[----:B-1----:R-:W-:Y:S01]  /*60b0*/  UIADD3 UR16, UPT, UPT, UR4, 0x19400, URZ ;  /* 0x0001940004107890 */ /* 0x002fe2000fffe0ff */
        /* <DEDUP_REMOVED lines=37> */
[----:B---3--:R-:W-:Y:S06]  /*6310*/  R2UR.FILL UR35, R71 ;  /* 0x00000000472372ca */ /* 0x008fec00004e0000 */
        /* <DEDUP_REMOVED lines=12> */
[----:B------:R-:W-:Y:S01]  /*63e0*/  UIADD3 UR8, UPT, UPT, UR4, 0x20000, URZ ;  /* 0x0002000004087890 */ /* 0x000fe2000fffe0ff */
[----:B---3--:R-:W-:Y:S06]  /*63f0*/  R2UR.FILL UR51, R2 ;  /* 0x00000000023372ca */ /* 0x008fec00004e0000 */
[----:B------:R1:W-:Y:S01]  /*6400*/  UTMALDG.5D.MULTICAST [UR16], [UR72], UR23, desc[UR74] ;  /* 0x00004a10480073b4 */ /* 0x0003e20008021817 */
[----:B------:R-:W-:Y:S01]  /*6410*/  UIADD3 UR48, UPT, UPT, UR4, 0x1e000, URZ ;  /* 0x0001e00004307890 */ /* 0x000fe2000fffe0ff */
[----:B------:R-:W-:Y:S04]  /*6420*/  IMAD.U32 R2, RZ, RZ, UR7 ;  /* 0x00000007ff027e24 */ /* 0x000fe8000f8e00ff */
[----:B------:R-:W-:Y:S01]  /*6430*/  VIADD R2, R2, 0x1 ;  /* 0x0000000102027836 */ /* 0x000fe20000000000 */
[----:B------:R3:W-:Y:S01]  /*6440*/  UTMALDG.5D.MULTICAST [UR64], [UR72], UR23, desc[UR74] ;  /* 0x00004a40480073b4 */ /* 0x0007e20008021817 */
[----:B-1----:R-:W-:Y:S01]  /*6450*/  UIADD3 UR16, UPT, UPT, UR4, 0x1d400, URZ ;  /* 0x0001d40004107890 */ /* 0x002fe2000fffe0ff */
[----:B------:R-:W-:Y:S01]  /*6460*/  UMOV UR19, UR67 ;  /* 0x0000004300137c82 */ /* 0x000fe20008000000 */
[----:B---3--:R-:W-:Y:S01]  /*6470*/  UMOV UR69, UR13 ;  /* 0x0000000d00457c82 */ /* 0x008fe20008000000 */
[----:B------:R-:W-:Y:S01]  /*6480*/  UMOV UR70, UR24 ;  /* 0x0000001800467c82 */ /* 0x000fe20008000000 */
[----:B------:R-:W-:Y:S01]  /*6490*/  UMOV UR17, UR69 ;  /* 0x0000004500117c82 */ /* 0x000fe20008000000 */
[----:B------:R-:W-:Y:S01]  /*64a0*/  UMOV UR20, UR70 ;  /* 0x0000004600147c82 */ /* 0x000fe20008000000 */
[----:B------:R-:W-:Y:S03]  /*64b0*/  UMOV UR57, UR69 ;  /* 0x0000004500397c82 */ /* 0x000fe60008000000 */
[----:B------:R1:W-:Y:S01]  /*64c0*/  UTMALDG.5D.MULTICAST [UR16], [UR72], UR23, desc[UR74] ;  /* 0x00004a10480073b4 */ /* 0x0003e20008021817 */
[----:B------:R-:W-:Y:S01]  /*64d0*/  UMOV UR60, UR70 ;  /* 0x00000046003c7c82 */ /* 0x000fe20008000000 */
[----:B------:R-:W-:Y:S01]  /*64e0*/  UMOV UR49, UR69 ;  /* 0x0000004500317c82 */ /* 0x000fe20008000000 */
[----:B------:R-:W-:Y:S01]  /*64f0*/  UMOV UR52, UR70 ;  /* 0x0000004600347c82 */ /* 0x000fe20008000000 */
[----:B------:R-:W-:Y:S01]  /*6500*/  UMOV UR41, UR69 ;  /* 0x0000004500297c82 */ /* 0x000fe20008000000 */
[----:B------:R-:W-:Y:S01]  /*6510*/  UMOV UR44, UR70 ;  /* 0x00000046002c7c82 */ /* 0x000fe20008000000 */
[----:B------:R-:W-:Y:S01]  /*6520*/  UMOV UR33, UR69 ;  /* 0x0000004500217c82 */ /* 0x000fe20008000000 */
[----:B------:R-:W-:Y:S01]  /*6530*/  UMOV UR36, UR70 ;  /* 0x0000004600247c82 */ /* 0x000fe20008000000 */
[----:B------:R-:W-:Y:S01]  /*6540*/  UTMALDG.5D.MULTICAST [UR56], [UR72], UR23, desc[UR74] ;  /* 0x00004a38480073b4 */ /* 0x000fe20008021817 */
[----:B------:R-:W-:Y:S01]  /*6550*/  UIADD3 UR24, UPT, UPT, UR4, 0x1f800, URZ ;  /* 0x0001f80004187890 */ /* 0x000fe2000fffe0ff */
[----:B------:R-:W-:Y:S01]  /*6560*/  IMAD.U32 R3, RZ, RZ, UR70 ;  /* 0x00000046ff037e24 */ /* 0x000fe2000f8e00ff */
[----:B------:R-:W-:Y:S01]  /*6570*/  UMOV UR25, UR69 ;  /* 0x0000004500197c82 */ /* 0x000fe20008000000 */
[----:B------:R-:W-:Y:S01]  /*6580*/  UMOV UR28, UR70 ;  /* 0x00000046001c7c82 */ /* 0x000fe20008000000 */
[----:B------:R-:W-:Y:S01]  /*6590*/  UMOV UR9, UR69 ;  /* 0x0000004500097c82 */ /* 0x000fe20008000000 */
[----:B------:R-:W-:Y:S01]  /*65a0*/  UMOV UR12, UR70 ;  /* 0x00000046000c7c82 */ /* 0x000fe20008000000 */
[----:B------:R-:W-:Y:S01]  /*65b0*/  UMOV UR13, UR7 ;  /* 0x00000007000d7c82 */ /* 0x000fe20008000000 */
[----:B------:R-:W-:Y:S05]  /*65c0*/  VIADD R3, R3, 0x1 ;  /* 0x0000000103037836 */ /* 0x000fea0000000000 */
[C---:B------:R-:W-:Y:S04]  /*65d0*/  ISETP.NE.AND P2, PT, R3.reuse, R6, PT ;  /* 0x000000060300720c */ /* 0x040fe80003f45270 */
[----:B------:R-:W-:Y:S09]  /*65e0*/  SEL R3, R3, RZ, P2 ;  /* 0x000000ff03037207 */ /* 0x000ff20001000000 */
[----:B------:R-:W-:Y:S01]  /*65f0*/  @P2 IMAD R2, RZ, RZ, UR7 ;  /* 0x00000007ff022e24 */ /* 0x000fe2000f8e02ff */
[----:B------:R-:W-:Y:S04]  /*6600*/  R2UR UR7, R3 ;  /* 0x00000000030772ca */ /* 0x000fe800000e0000 */
[C---:B------:R-:W-:Y:S04]  /*6610*/  ISETP.NE.AND P1, PT, R2.reuse, R4, PT ;  /* 0x000000040200720c */ /* 0x040fe80003f25270 */
[----:B------:R-:W-:Y:S01]  /*6620*/  SEL R2, R2, RZ, P1 ;  /* 0x000000ff02027207 */ /* 0x000fe20000800000 */
[----:B-1----:R-:W-:Y:S01]  /*6630*/  UIADD3 UR16, UPT, UPT, UR4, 0x1dc00, URZ ;  /* 0x0001dc0004107890 */ /* 0x002fe2000fffe0ff */
[----:B------:R-:W-:Y:S07]  /*6640*/  UMOV UR19, UR59 ;  /* 0x0000003b00137c82 */ /* 0x000fee0008000000 */
[----:B------:R-:W-:Y:S01]  /*6650*/  @P1 IMAD R0, RZ, RZ, UR5 ;  /* 0x00000005ff001e24 */ /* 0x000fe2000f8e02ff */
[----:B------:R-:W-:Y:S01]  /*6660*/  R2UR UR5, R2 ;  /* 0x00000000020572ca */ /* 0x000fe200000e0000 */
[----:B------:R1:W-:Y:S01]  /*6670*/  UTMALDG.5D.MULTICAST [UR16], [UR72], UR23, desc[UR74] ;  /* 0x00004a10480073b4 */ /* 0x0003e20008021817 */
[C---:B------:R-:W-:Y:S01]  /*6680*/  ISETP.GT.U32.AND P1, PT, R10.reuse, 0x1, PT ;  /* 0x000000010a00780c */ /* 0x040fe20003f24070 */
[----:B------:R-:W-:Y:S01]  /*6690*/  VIADD R10, R10, 0xffffffff ;  /* 0xffffffff0a0a7836 */ /* 0x000fe20000000000 */
[C---:B------:R-:W-:Y:S04]  /*66a0*/  ISETP.NE.AND P0, PT, R0.reuse, R5, PT ;  /* 0x000000050000720c */ /* 0x040fe80003f05270 */
[----:B------:R-:W-:Y:S01]  /*66b0*/  SEL R0, R0, RZ, P0 ;  /* 0x000000ff00007207 */ /* 0x000fe20000000000 */
[----:B------:R-:W-:Y:S04]  /*66c0*/  UTMALDG.5D.MULTICAST [UR48], [UR72], UR23, desc[UR74] ;  /* 0x00004a30480073b4 */ /* 0x000fe80008021817 */
[----:B------:R-:W-:Y:S04]  /*66d0*/  IMAD.U32 R2, RZ, RZ, UR5 ;  /* 0x00000005ff027e24 */ /* 0x000fe8000f8e00ff */
[----:B------:R-:W-:Y:S04]  /*66e0*/  @P0 IMAD.MOV R61, RZ, RZ, R8 ;  /* 0x000000ffff3d0224 */ /* 0x000fe800078e0208 */
[----:B------:R-:W-:Y:S01]  /*66f0*/  IMAD.MOV.U32 R8, RZ, RZ, R61 ;  /* 0x000000ffff087224 */ /* 0x000fe200078e003d */
        /* <DEDUP_REMOVED lines=18> */
[----:B------:R-:W-:Y:S01]  /*6820*/  UMOV UR10, UR47 ;  /* 0x0000002f000a7c82 */ /* 0x000fe20008000000 */
[----:B------:R-:W-:Y:S06]  /*6830*/  IMAD.U32 R0, RZ, RZ, UR7 ;  /* 0x00000007ff007e24 */ /* 0x000fec000f8e00ff */
[----:B------:R1:W-:Y:S05]  /*6840*/  UTMALDG.5D.MULTICAST [UR8], [UR72], UR23, desc[UR74] ;  /* 0x00004a08480073b4 */ /* 0x0003ea0008021817 */
[----:B------:R-:W-:Y:S01]  /*6850*/  IMAD.U32 R3, RZ, RZ, UR4 ;  /* 0x00000004ff037e24 */ /* 0x000fe2000f8e00ff */
[----:B-1----:R-:W-:Y:S01]  /*6860*/  UMOV UR10, UR39 ;  /* 0x00000027000a7c82 */ /* 0x002fe20008000000 */
[----:B--2---:R-:W-:Y:S05]  /*6870*/  @P1 BRA `(.L_x_35) ;  /* 0xffffffe400d41947 */ /* 0x004fea000383ffff */
.L_x_29:
[----:B------:R-:W-:Y:S01]  /*6880*/  SHF.L.U32 R2, R11, 0x1f, RZ ;  /* 0x0000001f0b027819 */ /* 0x000fe200000006ff */
[----:B------:R-:W-:-:S03]  /*6890*/  NOP ;  /* 0x0000000000007918 */ /* 0x000fc60000000000 */
[----:B------:R-:W3:Y:S02]  /*68a0*/  SYNCS.PHASECHK.TRANS64.TRYWAIT P0, [UR31+0x90], R2 ;  /* 0x00009002ff0075a7 */ /* 0x000ee4000800111f */
[----:B---3--:R-:W-:Y:S05]  /*68b0*/  @!P0 BRA `(.L_x_36) ;  /* 0x0000006c00488947 */ /* 0x008fea0003800000 */
.L_x_133:
[----:B------:R-:W4:Y:S01]  /*68c0*/  LDS.128 R16, [UR31+0xd0] ;  /* 0x0000d01fff107984 */ /* 0x000f220008000c00 */
[----:B------:R-:W-:Y:S02]  /*68d0*/  UIADD3 UR4, UPT, UPT, UR31, 0x98, URZ ;  /* 0x000000981f047890 */ /* 0x000fe4000fffe0ff */
[----:B------:R-:W-:Y:S01]  /*68e0*/  UISETP.GE.AND UP0, UPT, UR55, 0x1, UPT ;  /* 0x000000013700788c */ /* 0x000fe2000bf06270 */
[----:B------:R-:W-:Y:S01]  /*68f0*/  @!PT LDS RZ, [RZ] ;  /* 0x00000000fffff984 */ /* 0x000fe20000000800 */
[----:B------:R-:W-:Y:S01]  /*6900*/  @!PT LDS RZ, [RZ] ;  /* 0x00000000fffff984 */ /* 0x000fe20000000800 */
[----:B------:R-:W-:Y:S01]  /*6910*/  @!PT LDS RZ, [RZ] ;  /* 0x00000000fffff984 */ /* 0x000fe20000000800 */
[----:B------:R-:W-:Y:S01]  /*6920*/  @!PT LDS RZ, [RZ] ;  /* 0x00000000fffff984 */ /* 0x000fe20000000800 */
[----:B------:R1:W-:Y:S06]  /*6930*/  MEMBAR.ALL.CTA ;  /* 0x0000000000007992 */ /* 0x0003ec0000008000 */
[----:B-1----:R-:W1:Y:S01]  /*6940*/  FENCE.VIEW.ASYNC.S ;  /* 0x00000000000073c6 */ /* 0x002e620000000000 */
[----:B------:R-:W-:-:S09]  /*6950*/  UPRMT UR4, URZ, 0x654, UR4 ;  /* 0x00000654ff047896 */ /* 0x000fd20008000004 */
[----:B-1----:R-:W-:Y:S01]  /*6960*/  SYNCS.ARRIVE.TRANS64.RED.A1T0 RZ, [UR4], RZ ;  /* 0x000000ffffff79a7 */ /* 0x002fe20008100404 */
[----:B----4-:R-:W-:-:S13]  /*6970*/  LOP3.LUT P0, RZ, R18, 0x1, RZ, 0xc0, !PT ;  /* 0x0000000112ff7812 */ /* 0x010fda000780c0ff */
[----:B------:R-:W-:Y:S01]  /*6980*/  VOTEU.ANY UP1, P0 ;  /* 0x0000000000ff7886 */ /* 0x000fe20000020100 */
[----:B------:R-:W-:-:S13]  /*6990*/  PLOP3.LUT P0, PT, PT, PT, UP1, 0x80, 0x8 ;  /* 0x000000000008781c */ /* 0x000fda0003f0f018 */
[----:B---3--:R-:W-:Y:S02]  /*69a0*/  @P0 MOV R0, R16 ;  /* 0x0000001000000202 */ /* 0x008fe40000000f00 */
[----:B------:R-:W-:Y:S02]  /*69b0*/  @P0 LOP3.LUT R16, R17, 0xffff, RZ, 0xc0, !PT ;  /* 0x0000ffff11100812 */ /* 0x000fe400078ec0ff */
[----:B------:R-:W-:Y:S02]  /*69c0*/  @P0 R2UR UR6, R0 ;  /* 0x00000000000602ca */ /* 0x000fe400000e0000 */
[----:B------:R-:W-:-:S11]  /*69d0*/  @P0 R2UR UR5, R16 ;  /* 0x00000000100502ca */ /* 0x000fd600000e0000 */
[----:B------:R-:W-:Y:S02]  /*69e0*/  @UP1 UMOV UR77, UR6 ;  /* 0x00000006004d1c82 */ /* 0x000fe40008000000 */
[----:B------:R-:W-:Y:S01]  /*69f0*/  @UP1 UMOV UR76, UR5 ;  /* 0x00000005004c1c82 */ /* 0x000fe20008000000 */
[----:B------:R-:W-:Y:S05]  /*6a00*/  BRA.U !UP0, `(.L_x_37) ;  /* 0x0000000108dc7547 */ /* 0x000fea000b800000 */
[----:B------:R-:W1:Y:S01]  /*6a10*/  LDCU.128 UR12, c[0x0][0xc10] ;  /* 0x00018200ff0c77ac */ /* 0x000e620008000c00 */
[----:B------:R-:W-:Y:S02]  /*6a20*/  R2UR UR8, R58 ;  /* 0x000000003a0872ca */ /* 0x000fe400000e0000 */
[----:B------:R-:W-:Y:S01]  /*6a30*/  R2UR UR9, R59 ;  /* 0x000000003b0972ca */ /* 0x000fe200000e0000 */
[----:B------:R-:W3:Y:S01]  /*6a40*/  LDCU UR19, c[0x0][0xc20] ;  /* 0x00018400ff1377ac */ /* 0x000ee20008000800 */
[----:B------:R-:W4:Y:S01]  /*6a50*/  LDCU UR18, c[0x0][0xc0c] ;  /* 0x00018180ff1277ac */ /* 0x000f220008000800 */
[----:B------:R-:W2:Y:S01]  /*6a60*/  LDCU.64 UR16, c[0x0][0xc28] ;  /* 0x00018500ff1077ac */ /* 0x000ea20008000a00 */
[----:B------:R-:W-:-:S07]  /*6a70*/  UISETP.NE.AND UP3, UPT, UR55, 0x1, UPT ;  /* 0x000000013700788c */ /* 0x000fce000bf65270 */
[----:B-1----:R-:W-:Y:S02]  /*6a80*/  UIMAD.WIDE.U32 UR4, UR8, UR15, URZ ;  /* 0x0000000f080472a5 */ /* 0x002fe4000f8e00ff */
[----:B------:R-:W-:Y:S02]  /*6a90*/  UIMAD.WIDE.U32 UR6, UR9, UR12, URZ ;  /* 0x0000000c090672a5 */ /* 0x000fe4000f8e00ff */
[----:B------:R-:W-:Y:S02]  /*6aa0*/  UISETP.NE.AND UP0, UPT, UR14, 0x1, UPT ;  /* 0x000000010e00788c */ /* 0x000fe4000bf05270 */
[----:B------:R-:W-:Y:S01]  /*6ab0*/  UIMAD.WIDE.U32 UR10, UR76, UR15, URZ ;  /* 0x0000000f4c0a72a5 */ /* 0x000fe2000f8e00ff */
[----:B------:R-:W-:Y:S01]  /*6ac0*/  UMOV UR4, UR5 ;  /* 0x0000000500047c82 */ /* 0x000fe20008000000 */
[----:B----4-:R-:W-:Y:S02]  /*6ad0*/  UISETP.NE.AND UP2, UPT, UR18, 0x1, UPT ;  /* 0x000000011200788c */ /* 0x010fe4000bf45270 */
[----:B---3--:R-:W-:-:S03]  /*6ae0*/  USHF.R.U32.HI UR5, URZ, UR19, UR4 ;  /* 0x00000013ff057299 */ /* 0x008fc60008011604 */
[----:B------:R-:W-:Y:S01]  /*6af0*/  UMOV UR4, UR7 ;  /* 0x0000000700047c82 */ /* 0x000fe20008000000 */
[----:B------:R-:W-:Y:S02]  /*6b00*/  USEL UR8, UR8, UR5, !UP0 ;  /* 0x0000000508087287 */ /* 0x000fe4000c000000 */
[----:B------:R-:W-:Y:S02]  /*6b10*/  USHF.R.U32.HI UR4, URZ, UR13, UR4 ;  /* 0x0000000dff047299 */ /* 0x000fe40008011604 */
[----:B------:R-:W-:Y:S02]  /*6b20*/  UIMAD.WIDE.U32 UR6, UR77, UR12, URZ ;  /* 0x0000000c4d0672a5 */ /* 0x000fe4000f8e00ff */
[----:B------:R-:W-:Y:S02]  /*6b30*/  USEL UR12, UR9, UR4, !UP2 ;  /* 0x00000004090c7287 */ /* 0x000fe4000d000000 */
[----:B--2---:R-:W-:Y:S01]  /*6b40*/  UIMAD.WIDE.U32 UR4, UR8, UR16, URZ ;  /* 0x00000010080472a5 */ /* 0x004fe2000f8e00ff */
[----:B------:R-:W-:Y:S01]  /*6b50*/  UMOV UR9, UR11 ;  /* 0x0000000b00097c82 */ /* 0x000fe20008000000 */
[----:B------:R-:W-:-:S02]  /*6b60*/  UIMAD.WIDE.U32 UR10, UR12, UR16, URZ ;  /* 0x000000100c0a72a5 */ /* 0x000fc4000f8e00ff */
[----:B------:R-:W-:-:S03]  /*6b70*/  USHF.R.U32.HI UR9, URZ, UR19, UR9 ;  /* 0x00000013ff097299 */ /* 0x000fc60008011609 */
[----:B------:R-:W-:Y:S01]  /*6b80*/  UMOV UR4, UR5 ;  /* 0x0000000500047c82 */ /* 0x000fe20008000000 */
[----:B------:R-:W-:Y:S01]  /*6b90*/  UMOV UR6, UR7 ;  /* 0x0000000700067c82 */ /* 0x000fe20008000000 */
[----:B------:R-:W-:Y:S01]  /*6ba0*/  @UP3 USHF.R.U32.HI UR8, URZ, UR17, UR4 ;  /* 0x00000011ff083299 */ /* 0x000fe20008011604 */
[----:B------:R-:W-:Y:S01]  /*6bb0*/  UMOV UR5, UR11 ;  /* 0x0000000b00057c82 */ /* 0x000fe20008000000 */
[----:B------:R-:W-:Y:S02]  /*6bc0*/  USHF.R.U32.HI UR13, URZ, UR13, UR6 ;  /* 0x0000000dff0d7299 */ /* 0x000fe40008011606 */
[----:B------:R-:W-:Y:S02]  /*6bd0*/  USEL UR4, UR76, UR9, !UP0 ;  /* 0x000000094c047287 */ /* 0x000fe4000c000000 */
[----:B------:R-:W-:Y:S02]  /*6be0*/  @UP3 USHF.R.U32.HI UR12, URZ, UR17, UR5 ;  /* 0x00000011ff0c3299 */ /* 0x000fe40008011605 */
[----:B------:R-:W-:-:S02]  /*6bf0*/  UIMAD UR6, UR55, UR8, URZ ;  /* 0x00000008370672a4 */ /* 0x000fc4000f8e02ff */
[----:B------:R-:W-:Y:S02]  /*6c00*/  USEL UR5, UR77, UR13, !UP2 ;  /* 0x0000000d4d057287 */ /* 0x000fe4000d000000 */
[----:B------:R-:W-:Y:S02]  /*6c10*/  UIMAD UR8, UR55, UR12, URZ ;  /* 0x0000000c370872a4 */ /* 0x000fe4000f8e02ff */
[----:B------:R-:W-:Y:S02]  /*6c20*/  UISETP.GE.AND UP0, UPT, UR4, UR6, UPT ;  /* 0x000000060400728c */ /* 0x000fe4000bf06270 */
[----:B------:R-:W-:Y:S02]  /*6c30*/  UIMAD.WIDE.U32 UR6, UR4, UR16, URZ ;  /* 0x00000010040672a5 */ /* 0x000fe4000f8e00ff */
[----:B------:R-:W-:Y:S02]  /*6c40*/  UISETP.GE.OR UP0, UPT, UR5, UR8, UP0 ;  /* 0x000000080500728c */ /* 0x000fe40008706670 */
[----:B------:R-:W-:-:S02]  /*6c50*/  UIMAD.WIDE.U32 UR8, UR5, UR16, URZ ;  /* 0x00000010050872a5 */ /* 0x000fc4000f8e00ff */
[----:B------:R-:W-:Y:S01]  /*6c60*/  UIADD3 UR10, UPT, UPT, -UR4, URZ, URZ ;  /* 0x000000ff040a7290 */ /* 0x000fe2000fffe1ff */
[----:B------:R-:W-:Y:S02]  /*6c70*/  UMOV UR6, UR7 ;  /* 0x0000000700067c82 */ /* 0x000fe40008000000 */
[----:B------:R-:W-:Y:S02]  /*6c80*/  USHF.R.U32.HI UR6, URZ, UR17, UR6 ;  /* 0x00000011ff067299 */ /* 0x000fe40008011606 */
[----:B------:R-:W-:Y:S02]  /*6c90*/  UIMAD UR10, UR14, UR10, UR76 ;  /* 0x0000000a0e0a72a4 */ /* 0x000fe4000f8e024c */
[----:B------:R-:W-:Y:S01]  /*6ca0*/  USEL UR6, UR4, UR6, !UP3 ;  /* 0x0000000604067287 */ /* 0x000fe2000d800000 */
[----:B------:R-:W-:Y:S01]  /*6cb0*/  @!UP0 UMOV UR7, UR9 ;  /* 0x0000000900078c82 */ /* 0x000fe20008000000 */
[----:B------:R-:W-:Y:S02]  /*6cc0*/  UIADD3 UR9, UPT, UPT, -UR5, URZ, URZ ;  /* 0x000000ff05097290 */ /* 0x000fe4000fffe1ff */
[----:B------:R-:W-:-:S02]  /*6cd0*/  @!UP0 USHF.R.U32.HI UR7, URZ, UR17, UR7 ;  /* 0x00000011ff078299 */ /* 0x000fc40008011607 */
[----:B------:R-:W-:Y:S02]  /*6ce0*/  UIADD3 UR8, UPT, UPT, -UR6, URZ, URZ ;  /* 0x000000ff06087290 */ /* 0x000fe4000fffe1ff */
[----:B------:R-:W-:Y:S02]  /*6cf0*/  @!UP0 USEL UR7, UR5, UR7, !UP3 ;  /* 0x0000000705078287 */ /* 0x000fe4000d800000 */
[----:B------:R-:W-:Y:S02]  /*6d00*/  UIMAD UR8, UR55, UR8, UR4 ;  /* 0x00000008370872a4 */ /* 0x000fe4000f8e0204 */
[----:B------:R-:W-:Y:S02]  /*6d10*/  @!UP0 UIADD3 UR6, UPT, UPT, UR6, -UR7, URZ ;  /* 0x8000000706068290 */ /* 0x000fe4000fffe0ff */
[----:B------:R-:W-:Y:S02]  /*6d20*/  @!UP0 UIMAD UR7, UR8, UR12, UR7 ;  /* 0x0000000c080782a4 */ /* 0x000fe4000f8e0207 */
[----:B------:R-:W-:-:S02]  /*6d30*/  @!UP0 UIMAD UR4, UR55, UR6, UR5 ;  /* 0x00000006370482a4 */ /* 0x000fc4000f8e0205 */
[----:B------:R-:W-:Y:S02]  /*6d40*/  UIMAD UR6, UR18, UR9, UR77 ;  /* 0x00000009120672a4 */ /* 0x000fe4000f8e024d */
[----:B------:R-:W-:Y:S01]  /*6d50*/  UIMAD UR76, UR4, UR14, UR10 ;  /* 0x0000000e044c72a4 */ /* 0x000fe2000f8e020a */
[----:B------:R-:W-:Y:S02]  /*6d60*/  @!UP0 UMOV UR5, UR7 ;  /* 0x0000000700058c82 */ /* 0x000fe40008000000 */
[----:B------:R-:W-:-:S12]  /*6d70*/  UIMAD UR77, UR5, UR18, UR6 ;  /* 0x00000012054d72a4 */ /* 0x000fd8000f8e0206 */
.L_x_37:
[----:B------:R-:W1:Y:S02]  /*6d80*/  LDCU UR4, c[0x0][0xc30] ;  /* 0x00018600ff0477ac */ /* 0x000e640008000800 */
[----:B-1----:R-:W-:-:S09]  /*6d90*/  UISETP.NE.AND UP0, UPT, UR4, 0x1, UPT ;  /* 0x000000010400788c */ /* 0x002fd2000bf05270 */
[----:B------:R-:W-:Y:S05]  /*6da0*/  BRA.U UP0, `(.L_x_38) ;  /* 0x0000000100447547 */ /* 0x000fea000b800000 */
[----:B------:R-:W1:Y:S01]  /*6db0*/  LDCU.128 UR8, c[0x0][0xc10] ;  /* 0x00018200ff0877ac */ /* 0x000e620008000c00 */
[----:B------:R-:W3:Y:S01]  /*6dc0*/  LDCU UR12, c[0x0][0xc0c] ;  /* 0x00018180ff0c77ac */ /* 0x000ee20008000800 */
[----:B------:R-:W4:Y:S01]  /*6dd0*/  LDCU UR13, c[0x0][0xc20] ;  /* 0x00018400ff0d77ac */ /* 0x000f220008000800 */
[----:B-1----:R-:W-:Y:S02]  /*6de0*/  UIMAD.WIDE.U32 UR6, UR77, UR8, URZ ;  /* 0x000000084d0672a5 */ /* 0x002fe4000f8e00ff */
[----:B------:R-:W-:Y:S02]  /*6df0*/  UIMAD.WIDE.U32 UR4, UR76, UR11, URZ ;  /* 0x0000000b4c0472a5 */ /* 0x000fe4000f8e00ff */
[----:B---3--:R-:W-:Y:S02]  /*6e00*/  UISETP.NE.AND UP2, UPT, UR12, 0x1, UPT ;  /* 0x000000010c00788c */ /* 0x008fe4000bf45270 */
[----:B------:R-:W-:Y:S01]  /*6e10*/  UISETP.NE.AND UP0, UPT, UR10, 0x1, UPT ;  /* 0x000000010a00788c */ /* 0x000fe2000bf05270 */
[----:B------:R-:W-:-:S02]  /*6e20*/  UMOV UR6, UR7 ;  /* 0x0000000700067c82 */ /* 0x000fc40008000000 */
[----:B------:R-:W-:Y:S01]  /*6e30*/  UMOV UR4, UR5 ;  /* 0x0000000500047c82 */ /* 0x000fe20008000000 */
[----:B------:R-:W-:Y:S02]  /*6e40*/  USHF.R.U32.HI UR6, URZ, UR9, UR6 ;  /* 0x00000009ff067299 */ /* 0x000fe40008011606 */
[----:B----4-:R-:W-:Y:S02]  /*6e50*/  USHF.R.U32.HI UR4, URZ, UR13, UR4 ;  /* 0x0000000dff047299 */ /* 0x010fe40008011604 */
[----:B------:R-:W-:Y:S02]  /*6e60*/  USEL UR5, UR77, UR6, !UP2 ;  /* 0x000000064d057287 */ /* 0x000fe4000d000000 */
[----:B------:R-:W-:-:S04]  /*6e70*/  USEL UR4, UR76, UR4, !UP0 ;  /* 0x000000044c047287 */ /* 0x000fc8000c000000 */
[----:B------:R-:W-:Y:S02]  /*6e80*/  UIADD3 UR6, UPT, UPT, UR5, -UR4, URZ ;  /* 0x8000000405067290 */ /* 0x000fe4000fffe0ff */
[----:B------:R-:W-:Y:S02]  /*6e90*/  UIADD3 UR4, UPT, UPT, -UR5, UR4, URZ ;  /* 0x0000000405047290 */ /* 0x000fe4000fffe1ff */
[----:B------:R-:W-:Y:S02]  /*6ea0*/  UIMAD UR76, UR6, UR10, UR76 ;  /* 0x0000000a064c72a4 */ /* 0x000fe4000f8e024c */
[----:B------:R-:W-:-:S12]  /*6eb0*/  UIMAD UR77, UR4, UR12, UR77 ;  /* 0x0000000c044d72a4 */ /* 0x000fd8000f8e024d */
.L_x_38:
[----:B------:R-:W-:Y:S01]  /*6ec0*/  R2UR UR5, R57 ;  /* 0x00000000390572ca */ /* 0x000fe200000e0000 */
[----:B------:R-:W-:Y:S01]  /*6ed0*/  IMAD.MOV.U32 R10, RZ, RZ, R9 ;  /* 0x000000ffff0a7224 */ /* 0x000fe200078e0009 */
[----:B------:R-:W-:Y:S02]  /*6ee0*/  R2UR UR4, R56 ;  /* 0x00000000380472ca */ /* 0x000fe400000e0000 */
[----:B------:R-:W-:Y:S02]  /*6ef0*/  PLOP3.LUT P4, PT, PT, PT, PT, 0x80, 0x8 ;  /* 0x000000000008781c */ /* 0x000fe40003f8f070 */
[----:B------:R-:W-:-:S07]  /*6f00*/  LOP3.LUT R11, R11, 0x1, RZ, 0x3c, !PT ;  /* 0x000000010b0b7812 */ /* 0x000fce00078e3cff */
[----:B------:R-:W-:Y:S02]  /*6f10*/  UIADD3 UR50, UPT, UPT, UR77, UR5, URZ ;  /* 0x000000054d327290 */ /* 0x000fe4000fffe0ff */
[----:B------:R-:W-:Y:S01]  /*6f20*/  UIADD3 UR21, UPT, UPT, UR76, UR4, URZ ;  /* 0x000000044c157290 */ /* 0x000fe2000fffe0ff */
[----:B------:R-:W-:Y:S11]  /*6f30*/  BRA.U UP1, `(.L_x_39) ;  /* 0xffffffa501ec7547 */ /* 0x000ff6000b83ffff */
[----:B------:R-:W-:Y:S01]  /*6f40*/  UIADD3 UR31, UPT, UPT, UR31, 0x20, URZ ;  /* 0x000000201f1f7890 */ /* 0x000fe2000fffe0ff */
[----:B------:R-:W-:-:S03]  /*6f50*/  SHF.L.U32 R2, R12, 0x1f, RZ ;  /* 0x0000001f0c027819 */ /* 0x000fc600000006ff */
[----:B------:R-:W-:-:S09]  /*6f60*/  ULEA UR4, UR39, UR31, 0x3 ;  /* 0x0000001f27047291 */ /* 0x000fd2000f8e18ff */
[----:B------:R-:W1:Y:S02]  /*6f70*/  SYNCS.PHASECHK.TRANS64.TRYWAIT P0, [UR4], R2 ;  /* 0x00000002ff0075a7 */ /* 0x000e640008001104 */
[----:B-1----:R-:W-:Y:S05]  /*6f80*/  @!P0 BRA `(.L_x_40) ;  /* 0x0000006400ac8947 */ /* 0x002fea0003800000 */
.L_x_135:
[----:B------:R-:W-:-:S04]  /*6f90*/  UIADD3 UR4, UPT, UPT, UR39, 0x1, URZ ;  /* 0x0000000127047890 */ /* 0x000fc8000fffe0ff */
[----:B------:R-:W-:-:S04]  /*6fa0*/  UISETP.NE.AND UP0, UPT, UR4, 0x4, UPT ;  /* 0x000000040400788c */ /* 0x000fc8000bf05270 */
[----:B------:R-:W-:Y:S02]  /*6fb0*/  USEL UR6, URZ, 0x1, UP0 ;  /* 0x00000001ff067887 */ /* 0x000fe40008000000 */
[----:B------:R-:W-:-:S04]  /*6fc0*/  USEL UR4, UR4, URZ, UP0 ;  /* 0x000000ff04047287 */ /* 0x000fc80008000000 */
[----:B------:R-:W-:Y:S01]  /*6fd0*/  ULEA UR5, UR4, UR31, 0x3 ;  /* 0x0000001f04057291 */ /* 0x000fe2000f8e18ff */
[----:B-1----:R-:W-:-:S04]  /*6fe0*/  LOP3.LUT R2, R12, UR6, RZ, 0x3c, !PT ;  /* 0x000000060c027c12 */ /* 0x002fc8000f8e3cff */
[----:B------:R-:W-:-:S04]  /*6ff0*/  SHF.L.U32 R3, R2, 0x1f, RZ ;  /* 0x0000001f02037819 */ /* 0x000fc800000006ff */
[----:B------:R-:W1:Y:S02]  /*7000*/  SYNCS.PHASECHK.TRANS64.TRYWAIT P0, [UR5], R3 ;  /* 0x00000003ff0075a7 */ /* 0x000e640008001105 */
[----:B-1----:R-:W-:Y:S05]  /*7010*/  @!P0 BRA `(.L_x_41) ;  /* 0x0000006400a08947 */ /* 0x002fea0003800000 */
.L_x_137:
[----:B------:R-:W-:-:S04]  /*7020*/  UIADD3 UR4, UPT, UPT, UR4, 0x1, URZ ;  /* 0x0000000104047890 */ /* 0x000fc8000fffe0ff */
[----:B------:R-:W-:-:S04]  /*7030*/  UISETP.NE.AND UP0, UPT, UR4, 0x4, UPT ;  /* 0x000000040400788c */ /* 0x000fc8000bf05270 */
[----:B------:R-:W-:Y:S02]  /*7040*/  USEL UR6, URZ, 0x1, UP0 ;  /* 0x00000001ff067887 */ /* 0x000fe40008000000 */
[----:B------:R-:W-:-:S04]  /*7050*/  USEL UR4, UR4, URZ, UP0 ;  /* 0x000000ff04047287 */ /* 0x000fc80008000000 */
[----:B------:R-:W-:Y:S01]  /*7060*/  ULEA UR5, UR4, UR31, 0x3 ;  /* 0x0000001f04057291 */ /* 0x000fe2000f8e18ff */
[----:B------:R-:W-:-:S04]  /*7070*/  LOP3.LUT R2, R2, UR6, RZ, 0x3c, !PT ;  /* 0x0000000602027c12 */ /* 0x000fc8000f8e3cff */
[----:B-1----:R-:W-:-:S04]  /*7080*/  SHF.L.U32 R3, R2, 0x1f, RZ ;  /* 0x0000001f02037819 */ /* 0x002fc800000006ff */
[----:B------:R-:W1:Y:S02]  /*7090*/  SYNCS.PHASECHK.TRANS64.TRYWAIT P0, [UR5], R3 ;  /* 0x00000003ff0075a7 */ /* 0x000e640008001105 */
[----:B-1----:R-:W-:Y:S05]  /*70a0*/  @!P0 BRA `(.L_x_42) ;  /* 0x0000006400948947 */ /* 0x002fea0003800000 */
.L_x_139:
[----:B------:R-:W-:-:S04]  /*70b0*/  UIADD3 UR4, UPT, UPT, UR4, 0x1, URZ ;  /* 0x0000000104047890 */ /* 0x000fc8000fffe0ff */
[----:B------:R-:W-:-:S04]  /*70c0*/  UISETP.NE.AND UP0, UPT, UR4, 0x4, UPT ;  /* 0x000000040400788c */ /* 0x000fc8000bf05270 */
[----:B------:R-:W-:Y:S02]  /*70d0*/  USEL UR5, URZ, 0x1, UP0 ;  /* 0x00000001ff057887 */ /* 0x000fe40008000000 */
[----:B------:R-:W-:-:S04]  /*70e0*/  USEL UR4, UR4, URZ, UP0 ;  /* 0x000000ff04047287 */ /* 0x000fc80008000000 */
[----:B------:R-:W-:Y:S01]  /*70f0*/  ULEA UR4, UR4, UR31, 0x3 ;  /* 0x0000001f04047291 */ /* 0x000fe2000f8e18ff */
[----:B------:R-:W-:-:S04]  /*7100*/  LOP3.LUT R2, R2, UR5, RZ, 0x3c, !PT ;  /* 0x0000000502027c12 */ /* 0x000fc8000f8e3cff */
[----:B------:R-:W-:Y:S01]  /*7110*/  SHF.L.U32 R2, R2, 0x1f, RZ ;  /* 0x0000001f02027819 */ /* 0x000fe200000006ff */
[----:B-1----:R-:W-:-:S07]  /*7120*/  IMAD.U32 R0, RZ, RZ, UR4 ;  /* 0x00000004ff007e24 */ /* 0x002fce000f8e00ff */
.L_x_43:
[----:B-1----:R1:W3:Y:S02]  /*7130*/  SYNCS.PHASECHK.TRANS64.TRYWAIT P0, [R0+URZ], R2 ;  /* 0x00000002000075a7 */ /* 0x0022e400080011ff */
[----:B---3--:R-:W-:Y:S05]  /*7140*/  @!P0 NANOSLEEP.SYNCS 0x989680 ;  /* 0x009896800000895d */ /* 0x008fea0003900000 */
[----:B------:R-:W3:Y:S02]  /*7150*/  @!P0 SYNCS.PHASECHK.TRANS64 P0, [R0+URZ], R2 ;  /* 0x00000002000085a7 */ /* 0x000ee400080010ff */
[----:B---3--:R-:W-:Y:S05]  /*7160*/  @P0 EXIT ;  /* 0x000000000000094d */ /* 0x008fea0003800000 */
[----:B------:R-:W-:Y:S05]  /*7170*/  BRA `(.L_x_43) ;  /* 0xfffffffc00ec7947 */ /* 0x000fea000383ffff */
.L_x_21:
[----:B------:R-:W2:Y:S02]  /*7180*/  S2UR UR4, SR_CgaCtaId ;  /* 0x00000000000479c3 */ /* 0x000ea40000008800 */
[----:B--2---:R-:W-:-:S04]  /*7190*/  UISETP.NE.AND UP0, UPT, UR4, URZ, UPT ;  /* 0x000000ff0400728c */ /* 0x004fc8000bf05270 */
[----:B------:R-:W-:-:S09]  /*71a0*/  UISETP.NE.OR UP0, UPT, UR18, 0x1, UP0 ;  /* 0x000000011200788c */ /* 0x000fd20008705670 */
[----:B------:R-:W-:Y:S05]  /*71b0*/  BRA.U UP0, `(.L_x_44) ;  /* 0x0000000100b47547 */ /* 0x000fea000b800000 */
[----:B------:R-:W2:Y:S01]  /*71c0*/  S2UR UR5, SR_CgaCtaId ;  /* 0x00000000000579c3 */ /* 0x000ea20000008800 */
[----:B------:R-:W-:Y:S01]  /*71d0*/  UMOV UR4, 0x400 ;  /* 0x0000040000047882 */ /* 0x000fe20000000000 */
[----:B------:R-:W-:Y:S01]  /*71e0*/  HFMA2 R3, -RZ, RZ, 0, 5.9604644775390625e-08 ;  /* 0x00000001ff037431 */ /* 0x000fe200000001ff */
[----:B------:R-:W-:Y:S01]  /*71f0*/  ISETP.GE.U32.AND P0, PT, R0, 0x2, PT ;  /* 0x000000020000780c */ /* 0x000fe20003f06070 */
[----:B------:R-:W-:Y:S01]  /*7200*/  IMAD.MOV.U32 R8, RZ, RZ, RZ ;  /* 0x000000ffff087224 */ /* 0x000fe200078e00ff */
[----:B--2---:R-:W-:-:S04]  /*7210*/  ULEA UR4, UR5, UR4, 0x18 ;  /* 0x0000000405047291 */ /* 0x004fc8000f8ec0ff */
[----:B------:R-:W-:Y:S02]  /*7220*/  UIADD3 UR5, UPT, UPT, UR4, 0x98, URZ ;  /* 0x0000009804057890 */ /* 0x000fe4000fffe0ff */
[----:B------:R-:W-:Y:S02]  /*7230*/  UIADD3 UR8, UPT, UPT, UR4, 0x90, URZ ;  /* 0x0000009004087890 */ /* 0x000fe4000fffe0ff */
[----:B------:R-:W-:-:S12]  /*7240*/  UPRMT UR5, URZ, 0x654, UR5 ;  /* 0x00000654ff057896 */ /* 0x000fd80008000005 */
.L_x_47:
[----:B------:R-:W-:Y:S01]  /*7250*/  SHF.L.U32 R6, R3, 0x1f, RZ ;  /* 0x0000001f03067819 */ /* 0x000fe200000006ff */
[----:B------:R-:W-:Y:S02]  /*7260*/  IMAD.U32 R4, RZ, RZ, UR8 ;  /* 0x00000008ff047e24 */ /* 0x000fe4000f8e00ff */
[----:B------:R-:W-:Y:S01]  /*7270*/  @!P0 IMAD.MOV.U32 R5, RZ, RZ, 0x10 ;  /* 0x00000010ff058424 */ /* 0x000fe200078e00ff */
[----:B------:R-:W2:Y:S02]  /*7280*/  SYNCS.PHASECHK.TRANS64.TRYWAIT P1, [UR4+0x98], R6 ;  /* 0x00009806ff0075a7 */ /* 0x000ea40008021104 */
[----:B------:R-:W-:-:S04]  /*7290*/  PRMT R4, R0, 0x654, R4 ;  /* 0x0000065400047816 */ /* 0x000fc80000000004 */
[----:B------:R-:W-:Y:S01]  /*72a0*/  SEL R2, R4, R2, !P0 ;  /* 0x0000000204027207 */ /* 0x000fe20004000000 */
[----:B--2---:R-:W-:Y:S06]  /*72b0*/  @!P1 BRA `(.L_x_45) ;  /* 0x0000006400289947 */ /* 0x004fec0003800000 */
.L_x_141:
[----:B------:R-:W-:Y:S01]  /*72c0*/  UIADD3 UR6, UPT, UPT, UR4, 0xd0, URZ ;  /* 0x000000d004067890 */ /* 0x000fe2000fffe0ff */
[----:B------:R3:W-:Y:S01]  /*72d0*/  @!P0 SYNCS.ARRIVE.TRANS64.RED RZ, [R2+URZ], R5 ;  /* 0x0000000502ff89a7 */ /* 0x0007e200080004ff */
[----:B------:R-:W-:Y:S01]  /*72e0*/  UIADD3 UR7, UPT, UPT, UR4, 0x90, URZ ;  /* 0x0000009004077890 */ /* 0x000fe2000fffe0ff */
[----:B------:R-:W-:-:S08]  /*72f0*/  LOP3.LUT R3, R3, 0x1, RZ, 0x3c, !PT ;  /* 0x0000000103037812 */ /* 0x000fd000078e3cff */
[----:B------:R-:W-:Y:S06]  /*7300*/  UGETNEXTWORKID.BROADCAST [UR6], [UR7] ;  /* 0x00000000060073ca */ /* 0x000fec0008000100 */
[----:B---3--:R-:W-:-:S04]  /*7310*/  SHF.L.U32 R5, R8, 0x1f, RZ ;  /* 0x0000001f08057819 */ /* 0x008fc800000006ff */
[----:B------:R-:W3:Y:S02]  /*7320*/  SYNCS.PHASECHK.TRANS64.TRYWAIT P1, [UR4+0x90], R5 ;  /* 0x00009005ff0075a7 */ /* 0x000ee40008021104 */
[----:B---3--:R-:W-:Y:S05]  /*7330*/  @!P1 BRA `(.L_x_46) ;  /* 0x0000006400209947 */ /* 0x008fea0003800000 */
.L_x_143:
[----:B--2---:R-:W2:Y:S01]  /*7340*/  LDS.128 R4, [UR4+0xd0] ;  /* 0x0000d004ff047984 */ /* 0x004ea20008000c00 */
[----:B------:R-:W-:Y:S01]  /*7350*/  LOP3.LUT R8, R8, 0x1, RZ, 0x3c, !PT ;  /* 0x0000000108087812 */ /* 0x000fe200078e3cff */
[----:B------:R-:W-:Y:S01]  /*7360*/  @!PT LDS RZ, [RZ] ;  /* 0x00000000fffff984 */ /* 0x000fe20000000800 */
[----:B------:R-:W-:Y:S01]  /*7370*/  @!PT LDS RZ, [RZ] ;  /* 0x00000000fffff984 */ /* 0x000fe20000000800 */
[----:B------:R-:W-:Y:S01]  /*7380*/  @!PT LDS RZ, [RZ] ;  /* 0x00000000fffff984 */ /* 0x000fe20000000800 */
[----:B------:R-:W-:Y:S01]  /*7390*/  @!PT LDS RZ, [RZ] ;  /* 0x00000000fffff984 */ /* 0x000fe20000000800 */
[----:B------:R3:W-:Y:S06]  /*73a0*/  MEMBAR.ALL.CTA ;  /* 0x0000000000007992 */ /* 0x0007ec0000008000 */
[----:B---3--:R-:W3:Y:S02]  /*73b0*/  FENCE.VIEW.ASYNC.S ;  /* 0x00000000000073c6 */ /* 0x008ee40000000000 */
[----:B---3--:R-:W-:Y:S01]  /*73c0*/  SYNCS.ARRIVE.TRANS64.RED.A1T0 RZ, [UR5], RZ ;  /* 0x000000ffffff79a7 */ /* 0x008fe20008100405 */
[----:B--2---:R-:W-:-:S13]  /*73d0*/  LOP3.LUT P1, RZ, R6, 0x1, RZ, 0xc0, !PT ;  /* 0x0000000106ff7812 */ /* 0x004fda000782c0ff */
[----:B------:R-:W-:Y:S05]  /*73e0*/  @P1 BRA `(.L_x_47) ;  /* 0xfffffffc00981947 */ /* 0x000fea000383ffff */
[----:B------:R-:W-:-:S04]  /*73f0*/  SHF.L.U32 R0, R3, 0x1f, RZ ;  /* 0x0000001f03007819 */ /* 0x000fc800000006ff */
[----:B------:R-:W2:Y:S02]  /*7400*/  SYNCS.PHASECHK.TRANS64 P0, [UR4+0x98], R0 ;  /* 0x00009800ff0075a7 */ /* 0x000ea40008001004 */
[----:B-12---:R-:W-:Y:S05]  /*7410*/  @P0 EXIT ;  /* 0x000000000000094d */ /* 0x006fea0003800000 */
[----:B------:R-:W-:-:S07]  /*7420*/  MOV R0, UR4 ;  /* 0x0000000400007c02 */ /* 0x000fce0008000f00 */
.L_x_48:
[----:B-1----:R-:W-:-:S04]  /*7430*/  SHF.L.U32 R2, R3, 0x1f, RZ ;  /* 0x0000001f03027819 */ /* 0x002fc800000006ff */
[----:B------:R1:W2:Y:S03]  /*7440*/  SYNCS.PHASECHK.TRANS64.TRYWAIT P0, [R0+URZ+0x98], R2 ;  /* 0x00009802000075a7 */ /* 0x0002a600080011ff */
[----:B--2---:R-:W-:Y:S05]  /*7450*/  @!P0 NANOSLEEP.SYNCS 0x989680 ;  /* 0x009896800000895d */ /* 0x004fea0003900000 */
[----:B------:R-:W2:Y:S02]  /*7460*/  @!P0 SYNCS.PHASECHK.TRANS64 P0, [R0+URZ+0x98], R2 ;  /* 0x00009802000085a7 */ /* 0x000ea400080010ff */
[----:B--2---:R-:W-:Y:S05]  /*7470*/  @P0 EXIT ;  /* 0x000000000000094d */ /* 0x004fea0003800000 */
[----:B------:R-:W-:Y:S05]  /*7480*/  BRA `(.L_x_48) ;  /* 0xfffffffc00e87947 */ /* 0x000fea000383ffff */
.L_x_44:
[----:B------:R-:W-:Y:S05]  /*7490*/  BRA.U UP4, `(.L_x_49) ;  /* 0x00000011040c7547 */ /* 0x000fea000b800000 */
[----:B------:R-:W2:Y:S01]  /*74a0*/  S2UR UR7, SR_CgaCtaId ;  /* 0x00000000000779c3 */ /* 0x000ea20000008800 */
[----:B------:R-:W-:Y:S01]  /*74b0*/  UMOV UR4, 0x40 ;  /* 0x0000004000047882 */ /* 0x000fe20000000000 */
[----:B------:R-:W-:Y:S01]  /*74c0*/  NOP ;  /* 0x0000000000007918 */ /* 0x000fe20000000000 */
[----:B------:R-:W-:Y:S01]  /*74d0*/  UMOV UR6, 0x400 ;  /* 0x0000040000067882 */ /* 0x000fe20000000000 */
[----:B--2---:R-:W-:Y:S02]  /*74e0*/  ULEA UR5, UR7, UR4, 0x18 ;  /* 0x0000000407057291 */ /* 0x004fe4000f8ec0ff */
[----:B------:R-:W-:-:S07]  /*74f0*/  ULEA UR6, UR7, UR6, 0x18 ;  /* 0x0000000607067291 */ /* 0x000fce000f8ec0ff */
[----:B------:R-:W2:Y:S02]  /*7500*/  LDS.U8 R0, [UR5+0x1c] ;  /* 0x00001c05ff007984 */ /* 0x000ea40008000000 */
[----:B--2---:R-:W-:-:S13]  /*7510*/  ISETP.NE.AND P0, PT, R0, RZ, PT ;  /* 0x000000ff0000720c */ /* 0x004fda0003f05270 */
[----:B------:R-:W-:Y:S05]  /*7520*/  @P0 BRA `(.L_x_50) ;  /* 0x0000000000580947 */ /* 0x000fea0003800000 */
[----:B------:R-:W-:-:S13]  /*7530*/  ELECT P0, URZ, PT ;  /* 0x0000000000ff782f */ /* 0x000fda0003800000 */
[----:B------:R-:W-:Y:S05]  /*7540*/  @!P0 BRA `(.L_x_51) ;  /* 0x0000000000608947 */ /* 0x000fea0003800000 */
[----:B------:R-:W-:Y:S01]  /*7550*/  UMOV UR4, 0x10 ;  /* 0x0000001000047882 */ /* 0x000fe20000000000 */
[----:B------:R-:W-:Y:S01]  /*7560*/  HFMA2 R0, -RZ, RZ, 0, 5.9604644775390625e-08 ;  /* 0x00000001ff007431 */ /* 0x000fe200000001ff */
[----:B------:R-:W-:-:S03]  /*7570*/  MOV R3, 0xffff ;  /* 0x0000ffff00037802 */ /* 0x000fc60000000f00 */
[----:B------:R-:W-:Y:S04]  /*7580*/  DEPBAR.LE SB2, 0x36 ;  /* 0x0000ad800000791a */ /* 0x000fe80000000000 */
[----:B------:R-:W2:Y:S02]  /*7590*/  UTCATOMSWS.FIND_AND_SET.ALIGN UP0, UR4, UR4 ;  /* 0x00000004000475e3 */ /* 0x000ea40008000800 */
[----:B--2---:R-:W-:Y:S01]  /*75a0*/  MOV R4, UR4 ;  /* 0x0000000400047c02 */ /* 0x004fe20008000f00 */
[----:B------:R-:W-:Y:S06]  /*75b0*/  BRA.U UP0, `(.L_x_52) ;  /* 0x0000000100187547 */ /* 0x000fec000b800000 */
.L_x_53:
[----:B------:R-:W-:Y:S05]  /*75c0*/  NANOSLEEP 0x64 ;  /* 0x000000640000795d */ /* 0x000fea0003800000 */
[----:B------:R-:W-:-:S05]  /*75d0*/  UMOV UR4, 0x10 ;  /* 0x0000001000047882 */ /* 0x000fca0000000000 */
[----:B------:R-:W-:Y:S04]  /*75e0*/  DEPBAR.LE SB2, 0x36 ;  /* 0x0000ad800000791a */ /* 0x000fe80000000000 */
[----:B------:R-:W2:Y:S02]  /*75f0*/  UTCATOMSWS.FIND_AND_SET.ALIGN UP0, UR4, UR4 ;  /* 0x00000004000475e3 */ /* 0x000ea40008000800 */
[----:B--2---:R-:W-:Y:S01]  /*7600*/  MOV R4, UR4 ;  /* 0x0000000400047c02 */ /* 0x004fe20008000f00 */
[----:B------:R-:W-:Y:S05]  /*7610*/  BRA.U !UP0, `(.L_x_53) ;  /* 0xfffffffd08e87547 */ /* 0x000fea000b83ffff */
.L_x_52:
[-C--:B------:R-:W-:Y:S02]  /*7620*/  SHF.L.U32 R3, R3, R4.reuse, RZ ;  /* 0x0000000403037219 */ /* 0x080fe400000006ff */
[----:B------:R-:W-:Y:S01]  /*7630*/  SHF.L.U32 R0, R0, R4, RZ ;  /* 0x0000000400007219 */ /* 0x000fe200000006ff */
[----:B------:R-:W-:Y:S02]  /*7640*/  IMAD.SHL.U32 R4, R4, 0x20, RZ ;  /* 0x0000002004047824 */ /* 0x000fe400078e00ff */
[----:B------:R2:W-:Y:S04]  /*7650*/  ATOMS.OR RZ, [UR5+0x14], R3 ;  /* 0x00001403ffff798c */ /* 0x0005e8000b000005 */
[----:B------:R2:W-:Y:S04]  /*7660*/  ATOMS.OR RZ, [UR5+0x18], R0 ;  /* 0x00001800ffff798c */ /* 0x0005e8000b000005 */
[----:B------:R2:W-:Y:S01]  /*7670*/  STS [UR6+0xe0], R4 ;  /* 0x0000e004ff007988 */ /* 0x0005e20008000806 */
[----:B------:R-:W-:Y:S05]  /*7680*/  BRA `(.L_x_51) ;  /* 0x0000000000107947 */ /* 0x000fea0003800000 */
.L_x_50:
[----:B------:R-:W-:Y:S02]  /*7690*/  MOV R0, 0xffffffff ;  /* 0xffffffff00007802 */ /* 0x000fe40000000f00 */
[----:B------:R-:W-:-:S03]  /*76a0*/  MOV R4, 0x76d0 ;  /* 0x000076d000047802 */ /* 0x000fc60000000f00 */
[----:B------:R2:W-:Y:S04]  /*76b0*/  STS [UR6+0xe0], R0 ;  /* 0x0000e000ff007988 */ /* 0x0005e80008000806 */
[----:B-12--5:R-:W-:Y:S05]  /*76c0*/  CALL.REL.NOINC `($__internal_1_$__cuda_sm10x_tcgen05_guardrail_trap_phase_invalid_during_alloc) ;  /* 0x0000006800307944 */ /* 0x026fea0003c00000 */
.L_x_51:
[----:B------:R-:W-:Y:S05]  /*76d0*/  WARPSYNC.ALL ;  /* 0x0000000000007948 */ /* 0x000fea0003800000 */
[----:B------:R-:W3:Y:S01]  /*76e0*/  S2UR UR4, SR_CgaCtaId ;  /* 0x00000000000479c3 */ /* 0x000ee20000008800 */
[----:B------:R-:W-:Y:S01]  /*76f0*/  UMOV UR23, 0x400 ;  /* 0x0000040000177882 */ /* 0x000fe20000000000 */
[----:B------:R-:W-:-:S06]  /*7700*/  NOP ;  /* 0x0000000000007918 */ /* 0x000fcc0000000000 */
[----:B------:R-:W-:Y:S06]  /*7710*/  BAR.ARV 0x6, 0xa0 ;  /* 0x0182800000007b1d */ /* 0x000fec0000002000 */
[----:B------:R-:W4:Y:S01]  /*7720*/  LDCU.64 UR6, c[0x0][0x388] ;  /* 0x00007100ff0677ac */ /* 0x000f220008000a00 */
[----:B------:R-:W-:Y:S01]  /*7730*/  LOP3.LUT R2, R2, 0xffff, RZ, 0xc0, !PT ;  /* 0x0000ffff02027812 */ /* 0x000fe200078ec0ff */
[----:B------:R-:W-:Y:S01]  /*7740*/  IMAD.MOV.U32 R10, RZ, RZ, 0x1 ;  /* 0x00000001ff0a7424 */ /* 0x000fe200078e00ff */
[----:B------:R-:W-:Y:S01]  /*7750*/  CS2R R8, SRZ ;  /* 0x0000000000087805 */ /* 0x000fe2000001ff00 */
[----:B------:R-:W1:Y:S01]  /*7760*/  LDCU.64 UR8, c[0x0][0x390] ;  /* 0x00007200ff0877ac */ /* 0x000e620008000a00 */
[----:B------:R-:W-:Y:S01]  /*7770*/  R2UR UR24, R2 ;  /* 0x00000000021872ca */ /* 0x000fe200000e0000 */
[----:B------:R-:W-:Y:S01]  /*7780*/  UMOV UR27, URZ ;  /* 0x000000ff001b7c82 */ /* 0x000fe20008000000 */
[----:B------:R-:W-:Y:S01]  /*7790*/  UMOV UR22, URZ ;  /* 0x000000ff00167c82 */ /* 0x000fe20008000000 */
[----:B---3--:R-:W-:Y:S01]  /*77a0*/  ULEA UR23, UR4, UR23, 0x18 ;  /* 0x0000001704177291 */ /* 0x008fe2000f8ec0ff */
[----:B------:R-:W-:Y:S01]  /*77b0*/  UMOV UR44, 0x0 ;  /* 0x00000000002c7882 */ /* 0x000fe20000000000 */
[----:B------:R-:W-:-:S02]  /*77c0*/  UMOV UR45, 0x4200910 ;  /* 0x04200910002d7882 */ /* 0x000fc40000000000 */
[----:B------:R-:W-:Y:S01]  /*77d0*/  UIADD3 UR29, UPT, UPT, UR23, 0x98, URZ ;  /* 0x00000098171d7890 */ /* 0x000fe2000fffe0ff */
[----:B------:R-:W-:Y:S01]  /*77e0*/  UMOV UR42, 0x0 ;  /* 0x00000000002a7882 */ /* 0x000fe20000000000 */
[----:B------:R-:W-:Y:S01]  /*77f0*/  UMOV UR43, 0x4200910 ;  /* 0x04200910002b7882 */ /* 0x000fe20000000000 */
[----:B----4-:R-:W-:Y:S02]  /*7800*/  UIADD3 UR4, UPT, UPT, UR6, 0x3f, URZ ;  /* 0x0000003f06047890 */ /* 0x010fe4000fffe0ff */
[----:B------:R-:W3:Y:S01]  /*7810*/  LDS R11, [UR23+0xe0] ;  /* 0x0000e017ff0b7984 */ /* 0x000ee20008000800 */
[----:B------:R-:W-:Y:S02]  /*7820*/  UIADD3 UR6, UPT, UPT, UR23, 0x8800, URZ ;  /* 0x0000880017067890 */ /* 0x000fe4000fffe0ff */
[----:B------:R-:W-:Y:S02]  /*7830*/  USHF.R.S32.HI UR5, URZ, 0x1f, UR4 ;  /* 0x0000001fff057899 */ /* 0x000fe40008011404 */
[----:B------:R-:W-:-:S02]  /*7840*/  USHF.R.U32.HI UR6, URZ, 0x4, UR6 ;  /* 0x00000004ff067899 */ /* 0x000fc40008011606 */
[----:B------:R-:W-:Y:S02]  /*7850*/  ULEA.HI UR4, UR5, UR4, URZ, 0x6 ;  /* 0x0000000405047291 */ /* 0x000fe4000f8f30ff */
[----:B------:R-:W-:Y:S02]  /*7860*/  UIADD3 UR5, UPT, UPT, UR23, 0x18800, URZ ;  /* 0x0001880017057890 */ /* 0x000fe4000fffe0ff */
[----:B------:R-:W-:Y:S02]  /*7870*/  USHF.R.S32.HI UR4, URZ, 0x6, UR4 ;  /* 0x00000006ff047899 */ /* 0x000fe40008011404 */
[----:B------:R-:W-:Y:S02]  /*7880*/  USHF.R.U32.HI UR5, URZ, 0x4, UR5 ;  /* 0x00000004ff057899 */ /* 0x000fe40008011605 */
[----:B------:R-:W-:Y:S02]  /*7890*/  UIMAD UR4, UR4, UR7, URZ ;  /* 0x00000007040472a4 */ /* 0x000fe4000f8e02ff */
[----:B------:R-:W-:-:S02]  /*78a0*/  ULOP3.LUT UR6, UR6, 0x3fff, URZ, 0xc0, !UPT ;  /* 0x00003fff06067892 */ /* 0x000fc4000f8ec0ff */
[----:B-1----:R-:W-:Y:S02]  /*78b0*/  UIMAD UR4, UR4, UR8, URZ ;  /* 0x00000008040472a4 */ /* 0x002fe4000f8e02ff */
[----:B------:R-:W-:Y:S02]  /*78c0*/  ULOP3.LUT UR5, UR5, 0x3fff, URZ, 0xc0, !UPT ;  /* 0x00003fff05057892 */ /* 0x000fe4000f8ec0ff */
[----:B------:R-:W-:Y:S01]  /*78d0*/  UIMAD UR4, UR4, UR9, URZ ;  /* 0x00000009040472a4 */ /* 0x000fe2000f8e02ff */
[----:B------:R-:W-:Y:S01]  /*78e0*/  UMOV UR40, 0x0 ;  /* 0x0000000000287882 */ /* 0x000fe20000000000 */
[----:B------:R-:W-:Y:S01]  /*78f0*/  UMOV UR41, 0x4200910 ;  /* 0x0420091000297882 */ /* 0x000fe20000000000 */
[----:B------:R-:W-:Y:S01]  /*7900*/  UMOV UR38, 0x0 ;  /* 0x0000000000267882 */ /* 0x000fe20000000000 */
[----:B------:R-:W-:Y:S01]  /*7910*/  UMOV UR39, 0x4200910 ;  /* 0x0420091000277882 */ /* 0x000fe20000000000 */
[----:B------:R-:W-:Y:S01]  /*7920*/  UMOV UR36, 0x0 ;  /* 0x0000000000247882 */ /* 0x000fe20000000000 */
[----:B------:R-:W-:Y:S01]  /*7930*/  UMOV UR37, 0x4200910 ;  /* 0x0420091000257882 */ /* 0x000fe20000000000 */
[----:B------:R-:W-:-:S02]  /*7940*/  UPRMT UR29, URZ, 0x654, UR29 ;  /* 0x00000654ff1d7896 */ /* 0x000fc4000800001d */
[----:B------:R-:W-:Y:S02]  /*7950*/  ULOP3.LUT UR25, UR6, 0x10000, URZ, 0xfc, !UPT ;  /* 0x0001000006197892 */ /* 0x000fe4000f8efcff */
[----:B------:R-:W-:Y:S02]  /*7960*/  ULOP3.LUT UR26, UR5, 0x10000, URZ, 0xfc, !UPT ;  /* 0x00010000051a7892 */ /* 0x000fe4000f8efcff */
[----:B------:R-:W-:Y:S02]  /*7970*/  UIADD3 UR46, UPT, UPT, UR4, -0x1, URZ ;  /* 0xffffffff042e7890 */ /* 0x000fe4000fffe0ff */
[----:B------:R-:W-:Y:S01]  /*7980*/  UISETP.GE.AND UP3, UPT, UR4, 0x1, UPT ;  /* 0x000000010400788c */ /* 0x000fe2000bf66270 */
[C---:B---3--:R-:W-:Y:S01]  /*7990*/  VIADD R5, R11.reuse, 0x80 ;  /* 0x000000800b057836 */ /* 0x048fe20000000000 */
[----:B--2---:R-:W-:Y:S01]  /*79a0*/  LOP3.LUT R4, R11, 0xffff, RZ, 0xc0, !PT ;  /* 0x0000ffff0b047812 */ /* 0x004fe200078ec0ff */
[----:B------:R-:W-:Y:S01]  /*79b0*/  UMOV UR34, 0x0 ;  /* 0x0000000000227882 */ /* 0x000fe20000000000 */
[----:B------:R-:W-:Y:S01]  /*79c0*/  UMOV UR35, 0x4200910 ;  /* 0x0420091000237882 */ /* 0x000fe20000000000 */
[----:B------:R-:W-:Y:S01]  /*79d0*/  UMOV UR32, 0x0 ;  /* 0x0000000000207882 */ /* 0x000fe20000000000 */
[----:B------:R-:W-:Y:S01]  /*79e0*/  LOP3.LUT R5, R5, 0xffff, RZ, 0xc0, !PT ;  /* 0x0000ffff05057812 */ /* 0x000fe200078ec0ff */
[----:B------:R-:W-:Y:S01]  /*79f0*/  UMOV UR33, 0x4200910 ;  /* 0x0420091000217882 */ /* 0x000fe20000000000 */
[----:B------:R-:W-:Y:S01]  /*7a00*/  UMOV UR30, 0x0 ;  /* 0x00000000001e7882 */ /* 0x000fe20000000000 */
[----:B------:R-:W-:-:S02]  /*7a10*/  UMOV UR31, 0x4200910 ;  /* 0x04200910001f7882 */ /* 0x000fc40000000000 */
[----:B------:R1:W-:Y:S03]  /*7a20*/  STL.64 [R1], R4 ;  /* 0x0000000401007387 */ /* 0x0003e60000100a00 */
.L_x_60:
[----:B-1----:R-:W-:-:S04]  /*7a30*/  SHF.L.U32 R2, R9, 0x1f, RZ ;  /* 0x0000001f09027819 */ /* 0x002fc800000006ff */
[----:B--2---:R-:W2:Y:S02]  /*7a40*/  SYNCS.PHASECHK.TRANS64.TRYWAIT P0, [UR23+0x90], R2 ;  /* 0x00009002ff0075a7 */ /* 0x004ea40008001117 */
[----:B--2---:R-:W-:Y:S05]  /*7a50*/  @!P0 BRA `(.L_x_54) ;  /* 0x0000005c00708947 */ /* 0x004fea0003800000 */
.L_x_145:
[----:B-1----:R-:W1:Y:S01]  /*7a60*/  LDS.128 R4, [UR23+0xd0] ;  /* 0x0000d017ff047984 */ /* 0x002e620008000c00 */
[----:B------:R-:W-:Y:S01]  /*7a70*/  ULEA UR28, UR27, UR23, 0x3 ;  /* 0x000000171b1c7291 */ /* 0x000fe2000f8e18ff */
[----:B--2---:R-:W-:Y:S01]  /*7a80*/  SHF.L.U32 R2, R10, 0x1f, RZ ;  /* 0x0000001f0a027819 */ /* 0x004fe200000006ff */
[----:B------:R-:W-:Y:S01]  /*7a90*/  @!PT LDS RZ, [RZ] ;  /* 0x00000000fffff984 */ /* 0x000fe20000000800 */
[----:B------:R-:W-:Y:S01]  /*7aa0*/  @!PT LDS RZ, [RZ] ;  /* 0x00000000fffff984 */ /* 0x000fe20000000800 */
[----:B------:R-:W-:Y:S01]  /*7ab0*/  @!PT LDS RZ, [RZ] ;  /* 0x00000000fffff984 */ /* 0x000fe20000000800 */
[----:B------:R-:W-:Y:S01]  /*7ac0*/  @!PT LDS RZ, [RZ] ;  /* 0x00000000fffff984 */ /* 0x000fe20000000800 */
[----:B------:R2:W-:Y:S06]  /*7ad0*/  MEMBAR.ALL.CTA ;  /* 0x0000000000007992 */ /* 0x0005ec0000008000 */
[----:B--2---:R-:W2:Y:S02]  /*7ae0*/  FENCE.VIEW.ASYNC.S ;  /* 0x00000000000073c6 */ /* 0x004ea40000000000 */
[----:B--2---:R-:W-:Y:S01]  /*7af0*/  SYNCS.ARRIVE.TRANS64.RED.A1T0 RZ, [UR29], RZ ;  /* 0x000000ffffff79a7 */ /* 0x004fe2000810041d */
[----:B------:R-:W2:Y:S02]  /*7b00*/  SYNCS.PHASECHK.TRANS64.TRYWAIT P0, [UR28+0xb0], R2 ;  /* 0x0000b002ff0075a7 */ /* 0x000ea4000800111c */
[----:B-12---:R-:W-:Y:S05]  /*7b10*/  @!P0 BRA `(.L_x_55) ;  /* 0x0000005c00588947 */ /* 0x006fea0003800000 */
.L_x_147:
[----:B------:R-:W-:Y:S05]  /*7b20*/  BRA.U !UP3, `(.L_x_56) ;  /* 0x000000050b547547 */ /* 0x000fea000b800000 */
[----:B-1----:R-:W-:Y:S01]  /*7b30*/  IMAD.U32 R0, RZ, RZ, UR27 ;  /* 0x0000001bff007e24 */ /* 0x002fe2000f8e00ff */
[----:B------:R-:W-:-:S04]  /*7b40*/  ULEA UR4, UR22, UR23, 0x3 ;  /* 0x0000001716047291 */ /* 0x000fc8000f8e18ff */
[----:B------:R-:W-:-:S05]  /*7b50*/  LEA R0, R0, R1, 0x2 ;  /* 0x0000000100007211 */ /* 0x000fca00078e10ff */
[----:B------:R1:W5:Y:S01]  /*7b60*/  LDL R2, [R0] ;  /* 0x0000000000027983 */ /* 0x0003620000100800 */
[----:B------:R-:W-:Y:S01]  /*7b70*/  UPLOP3.LUT UP2, UPT, UPT, UPT, UPT, 0x40, 0x4 ;  /* 0x000000000004789c */ /* 0x000fe20003f4e870 */
[----:B------:R-:W-:Y:S01]  /*7b80*/  UMOV UR20, UR46 ;  /* 0x0000002e00147c82 */ /* 0x000fe20008000000 */
[----:B-1----:R-:W-:-:S04]  /*7b90*/  SHF.L.U32 R0, R8, 0x1f, RZ ;  /* 0x0000001f08007819 */ /* 0x002fc800000006ff */
[----:B------:R1:W2:Y:S01]  /*7ba0*/  SYNCS.PHASECHK.TRANS64.TRYWAIT P2, [UR4], R0 ;  /* 0x00000000ff0075a7 */ /* 0x0002a20008041104 */
[----:B------:R-:W-:-:S05]  /*7bb0*/  UMOV UR4, UR22 ;  /* 0x0000001600047c82 */ /* 0x000fca0008000000 */
.L_x_59:
[----:B------:R-:W-:Y:S01]  /*7bc0*/  ULEA UR21, UR4, UR23, 0x3 ;  /* 0x0000001704157291 */ /* 0x000fe2000f8e18ff */
[----:B--23--:R-:W-:Y:S11]  /*7bd0*/  @P2 BRA `(.L_x_57) ;  /* 0x00000000000c2947 */ /* 0x00cff60003800000 */
[----:B------:R-:W-:Y:S04]  /*7be0*/  SHF.L.U32 R3, R8, 0x1f, RZ ;  /* 0x0000001f08037819 */ /* 0x000fe800000006ff */
[----:B------:R-:W2:Y:S02]  /*7bf0*/  SYNCS.PHASECHK.TRANS64.TRYWAIT P0, [UR21], R3 ;  /* 0x00000003ff0075a7 */ /* 0x000ea40008001115 */
[----:B--2---:R-:W-:Y:S05]  /*7c00*/  @!P0 BRA `(.L_x_58) ;  /* 0x0000005c00348947 */ /* 0x004fea0003800000 */
.L_x_57:
[----:B------:R-:W-:Y:S01]  /*7c10*/  UISETP.NE.AND UP0, UPT, UR20, URZ, UPT ;  /* 0x000000ff1400728c */ /* 0x000fe2000bf05270 */
[----:B------:R-:W-:Y:S01]  /*7c20*/  PLOP3.LUT P2, PT, PT, PT, PT, 0x80, 0x8 ;  /* 0x000000000008781c */ /* 0x000fe20003f4f070 */
[----:B------:R-:W-:Y:S01]  /*7c30*/  UIADD3 UR5, UPT, UPT, UR4, 0x1, URZ ;  /* 0x0000000104057890 */ /* 0x000fe2000fffe0ff */
[----:B------:R-:W-:Y:S03]  /*7c40*/  ELECT P1, URZ, PT ;  /* 0x0000000000ff782f */ /* 0x000fe60003820000 */
[----:B------:R-:W-:Y:S01]  /*7c50*/  UISETP.NE.AND UP1, UPT, UR5, 0x4, UPT ;  /* 0x000000040500788c */ /* 0x000fe2000bf25270 */
[----:B------:R-:W-:Y:S01]  /*7c60*/  PLOP3.LUT P0, PT, PT, PT, UP0, 0x80, 0x8 ;  /* 0x000000000008781c */ /* 0x000fe20003f0f008 */
[----:B------:R-:W-:Y:S02]  /*7c70*/  ULEA UR18, UR4, UR26, 0xb ;  /* 0x0000001a04127291 */ /* 0x000fe4000f8e58ff */
[----:B------:R-:W-:Y:S02]  /*7c80*/  USEL UR6, URZ, 0x1, UP1 ;  /* 0x00000001ff067887 */ /* 0x000fe40008800000 */
[----:B------:R-:W-:Y:S02]  /*7c90*/  USEL UR22, UR5, URZ, UP1 ;  /* 0x000000ff05167287 */ /* 0x000fe40008800000 */
[----:B------:R-:W-:Y:S02]  /*7ca0*/  ULEA UR16, UR4, UR25, 0xa ;  /* 0x0000001904107291 */ /* 0x000fe4000f8e50ff */
[----:B------:R-:W-:Y:S01]  /*7cb0*/  @UP0 ULEA UR5, UR22, UR23, 0x3 ;  /* 0x0000001716050291 */ /* 0x000fe2000f8e18ff */
[----:B------:R-:W-:Y:S01]  /*7cc0*/  LOP3.LUT R8, R8, UR6, RZ, 0x3c, !PT ;  /* 0x0000000608087c12 */ /* 0x000fe2000f8e3cff */
[----:B------:R-:W-:Y:S01]  /*7cd0*/  UIADD3 UR8, UPT, UPT, UR18, 0x2, URZ ;  /* 0x0000000212087890 */ /* 0x000fe2000fffe0ff */
[----:B-----5:R-:W-:Y:S01]  /*7ce0*/  @P1 R2UR.BROADCAST UR6, R2 ;  /* 0x00000000020612ca */ /* 0x020fe200008e0000 */
[----:B------:R-:W-:Y:S01]  /*7cf0*/  UIADD3 UR4, UPT, UPT, UR16, 0x2, URZ ;  /* 0x0000000210047890 */ /* 0x000fe2000fffe0ff */
[----:B-1----:R-:W-:Y:S01]  /*7d00*/  @P0 SHF.L.U32 R0, R8, 0x1f, RZ ;  /* 0x0000001f08000819 */ /* 0x002fe200000006ff */
[----:B------:R-:W-:Y:S02]  /*7d10*/  UIADD3 UR12, UPT, UPT, UR18, 0x4, URZ ;  /* 0x00000004120c7890 */ /* 0x000fe4000fffe0ff */
[----:B------:R-:W-:Y:S01]  /*7d20*/  UIADD3 UR10, UPT, UPT, UR18, 0x6, URZ ;  /* 0x00000006120a7890 */ /* 0x000fe2000fffe0ff */
[----:B------:R3:W4:Y:S01]  /*7d30*/  @P0 SYNCS.PHASECHK.TRANS64.TRYWAIT P2, [UR5], R0 ;  /* 0x00000000ff0005a7 */ /* 0x0007220008041105 */
[----:B------:R-:W-:Y:S11]  /*7d40*/  ELECT P0, URZ, PT ;  /* 0x0000000000ff782f */ /* 0x000ff60003800000 */
[----:B------:R-:W-:Y:S02]  /*7d50*/  @!UPT UIADD3 URZ, UPT, UPT, URZ, URZ, URZ ;  /* 0x000000fffffff290 */ /* 0x000fe4000fffe0ff */
[C---:B------:R-:W-:Y:S02]  /*7d60*/  @P0 R2UR.BROADCAST UR15, R2.reuse ;  /* 0x00000000020f02ca */ /* 0x040fe400008e0000 */
[----:B------:R-:W-:Y:S11]  /*7d70*/  ELECT P0, URZ, PT ;  /* 0x0000000000ff782f */ /* 0x000ff60003800000 */
[----:B------:R-:W-:Y:S02]  /*7d80*/  @!UPT UIADD3 URZ, UPT, UPT, URZ, URZ, URZ ;  /* 0x000000fffffff290 */ /* 0x000fe4000fffe0ff */
[C---:B------:R-:W-:Y:S02]  /*7d90*/  @P0 R2UR.BROADCAST UR14, R2.reuse ;  /* 0x00000000020e02ca */ /* 0x040fe400008e0000 */
[----:B------:R-:W-:Y:S01]  /*7da0*/  ELECT P0, URZ, PT ;  /* 0x0000000000ff782f */ /* 0x000fe20003800000 */
[----:B------:R-:W-:Y:S01]  /*7db0*/  UMOV UR19, 0x40004080 ;  /* 0x4000408000137882 */ /* 0x000fe20000000000 */
[----:B------:R-:W-:Y:S01]  /*7dc0*/  UMOV UR17, 0x40004080 ;  /* 0x4000408000117882 */ /* 0x000fe20000000000 */
[----:B------:R-:W-:Y:S01]  /*7dd0*/  UMOV UR9, 0x40004080 ;  /* 0x4000408000097882 */ /* 0x000fe20000000000 */
[----:B------:R1:W-:Y:S01]  /*7de0*/  UTCHMMA gdesc[UR16], gdesc[UR18], tmem[UR6], tmem[UR44], idesc[UR45], UP2 ;  /* 0x00ff2c12100075ea */ /* 0x0003e20009000006 */
[----:B------:R-:W-:Y:S01]  /*7df0*/  UPLOP3.LUT UP2, UPT, UPT, UPT, UPT, 0x80, 0x8 ;  /* 0x000000000008789c */ /* 0x000fe20003f4f070 */
[----:B------:R-:W-:Y:S01]  /*7e00*/  UMOV UR5, 0x40004080 ;  /* 0x4000408000057882 */ /* 0x000fe20000000000 */
[----:B------:R-:W-:Y:S01]  /*7e10*/  UMOV UR13, 0x40004080 ;  /* 0x40004080000d7882 */ /* 0x000fe20000000000 */
[----:B------:R2:W-:Y:S01]  /*7e20*/  UTCHMMA gdesc[UR4], gdesc[UR8], tmem[UR15], tmem[UR42], idesc[UR43], UPT ;  /* 0x00ff2a08040075ea */ /* 0x0005e2000b80000f */
[----:B------:R-:W-:Y:S01]  /*7e30*/  UMOV UR7, 0x40004080 ;  /* 0x4000408000077882 */ /* 0x000fe20000000000 */
[----:B------:R-:W-:Y:S01]  /*7e40*/  UMOV UR11, 0x40004080 ;  /* 0x40004080000b7882 */ /* 0x000fe20000000000 */
[----:B-1----:R-:W-:Y:S02]  /*7e50*/  UIADD3 UR6, UPT, UPT, UR16, 0x4, URZ ;  /* 0x0000000410067890 */ /* 0x002fe4000fffe0ff */
[C---:B------:R-:W-:Y:S02]  /*7e60*/  @P0 R2UR.BROADCAST UR19, R2.reuse ;  /* 0x00000000021302ca */ /* 0x040fe400008e0000 */
[----:B------:R-:W-:Y:S11]  /*7e70*/  ELECT P0, URZ, PT ;  /* 0x0000000000ff782f */ /* 0x000ff60003800000 */
[----:B------:R-:W-:Y:S02]  /*7e80*/  @!UPT UIADD3 URZ, UPT, UPT, URZ, URZ, URZ ;  /* 0x000000fffffff290 */ /* 0x000fe4000fffe0ff */
[C---:B------:R-:W-:Y:S02]  /*7e90*/  @P0 R2UR.BROADCAST UR17, R2.reuse ;  /* 0x00000000021102ca */ /* 0x040fe400008e0000 */
[----:B------:R-:W-:Y:S01]  /*7ea0*/  ELECT P0, URZ, PT ;  /* 0x0000000000ff782f */ /* 0x000fe20003800000 */
[----:B--2---:R-:W-:Y:S02]  /*7eb0*/  UIADD3 UR4, UPT, UPT, UR16, 0x6, URZ ;  /* 0x0000000610047890 */ /* 0x004fe4000fffe0ff */
[----:B------:R-:W-:Y:S01]  /*7ec0*/  UIADD3 UR8, UPT, UPT, UR18, 0x40, URZ ;  /* 0x0000004012087890 */ /* 0x000fe2000fffe0ff */
[----:B------:R1:W-:Y:S01]  /*7ed0*/  UTCHMMA gdesc[UR6], gdesc[UR12], tmem[UR14], tmem[UR40], idesc[UR41], UPT ;  /* 0x00ff280c060075ea */ /* 0x0003e2000b80000e */
[----:B------:R-:W-:Y:S05]  /*7ee0*/  UMOV UR15, 0x40004080 ;  /* 0x40004080000f7882 */ /* 0x000fea0000000000 */
[----:B------:R2:W-:Y:S01]  /*7ef0*/  UTCHMMA gdesc[UR4], gdesc[UR10], tmem[UR19], tmem[UR38], idesc[UR39], UPT ;  /* 0x00ff260a040075ea */ /* 0x0005e2000b800013 */
[----:B-1----:R-:W-:Y:S02]  /*7f00*/  UIADD3 UR6, UPT, UPT, UR16, 0x40, URZ ;  /* 0x0000004010067890 */ /* 0x002fe4000fffe0ff */
[----:B------:R-:W-:Y:S02]  /*7f10*/  UIADD3 UR14, UPT, UPT, UR18, 0x42, URZ ;  /* 0x00000042120e7890 */ /* 0x000fe4000fffe0ff */
[----:B------:R-:W-:Y:S02]  /*7f20*/  UIADD3 UR12, UPT, UPT, UR18, 0x44, URZ ;  /* 0x00000044120c7890 */ /* 0x000fe4000fffe0ff */
[----:B--2---:R-:W-:Y:S01]  /*7f30*/  UIADD3 UR4, UPT, UPT, UR16, 0x42, URZ ;  /* 0x0000004210047890 */ /* 0x004fe2000fffe0ff */
[C---:B------:R-:W-:Y:S02]  /*7f40*/  @P0 R2UR.BROADCAST UR19, R2.reuse ;  /* 0x00000000021302ca */ /* 0x040fe400008e0000 */
[----:B------:R-:W-:Y:S01]  /*7f50*/  ELECT P0, URZ, PT ;  /* 0x0000000000ff782f */ /* 0x000fe20003800000 */
[----:B------:R1:W-:Y:S01]  /*7f60*/  UTCHMMA gdesc[UR6], gdesc[UR8], tmem[UR17], tmem[UR36], idesc[UR37], UPT ;  /* 0x00ff2408060075ea */ /* 0x0003e2000b800011 */
[----:B------:R-:W-:Y:S09]  /*7f70*/  UIADD3 UR10, UPT, UPT, UR18, 0x46, URZ ;  /* 0x00000046120a7890 */ /* 0x000ff2000fffe0ff */
[----:B------:R2:W-:Y:S01]  /*7f80*/  UTCHMMA gdesc[UR4], gdesc[UR14], tmem[UR19], tmem[UR34], idesc[UR35], UPT ;  /* 0x00ff220e040075ea */ /* 0x0005e2000b800013 */
[----:B-1----:R-:W-:Y:S01]  /*7f90*/  UIADD3 UR8, UPT, UPT, UR16, 0x44, URZ ;  /* 0x0000004410087890 */ /* 0x002fe2000fffe0ff */
[C---:B------:R-:W-:Y:S02]  /*7fa0*/  @P0 R2UR.BROADCAST UR17, R2.reuse ;  /* 0x00000000021102ca */ /* 0x040fe400008e0000 */
[----:B------:R-:W-:Y:S01]  /*7fb0*/  ELECT P0, URZ, PT ;  /* 0x0000000000ff782f */ /* 0x000fe20003800000 */
[----:B------:R-:W-:Y:S02]  /*7fc0*/  UIADD3 UR6, UPT, UPT, UR16, 0x46, URZ ;  /* 0x0000004610067890 */ /* 0x000fe4000fffe0ff */
[----:B--2---:R-:W-:Y:S10]  /*7fd0*/  UIADD3 UR5, UPT, UPT, UR21, 0x20, URZ ;  /* 0x0000002015057890 */ /* 0x004ff4000fffe0ff */
[----:B------:R-:W-:Y:S01]  /*7fe0*/  @P0 R2UR.BROADCAST UR14, R2 ;  /* 0x00000000020e02ca */ /* 0x000fe200008e0000 */
[----:B------:R-:W-:Y:S01]  /*7ff0*/  UIADD3 UR4, UPT, UPT, UR20, 0x1, URZ ;  /* 0x0000000114047890 */ /* 0x000fe2000fffe0ff */
[----:B------:R1:W-:Y:S03]  /*8000*/  UTCHMMA gdesc[UR8], gdesc[UR12], tmem[UR17], tmem[UR32], idesc[UR33], UPT ;  /* 0x00ff200c080075ea */ /* 0x0003e6000b800011 */
[----:B------:R-:W-:Y:S03]  /*8010*/  UISETP.GT.U32.AND UP0, UPT, UR4, 0x1, UPT ;  /* 0x000000010400788c */ /* 0x000fe6000bf04070 */
[----:B------:R-:W-:Y:S05]  /*8020*/  UMOV UR4, UR22 ;  /* 0x0000001600047c82 */ /* 0x000fea0008000000 */
[----:B------:R3:W-:Y:S01]  /*8030*/  UTCHMMA gdesc[UR6], gdesc[UR10], tmem[UR14], tmem[UR30], idesc[UR31], UPT ;  /* 0x00ff1e0a060075ea */ /* 0x0007e2000b80000e */
[----:B------:R3:W-:Y:S01]  /*8040*/  UTCBAR.MULTICAST [UR5], URZ, UR24 ;  /* 0x000000ff050073e9 */ /* 0x0007e20008000818 */
[----:B-1----:R-:W-:Y:S07]  /*8050*/  UIADD3 UR8, UPT, UPT, UR20, -0x1, URZ ;  /* 0xffffffff14087890 */ /* 0x002fee000fffe0ff */
[----:B------:R-:W-:Y:S01]  /*8060*/  UMOV UR20, UR8 ;  /* 0x0000000800147c82 */ /* 0x000fe20008000000 */
[----:B----4-:R-:W-:Y:S05]  /*8070*/  BRA.U UP0, `(.L_x_59) ;  /* 0xfffffff900d07547 */ /* 0x010fea000b83ffff */
.L_x_56:
[----:B------:R-:W-:Y:S01]  /*8080*/  UIADD3 UR4, UPT, UPT, UR27, 0x1, URZ ;  /* 0x000000011b047890 */ /* 0x000fe2000fffe0ff */
[----:B------:R-:W-:Y:S01]  /*8090*/  LOP3.LUT P0, RZ, R6, 0x1, RZ, 0xc0, !PT ;  /* 0x0000000106ff7812 */ /* 0x000fe2000780c0ff */
[----:B---3--:R-:W-:Y:S01]  /*80a0*/  UIADD3 UR5, UPT, UPT, UR28, 0xa0, URZ ;  /* 0x000000a01c057890 */ /* 0x008fe2000fffe0ff */
[----:B------:R-:W-:Y:S01]  /*80b0*/  LOP3.LUT R9, R9, 0x1, RZ, 0x3c, !PT ;  /* 0x0000000109097812 */ /* 0x000fe200078e3cff */
[----:B------:R-:W-:-:S04]  /*80c0*/  UISETP.NE.AND UP0, UPT, UR4, 0x2, UPT ;  /* 0x000000020400788c */ /* 0x000fc8000bf05270 */
[----:B------:R-:W-:Y:S02]  /*80d0*/  USEL UR6, URZ, 0x1, UP0 ;  /* 0x00000001ff067887 */ /* 0x000fe40008000000 */
[----:B------:R-:W-:Y:S01]  /*80e0*/  USEL UR27, UR4, URZ, UP0 ;  /* 0x000000ff041b7287 */ /* 0x000fe20008000000 */
[----:B------:R2:W-:Y:S03]  /*80f0*/  UTCBAR [UR5], URZ ;  /* 0x000000ff050073e9 */ /* 0x0005e600080000ff */
[----:B------:R-:W-:Y:S01]  /*8100*/  LOP3.LUT R10, R10, UR6, RZ, 0x3c, !PT ;  /* 0x000000060a0a7c12 */ /* 0x000fe2000f8e3cff */
[----:B------:R-:W-:Y:S07]  /*8110*/  @P0 BRA `(.L_x_60) ;  /* 0xfffffff800440947 */ /* 0x000fee000383ffff */
[----:B------:R-:W3:Y:S01]  /*8120*/  S2UR UR6, SR_CgaCtaId ;  /* 0x00000000000679c3 */ /* 0x000ee20000008800 */
[----:B------:R-:W-:Y:S01]  /*8130*/  ELECT P0, URZ, PT ;  /* 0x0000000000ff782f */ /* 0x000fe20003800000 */
[----:B-1----:R-:W-:Y:S01]  /*8140*/  IMAD.MOV.U32 R0, RZ, RZ, 0x1 ;  /* 0x00000001ff007424 */ /* 0x002fe200078e00ff */
[----:B------:R-:W-:Y:S01]  /*8150*/  UIADD3 UR23, UPT, UPT, UR23, 0xb0, URZ ;  /* 0x000000b017177890 */ /* 0x000fe2000fffe0ff */
[----:B------:R-:W-:Y:S01]  /*8160*/  SHF.L.U32 R2, R10, 0x1f, RZ ;  /* 0x0000001f0a027819 */ /* 0x000fe200000006ff */
[----:B------:R-:W-:-:S03]  /*8170*/  UMOV UR4, 0x40 ;  /* 0x0000004000047882 */ /* 0x000fc60000000000 */
[----:B------:R-:W-:Y:S01]  /*8180*/  UVIRTCOUNT.DEALLOC.SMPOOL 0x80 ;  /* 0x000000800000784c */ /* 0x000fe20000000000 */
[----:B---3--:R-:W-:Y:S02]  /*8190*/  ULEA UR6, UR6, UR4, 0x18 ;  /* 0x0000000406067291 */ /* 0x008fe4000f8ec0ff */
[----:B------:R-:W-:-:S07]  /*81a0*/  ULEA UR4, UR27, UR23, 0x3 ;  /* 0x000000171b047291 */ /* 0x000fce000f8e18ff */
[----:B------:R1:W-:Y:S02]  /*81b0*/  @P0 STS.U8 [UR6+0x1c], R0 ;  /* 0x00001c00ff000988 */ /* 0x0003e40008000006 */
[----:B------:R-:W3:Y:S02]  /*81c0*/  SYNCS.PHASECHK.TRANS64.TRYWAIT P0, [UR4], R2 ;  /* 0x00000002ff0075a7 */ /* 0x000ee40008001104 */
[----:B-1-3--:R-:W-:Y:S05]  /*81d0*/  @!P0 BRA `(.L_x_61) ;  /* 0x0000005400d88947 */ /* 0x00afea0003800000 */
.L_x_150:
[----:B------:R-:W-:-:S04]  /*81e0*/  UIADD3 UR4, UPT, UPT, UR27, 0x1, URZ ;  /* 0x000000011b047890 */ /* 0x000fc8000fffe0ff */
[----:B------:R-:W-:-:S04]  /*81f0*/  UISETP.NE.AND UP0, UPT, UR4, 0x2, UPT ;  /* 0x000000020400788c */ /* 0x000fc8000bf05270 */
[----:B--2---:R-:W-:Y:S02]  /*8200*/  USEL UR5, URZ, 0x1, UP0 ;  /* 0x00000001ff057887 */ /* 0x004fe40008000000 */
[----:B------:R-:W-:-:S04]  /*8210*/  USEL UR4, UR4, URZ, UP0 ;  /* 0x000000ff04047287 */ /* 0x000fc80008000000 */
[----:B------:R-:W-:Y:S01]  /*8220*/  ULEA UR4, UR4, UR23, 0x3 ;  /* 0x0000001704047291 */ /* 0x000fe2000f8e18ff */
[----:B-1----:R-:W-:-:S04]  /*8230*/  LOP3.LUT R2, R10, UR5, RZ, 0x3c, !PT ;  /* 0x000000050a027c12 */ /* 0x002fc8000f8e3cff */
[----:B------:R-:W-:-:S04]  /*8240*/  SHF.L.U32 R2, R2, 0x1f, RZ ;  /* 0x0000001f02027819 */ /* 0x000fc800000006ff */
[----:B------:R-:W1:Y:S02]  /*8250*/  SYNCS.PHASECHK.TRANS64.TRYWAIT P0, [UR4], R2 ;  /* 0x00000002ff0075a7 */ /* 0x000e640008001104 */
[----:B-1----:R-:W-:Y:S05]  /*8260*/  @!P0 BRA `(.L_x_62) ;  /* 0x0000005400cc8947 */ /* 0x002fea0003800000 */
.L_x_152:
[----:B------:R-:W-:Y:S01]  /*8270*/  NOP ;  /* 0x0000000000007918 */ /* 0x000fe20000000000 */
[----:B-1----:R-:W1:Y:S01]  /*8280*/  LDS R0, [UR6+0x14] ;  /* 0x00001406ff007984 */ /* 0x002e620008000800 */
[----:B------:R-:W-:Y:S01]  /*8290*/  LOP3.LUT R3, R11, 0xffff, RZ, 0xc0, !PT ;  /* 0x0000ffff0b037812 */ /* 0x000fe200078ec0ff */
[----:B------:R-:W-:-:S03]  /*82a0*/  IMAD.MOV.U32 R2, RZ, RZ, 0xffff ;  /* 0x0000ffffff027424 */ /* 0x000fc600078e00ff */
[----:B------:R-:W-:-:S04]  /*82b0*/  SHF.R.U32.HI R3, RZ, 0x5, R3 ;  /* 0x00000005ff037819 */ /* 0x000fc80000011603 */
[----:B------:R-:W-:-:S04]  /*82c0*/  SHF.L.U32 R2, R2, R3, RZ ;  /* 0x0000000302027219 */ /* 0x000fc800000006ff */
[----:B-1----:R-:W-:-:S04]  /*82d0*/  LOP3.LUT R0, R0, R2, RZ, 0xc0, !PT ;  /* 0x0000000200007212 */ /* 0x002fc800078ec0ff */
[----:B------:R-:W-:Y:S01]  /*82e0*/  ISETP.NE.AND P0, PT, R0, R2, PT ;  /* 0x000000020000720c */ /* 0x000fe20003f05270 */
[----:B------:R-:W-:-:S05]  /*82f0*/  IMAD.MOV.U32 R0, RZ, RZ, 0x1 ;  /* 0x00000001ff007424 */ /* 0x000fca00078e00ff */
[----:B------:R-:W-:-:S07]  /*8300*/  SHF.L.U32 R0, R0, R3, RZ ;  /* 0x0000000300007219 */ /* 0x000fce00000006ff */
[----:B------:R-:W-:Y:S05]  /*8310*/  @P0 BRA `(.L_x_63) ;  /* 0x00000000005c0947 */ /* 0x000fea0003800000 */
[----:B------:R-:W1:Y:S02]  /*8320*/  LDS R3, [UR6+0x18] ;  /* 0x00001806ff037984 */ /* 0x000e640008000800 */
[----:B-1----:R-:W-:-:S04]  /*8330*/  LOP3.LUT R3, R3, R0, RZ, 0xc0, !PT ;  /* 0x0000000003037212 */ /* 0x002fc800078ec0ff */
[----:B------:R-:W-:-:S13]  /*8340*/  ISETP.NE.AND P0, PT, R3, R0, PT ;  /* 0x000000000300720c */ /* 0x000fda0003f05270 */
[----:B------:R-:W-:Y:S05]  /*8350*/  @P0 BRA `(.L_x_64) ;  /* 0x0000000000400947 */ /* 0x000fea0003800000 */
[----:B------:R-:W-:Y:S01]  /*8360*/  R2UR UR4, R2 ;  /* 0x00000000020472ca */ /* 0x000fe200000e0000 */
[----:B------:R-:W1:Y:S01]  /*8370*/  S2R R3, SR_LANEID ;  /* 0x0000000000037919 */ /* 0x000e620000000000 */
[----:B------:R-:W-:-:S04]  /*8380*/  LOP3.LUT R0, RZ, R0, RZ, 0x33, !PT ;  /* 0x00000000ff007212 */ /* 0x000fc800078e33ff */
[----:B------:R-:W2:Y:S07]  /*8390*/  REDUX UR7, R0 ;  /* 0x00000000000773c4 */ /* 0x000eae0000000000 */
[----:B------:R-:W-:-:S03]  /*83a0*/  ULOP3.LUT UR5, URZ, UR4, URZ, 0x33, !UPT ;  /* 0x00000004ff057292 */ /* 0x000fc6000f8e33ff */
[----:B------:R-:W-:Y:S02]  /*83b0*/  VOTEU.ANY UR4, UPT, PT ;  /* 0x0000000000047886 */ /* 0x000fe400038e0100 */
[----:B------:R-:W-:Y:S01]  /*83c0*/  UFLO.U32 UR4, UR4 ;  /* 0x00000004000472bd */ /* 0x000fe200080e0000 */
[----:B------:R-:W-:-:S04]  /*83d0*/  IMAD.U32 R2, RZ, RZ, UR5 ;  /* 0x00000005ff027e24 */ /* 0x000fc8000f8e00ff */
[----:B------:R-:W3:Y:S02]  /*83e0*/  REDUX UR8, R2 ;  /* 0x00000000020873c4 */ /* 0x000ee40000000000 */
[----:B------:R4:W-:Y:S01]  /*83f0*/  UTCATOMSWS.AND URZ, UR5 ;  /* 0x0000000500ff79e3 */ /* 0x0009e20008000000 */
[----:B--2---:R-:W-:Y:S01]  /*8400*/  IMAD.U32 R0, RZ, RZ, UR7 ;  /* 0x00000007ff007e24 */ /* 0x004fe2000f8e00ff */
[----:B-1----:R-:W-:Y:S01]  /*8410*/  ISETP.EQ.U32.AND P0, PT, R3, UR4, PT ;  /* 0x0000000403007c0c */ /* 0x002fe2000bf02070 */
[----:B---3--:R-:W-:-:S12]  /*8420*/  IMAD.U32 R2, RZ, RZ, UR8 ;  /* 0x00000008ff027e24 */ /* 0x008fd8000f8e00ff */
[----:B------:R4:W-:Y:S04]  /*8430*/  @P0 ATOMS.AND RZ, [UR6+0x14], R2 ;  /* 0x00001402ffff098c */ /* 0x0009e8000a800006 */
[----:B------:R4:W-:Y:S01]  /*8440*/  @P0 ATOMS.AND RZ, [UR6+0x18], R0 ;  /* 0x00001800ffff098c */ /* 0x0009e2000a800006 */
[----:B------:R-:W-:Y:S05]  /*8450*/  BRA `(.L_x_65) ;  /* 0x0000000000147947 */ /* 0x000fea0003800000 */
.L_x_64:
[----:B------:R-:W-:Y:S02]  /*8460*/  MOV R2, 0x8480 ;  /* 0x0000848000027802 */ /* 0x000fe40000000f00 */
[----:B-----5:R-:W-:Y:S05]  /*8470*/  CALL.REL.NOINC `($__internal_0_$__cuda_sm10x_tcgen05_guardrail_trap_col_being_dealloced_not_returned_by_alloc) ;  /* 0x0000005800b87944 */ /* 0x020fea0003c00000 */
[----:B------:R-:W-:Y:S05]  /*8480*/  BRA `(.L_x_65) ;  /* 0x0000000000087947 */ /* 0x000fea0003800000 */
.L_x_63:
[----:B------:R-:W-:Y:S02]  /*8490*/  MOV R2, 0x84b0 ;  /* 0x000084b000027802 */ /* 0x000fe40000000f00 */
[----:B-----5:R-:W-:Y:S05]  /*84a0*/  CALL.REL.NOINC `($__internal_2_$__cuda_sm10x_tcgen05_guardrail_trap_unallocated_columns_being_dealloced) ;  /* 0x0000005800c47944 */ /* 0x020fea0003c00000 */
.L_x_65:
[----:B------:R-:W-:Y:S01]  /*84b0*/  NOP ;  /* 0x0000000000007918 */ /* 0x000fe20000000000 */
[----:B----4-:R-:W-:Y:S05]  /*84c0*/  EXIT ;  /* 0x000000000000794d */ /* 0x010fea0003800000 */
.L_x_49:
[----:B------:R-:W-:-:S09]  /*84d0*/  UISETP.NE.OR UP0, UPT, UR18, 0x3, !UP3 ;  /* 0x000000031200788c */ /* 0x000fd2000df05670 */
[----:B------:R-:W-:Y:S05]  /*84e0*/  BRA.U UP0, `(.L_x_66) ;  /* 0x0000001100e47547 */ /* 0x000fea000b800000 */
[----:B------:R-:W2:Y:S01]  /*84f0*/  LDCU.64 UR4, c[0x0][0x988] ;  /* 0x00013100ff0477ac */ /* 0x000ea20008000a00 */
[----:B------:R-:W3:Y:S01]  /*8500*/  S2UR UR10, SR_CgaCtaId ;  /* 0x00000000000a79c3 */ /* 0x000ee20000008800 */
[----:B------:R-:W-:Y:S01]  /*8510*/  HFMA2 R10, -RZ, RZ, 0, 5.9604644775390625e-08 ;  /* 0x00000001ff0a7431 */ /* 0x000fe200000001ff */
[----:B------:R-:W-:Y:S01]  /*8520*/  MOV R9, RZ ;  /* 0x000000ff00097202 */ /* 0x000fe20000000f00 */
[----:B------:R-:W4:Y:S01]  /*8530*/  LDCU UR42, c[0x0][0x370] ;  /* 0x00006e00ff2a77ac */ /* 0x000f220008000800 */
[----:B------:R-:W-:Y:S01]  /*8540*/  HFMA2 R3, -RZ, RZ, 0, 0.0078125 ;  /* 0x00002000ff037431 */ /* 0x000fe200000001ff */
[----:B------:R-:W4:Y:S03]  /*8550*/  LDCU.128 UR28, c[0x0][0xc10] ;  /* 0x00018200ff1c77ac */ /* 0x000f260008000c00 */
[----:B------:R-:W1:Y:S01]  /*8560*/  LDC.64 R12, c[0x0][0x348] ;  /* 0x0000d200ff0c7b82 */ /* 0x000e620000000a00 */
[----:B------:R-:W3:Y:S01]  /*8570*/  LDCU UR41, c[0x0][0x374] ;  /* 0x00006e80ff2977ac */ /* 0x000ee20008000800 */
[----:B------:R-:W3:Y:S01]  /*8580*/  LDCU.64 UR24, c[0x0][0x990] ;  /* 0x00013200ff1877ac */ /* 0x000ee20008000a00 */
[----:B------:R-:W3:Y:S01]  /*8590*/  LDCU UR17, c[0x0][0xc0c] ;  /* 0x00018180ff1177ac */ /* 0x000ee20008000800 */
[----:B------:R-:W1:Y:S01]  /*85a0*/  LDCU.128 UR32, c[0x0][0xa80] ;  /* 0x00015000ff2077ac */ /* 0x000e620008000c00 */
[----:B--2---:R-:W-:Y:S01]  /*85b0*/  UISETP.NE.U32.AND UP0, UPT, UR4, URZ, UPT ;  /* 0x000000ff0400728c */ /* 0x004fe2000bf05070 */
[----:B------:R-:W2:Y:S01]  /*85c0*/  LDCU UR53, c[0x0][0xc20] ;  /* 0x00018400ff3577ac */ /* 0x000ea20008000800 */
[----:B------:R-:W2:Y:S01]  /*85d0*/  LDCU UR4, c[0x0][0xc30] ;  /* 0x00018600ff0477ac */ /* 0x000ea20008000800 */
[----:B------:R-:W2:Y:S01]  /*85e0*/  LDCU.128 UR36, c[0x0][0xa90] ;  /* 0x00015200ff2477ac */ /* 0x000ea20008000c00 */
[----:B------:R-:W-:Y:S01]  /*85f0*/  UMOV UR20, 0x400 ;  /* 0x0000040000147882 */ /* 0x000fe20000000000 */
[----:B----4-:R-:W-:-:S02]  /*8600*/  UIMAD.WIDE.U32 UR6, UR42, UR28, URZ ;  /* 0x0000001c2a0672a5 */ /* 0x010fc4000f8e00ff */
[----:B---3--:R-:W-:Y:S02]  /*8610*/  UIMAD.WIDE.U32 UR8, UR41, UR31, URZ ;  /* 0x0000001f290872a5 */ /* 0x008fe4000f8e00ff */
[----:B------:R-:W-:Y:S02]  /*8620*/  ULEA UR20, UR10, UR20, 0x18 ;  /* 0x000000140a147291 */ /* 0x000fe4000f8ec0ff */
[----:B------:R-:W-:Y:S02]  /*8630*/  UISETP.NE.AND.EX UP4, UPT, UR5, URZ, UPT, UP0 ;  /* 0x000000ff0500728c */ /* 0x000fe4000bf85300 */
[----:B------:R-:W-:Y:S02]  /*8640*/  USEL UR52, URZ, 0x1, UP5 ;  /* 0x00000001ff347887 */ /* 0x000fe4000a800000 */
[----:B------:R-:W-:Y:S02]  /*8650*/  UISETP.GE.AND UP0, UPT, UR55, 0x1, UPT ;  /* 0x000000013700788c */ /* 0x000fe4000bf06270 */
[----:B------:R-:W-:-:S02]  /*8660*/  UISETP.NE.U32.AND UP5, UPT, UR24, URZ, UPT ;  /* 0x000000ff1800728c */ /* 0x000fc4000bfa5070 */
[----:B------:R-:W-:Y:S02]  /*8670*/  UISETP.NE.AND UP0, UPT, UR17, 0x1, UPT ;  /* 0x000000011100788c */ /* 0x000fe4000bf05270 */
[----:B------:R-:W-:Y:S02]  /*8680*/  UIADD3 UR44, UPT, UPT, UR20, 0x58, URZ ;  /* 0x00000058142c7890 */ /* 0x000fe4000fffe0ff */
[----:B------:R-:W-:Y:S02]  /*8690*/  UIADD3 UR43, UPT, UPT, UR20, 0x98, URZ ;  /* 0x00000098142b7890 */ /* 0x000fe4000fffe0ff */
[----:B------:R-:W-:Y:S02]  /*86a0*/  UIADD3 UR40, UPT, UPT, UR20, 0x40, URZ ;  /* 0x0000004014287890 */ /* 0x000fe4000fffe0ff */
[----:B------:R-:W-:Y:S02]  /*86b0*/  UIADD3 UR27, UPT, UPT, UR20, 0x48, URZ ;  /* 0x00000048141b7890 */ /* 0x000fe4000fffe0ff */
[----:B------:R-:W-:-:S02]  /*86c0*/  UIADD3 UR26, UPT, UPT, UR20, 0x50, URZ ;  /* 0x00000050141a7890 */ /* 0x000fc4000fffe0ff */
[----:B------:R-:W-:Y:S01]  /*86d0*/  UISETP.NE.AND UP0, UPT, UR30, 0x1, UPT ;  /* 0x000000011e00788c */ /* 0x000fe2000bf05270 */
[----:B------:R-:W-:Y:S01]  /*86e0*/  UMOV UR49, UR7 ;  /* 0x0000000700317c82 */ /* 0x000fe20008000000 */
[----:B------:R-:W-:Y:S01]  /*86f0*/  UMOV UR48, UR9 ;  /* 0x0000000900307c82 */ /* 0x000fe20008000000 */
[----:B-1----:R-:W-:Y:S02]  /*8700*/  UISETP.NE.AND UP0, UPT, UR32, 0x1, UPT ;  /* 0x000000012000788c */ /* 0x002fe4000bf05270 */
[----:B------:R-:W-:Y:S01]  /*8710*/  UISETP.NE.AND UP0, UPT, UR35, 0x1, UPT ;  /* 0x000000012300788c */ /* 0x000fe2000bf05270 */
[----:B------:R-:W1:Y:S01]  /*8720*/  LDCU UR54, c[0x0][0xaa0] ;  /* 0x00015400ff3677ac */ /* 0x000e620008000800 */
[----:B------:R-:W-:Y:S02]  /*8730*/  UPLOP3.LUT UP3, UPT, UPT, UPT, UPT, 0x40, 0x4 ;  /* 0x000000000004789c */ /* 0x000fe40003f6e870 */
[----:B------:R-:W-:Y:S01]  /*8740*/  UISETP.NE.AND UP6, UPT, UR55, 0x1, UPT ;  /* 0x000000013700788c */ /* 0x000fe2000bfc5270 */
[----:B------:R-:W3:Y:S01]  /*8750*/  LDCU.64 UR18, c[0x0][0xc28] ;  /* 0x00018500ff1277ac */ /* 0x000ee20008000a00 */
[----:B------:R-:W-:-:S02]  /*8760*/  UISETP.NE.AND.EX UP5, UPT, UR25, URZ, UPT, UP5 ;  /* 0x000000ff1900728c */ /* 0x000fc4000bfa5350 */
[----:B------:R-:W-:Y:S02]  /*8770*/  UPRMT UR44, UR10, 0x654, UR44 ;  /* 0x000006540a2c7896 */ /* 0x000fe4000800002c */
[----:B------:R-:W-:Y:S02]  /*8780*/  UPRMT UR43, URZ, 0x654, UR43 ;  /* 0x00000654ff2b7896 */ /* 0x000fe4000800002b */
[----:B------:R-:W-:Y:S02]  /*8790*/  UPRMT UR47, UR10, 0x654, UR40 ;  /* 0x000006540a2f7896 */ /* 0x000fe40008000028 */
[----:B------:R-:W-:Y:S02]  /*87a0*/  UPRMT UR46, UR10, 0x654, UR27 ;  /* 0x000006540a2e7896 */ /* 0x000fe4000800001b */
[----:B------:R-:W-:Y:S02]  /*87b0*/  UPRMT UR45, UR10, 0x654, UR26 ;  /* 0x000006540a2d7896 */ /* 0x000fe4000800001a */
[----:B------:R-:W-:-:S02]  /*87c0*/  USHF.R.U32.HI UR49, URZ, UR29, UR49 ;  /* 0x0000001dff317299 */ /* 0x000fc40008011631 */
[----:B--2---:R-:W-:Y:S02]  /*87d0*/  USHF.R.U32.HI UR48, URZ, UR53, UR48 ;  /* 0x00000035ff307299 */ /* 0x004fe40008011630 */
[----:B------:R-:W-:Y:S02]  /*87e0*/  UISETP.NE.AND UP2, UPT, UR4, 0x1, UPT ;  /* 0x000000010400788c */ /* 0x000fe4000bf45270 */
[----:B-1-3--:R-:W-:-:S11]  /*87f0*/  UISETP.NE.AND UP0, UPT, UR38, 0x1, UPT ;  /* 0x000000012600788c */ /* 0x00afd6000bf05270 */
.L_x_77:
[----:B------:R-:W-:Y:S04]  /*8800*/  SHF.L.U32 R2, R9, 0x1f, RZ ;  /* 0x0000001f09027819 */ /* 0x000fe800000006ff */
[----:B-1----:R-:W1:Y:S02]  /*8810*/  SYNCS.PHASECHK.TRANS64.TRYWAIT P0, [UR20+0x90], R2 ;  /* 0x00009002ff0075a7 */ /* 0x002e640008001114 */
[----:B-1----:R-:W-:Y:S05]  /*8820*/  @!P0 BRA `(.L_x_67) ;  /* 0x0000005000748947 */ /* 0x002fea0003800000 */
.L_x_154:
[----:B------:R-:W2:Y:S01]  /*8830*/  LDS.128 R4, [UR20+0xd0] ;  /* 0x0000d014ff047984 */ /* 0x000ea20008000c00 */
[----:B------:R-:W-:Y:S01]  /*8840*/  @!PT LDS RZ, [RZ] ;  /* 0x00000000fffff984 */ /* 0x000fe20000000800 */
[----:B------:R-:W-:Y:S01]  /*8850*/  @!PT LDS RZ, [RZ] ;  /* 0x00000000fffff984 */ /* 0x000fe20000000800 */
[----:B------:R-:W-:Y:S01]  /*8860*/  @!PT LDS RZ, [RZ] ;  /* 0x00000000fffff984 */ /* 0x000fe20000000800 */
[----:B------:R-:W-:Y:S01]  /*8870*/  @!PT LDS RZ, [RZ] ;  /* 0x00000000fffff984 */ /* 0x000fe20000000800 */
[----:B------:R3:W-:Y:S06]  /*8880*/  MEMBAR.ALL.CTA ;  /* 0x0000000000007992 */ /* 0x0007ec0000008000 */
[----:B---3--:R-:W3:Y:S02]  /*8890*/  FENCE.VIEW.ASYNC.S ;  /* 0x00000000000073c6 */ /* 0x008ee40000000000 */
[----:B---3--:R-:W-:Y:S01]  /*88a0*/  SYNCS.ARRIVE.TRANS64.RED.A1T0 RZ, [UR43], RZ ;  /* 0x000000ffffff79a7 */ /* 0x008fe2000810042b */
[----:B--2---:R-:W-:Y:S11]  /*88b0*/  LOP3.LUT P0, RZ, R6, 0x1, RZ, 0xc0, !PT ;  /* 0x0000000106ff7812 */ /* 0x004ff6000780c0ff */
[----:B------:R-:W-:Y:S02]  /*88c0*/  @!UPT UIADD3 URZ, UPT, UPT, URZ, URZ, URZ ;  /* 0x000000fffffff290 */ /* 0x000fe4000fffe0ff */
[----:B------:R-:W-:Y:S01]  /*88d0*/  VOTEU.ANY UP0, P0 ;  /* 0x0000000000ff7886 */ /* 0x000fe20000000100 */
[----:B------:R-:W-:Y:S11]  /*88e0*/  PLOP3.LUT P0, PT, PT, PT, UP0, 0x80, 0x8 ;  /* 0x000000000008781c */ /* 0x000ff60003f0f008 */
[----:B------:R-:W-:Y:S02]  /*88f0*/  @!UPT UIADD3 URZ, UPT, UPT, URZ, URZ, URZ ;  /* 0x000000fffffff290 */ /* 0x000fe4000fffe0ff */
[----:B-1----:R-:W-:Y:S02]  /*8900*/  @P0 MOV R2, R4 ;  /* 0x0000000400020202 */ /* 0x002fe40000000f00 */
[----:B------:R-:W-:Y:S02]  /*8910*/  @P0 LOP3.LUT R0, R5, 0xffff, RZ, 0xc0, !PT ;  /* 0x0000ffff05000812 */ /* 0x000fe400078ec0ff */
[----:B------:R-:W-:Y:S02]  /*8920*/  @P0 R2UR UR5, R2 ;  /* 0x00000000020502ca */ /* 0x000fe400000e0000 */
[----:B------:R-:W-:Y:S11]  /*8930*/  @P0 R2UR UR4, R0 ;  /* 0x00000000000402ca */ /* 0x000ff600000e0000 */
[----:B------:R-:W-:Y:S02]  /*8940*/  @UP0 UMOV UR16, UR5 ;  /* 0x0000000500100c82 */ /* 0x000fe40008000000 */
[----:B------:R-:W-:Y:S01]  /*8950*/  @UP0 UMOV UR15, UR4 ;  /* 0x00000004000f0c82 */ /* 0x000fe20008000000 */
[----:B------:R-:W-:Y:S09]  /*8960*/  UISETP.GE.AND UP0, UPT, UR55, 0x1, UPT ;  /* 0x000000013700788c */ /* 0x000ff2000bf06270 */
[----:B------:R-:W-:Y:S05]  /*8970*/  BRA.U !UP0, `(.L_x_68) ;  /* 0x0000000108b47547 */ /* 0x000fea000b800000 */
[----:B------:R-:W-:Y:S02]  /*8980*/  UIMAD.WIDE.U32 UR8, UR15, UR31, URZ ;  /* 0x0000001f0f0872a5 */ /* 0x000fe4000f8e00ff */
[----:B------:R-:W-:Y:S02]  /*8990*/  UP2UR UR14, UPR, URZ, 0x2 ;  /* 0x00000002ff0e7883 */ /* 0x000fe40008000000 */
[----:B------:R-:W-:Y:S02]  /*89a0*/  UISETP.NE.AND UP1, UPT, UR30, 0x1, UPT ;  /* 0x000000011e00788c */ /* 0x000fe4000bf25270 */
[----:B------:R-:W-:Y:S02]  /*89b0*/  UIMAD.WIDE.U32 UR10, UR16, UR28, URZ ;  /* 0x0000001c100a72a5 */ /* 0x000fe4000f8e00ff */
[----:B------:R-:W-:Y:S02]  /*89c0*/  USEL UR4, UR41, UR48, !UP1 ;  /* 0x0000003029047287 */ /* 0x000fe4000c800000 */
[----:B------:R-:W-:Y:S02]  /*89d0*/  UISETP.NE.AND UP0, UPT, UR17, 0x1, UPT ;  /* 0x000000011100788c */ /* 0x000fe4000bf05270 */
[----:B------:R-:W-:Y:S02]  /*89e0*/  UIMAD.WIDE.U32 UR12, UR4, UR18, URZ ;  /* 0x00000012040c72a5 */ /* 0x000fe4000f8e00ff */
[----:B------:R-:W-:Y:S01]  /*89f0*/  USEL UR7, UR42, UR49, !UP0 ;  /* 0x000000312a077287 */ /* 0x000fe2000c000000 */
[----:B------:R-:W-:Y:S02]  /*8a00*/  UMOV UR5, UR9 ;  /* 0x0000000900057c82 */ /* 0x000fe40008000000 */
[----:B------:R-:W-:Y:S02]  /*8a10*/  USHF.R.U32.HI UR6, URZ, UR53, UR5 ;  /* 0x00000035ff067299 */ /* 0x000fe40008011605 */
[----:B------:R-:W-:Y:S02]  /*8a20*/  UIMAD.WIDE.U32 UR22, UR7, UR18, URZ ;  /* 0x00000012071672a5 */ /* 0x000fe4000f8e00ff */
[----:B------:R-:W-:Y:S02]  /*8a30*/  USEL UR6, UR15, UR6, !UP1 ;  /* 0x000000060f067287 */ /* 0x000fe4000c800000 */
[----:B------:R-:W-:Y:S01]  /*8a40*/  UISETP.NE.AND UP1, UPT, UR14, URZ, UPT ;  /* 0x000000ff0e00728c */ /* 0x000fe2000bf25270 */
[----:B------:R-:W-:Y:S01]  /*8a50*/  UMOV UR5, UR11 ;  /* 0x0000000b00057c82 */ /* 0x000fe20008000000 */
[----:B------:R-:W-:Y:S02]  /*8a60*/  UIMAD.WIDE.U32 UR10, UR6, UR18, URZ ;  /* 0x00000012060a72a5 */ /* 0x000fe4000f8e00ff */
[----:B------:R-:W-:Y:S03]  /*8a70*/  USHF.R.U32.HI UR8, URZ, UR29, UR5 ;  /* 0x0000001dff087299 */ /* 0x000fe60008011605 */
[----:B------:R-:W-:Y:S02]  /*8a80*/  UMOV UR5, UR13 ;  /* 0x0000000d00057c82 */ /* 0x000fe40008000000 */
[----:B------:R-:W-:Y:S03]  /*8a90*/  @UP6 USHF.R.U32.HI UR4, URZ, UR19, UR5 ;  /* 0x00000013ff046299 */ /* 0x000fe60008011605 */
[----:B------:R-:W-:Y:S01]  /*8aa0*/  UMOV UR5, UR23 ;  /* 0x0000001700057c82 */ /* 0x000fe20008000000 */
[----:B------:R-:W-:Y:S02]  /*8ab0*/  UIMAD UR4, UR55, UR4, URZ ;  /* 0x00000004370472a4 */ /* 0x000fe4000f8e02ff */
[----:B------:R-:W-:Y:S02]  /*8ac0*/  @UP6 USHF.R.U32.HI UR7, URZ, UR19, UR5 ;  /* 0x00000013ff076299 */ /* 0x000fe40008011605 */
[----:B------:R-:W-:Y:S02]  /*8ad0*/  USEL UR5, UR16, UR8, !UP0 ;  /* 0x0000000810057287 */ /* 0x000fe4000c000000 */
[----:B------:R-:W-:Y:S02]  /*8ae0*/  UIMAD UR8, UR55, UR7, URZ ;  /* 0x00000007370872a4 */ /* 0x000fe4000f8e02ff */
[----:B------:R-:W-:Y:S03]  /*8af0*/  UISETP.GE.AND UP0, UPT, UR6, UR4, UPT ;  /* 0x000000040600728c */ /* 0x000fe6000bf06270 */
[----:B------:R-:W-:Y:S01]  /*8b00*/  UMOV UR4, UR11 ;  /* 0x0000000b00047c82 */ /* 0x000fe20008000000 */
[----:B------:R-:W-:Y:S02]  /*8b10*/  UISETP.GE.OR UP0, UPT, UR5, UR8, UP0 ;  /* 0x000000080500728c */ /* 0x000fe40008706670 */
[----:B------:R-:W-:Y:S02]  /*8b20*/  USHF.R.U32.HI UR4, URZ, UR19, UR4 ;  /* 0x00000013ff047299 */ /* 0x000fe40008011604 */
[----:B------:R-:W-:Y:S02]  /*8b30*/  UIMAD.WIDE.U32 UR8, UR5, UR18, URZ ;  /* 0x00000012050872a5 */ /* 0x000fe4000f8e00ff */
[----:B------:R-:W-:Y:S04]  /*8b40*/  USEL UR10, UR6, UR4, !UP6 ;  /* 0x00000004060a7287 */ /* 0x000fe8000f000000 */
[----:B------:R-:W-:Y:S01]  /*8b50*/  UIADD3 UR11, UPT, UPT, -UR10, URZ, URZ ;  /* 0x000000ff0a0b7290 */ /* 0x000fe2000fffe1ff */
[----:B------:R-:W-:Y:S02]  /*8b60*/  @!UP0 UMOV UR4, UR9 ;  /* 0x0000000900048c82 */ /* 0x000fe40008000000 */
[----:B------:R-:W-:Y:S02]  /*8b70*/  @!UP0 USHF.R.U32.HI UR4, URZ, UR19, UR4 ;  /* 0x00000013ff048299 */ /* 0x000fe40008011604 */
[----:B------:R-:W-:Y:S02]  /*8b80*/  UIMAD UR8, UR55, UR11, UR6 ;  /* 0x0000000b370872a4 */ /* 0x000fe4000f8e0206 */
[----:B------:R-:W-:Y:S04]  /*8b90*/  @!UP0 USEL UR4, UR5, UR4, !UP6 ;  /* 0x0000000405048287 */ /* 0x000fe8000f000000 */
[----:B------:R-:W-:Y:S02]  /*8ba0*/  @!UP0 UIMAD UR8, UR7, UR8, UR4 ;  /* 0x00000008070882a4 */ /* 0x000fe4000f8e0204 */
[----:B------:R-:W-:Y:S02]  /*8bb0*/  @!UP0 UIADD3 UR9, UPT, UPT, UR10, -UR4, URZ ;  /* 0x800000040a098290 */ /* 0x000fe4000fffe0ff */
[----:B------:R-:W-:Y:S02]  /*8bc0*/  UIADD3 UR4, UPT, UPT, -UR5, URZ, URZ ;  /* 0x000000ff05047290 */ /* 0x000fe4000fffe1ff */
[----:B------:R-:W-:Y:S02]  /*8bd0*/  UIADD3 UR7, UPT, UPT, -UR6, URZ, URZ ;  /* 0x000000ff06077290 */ /* 0x000fe4000fffe1ff */
[----:B------:R-:W-:Y:S02]  /*8be0*/  @!UP0 UIMAD UR6, UR9, UR55, UR5 ;  /* 0x00000037090682a4 */ /* 0x000fe4000f8e0205 */
[----:B------:R-:W-:Y:S02]  /*8bf0*/  UIMAD UR16, UR17, UR4, UR16 ;  /* 0x00000004111072a4 */ /* 0x000fe4000f8e0210 */
[----:B------:R-:W-:Y:S01]  /*8c00*/  UIMAD UR15, UR30, UR7, UR15 ;  /* 0x000000071e0f72a4 */ /* 0x000fe2000f8e020f */
[----:B------:R-:W-:Y:S02]  /*8c10*/  @!UP0 UMOV UR5, UR8 ;  /* 0x0000000800058c82 */ /* 0x000fe40008000000 */
[----:B------:R-:W-:Y:S02]  /*8c20*/  UIMAD UR16, UR5, UR17, UR16 ;  /* 0x00000011051072a4 */ /* 0x000fe4000f8e0210 */
[----:B------:R-:W-:Y:S11]  /*8c30*/  UIMAD UR15, UR6, UR30, UR15 ;  /* 0x0000001e060f72a4 */ /* 0x000ff6000f8e020f */
[----:B------:R-:W-:Y:S01]  /*8c40*/  @!UPT UIADD3 URZ, UPT, UPT, URZ, URZ, URZ ;  /* 0x000000fffffff290 */ /* 0x000fe2000fffe0ff */
.L_x_68:
[----:B------:R-:W1:Y:S01]  /*8c50*/  @!UP2 LDCU.128 UR8, c[0x0][0xc10] ;  /* 0x00018200ff08a7ac */ /* 0x000e620008000c00 */
[----:B------:R-:W-:Y:S02]  /*8c60*/  ISETP.NE.U32.AND P1, PT, RZ, UR24, PT ;  /* 0x00000018ff007c0c */ /* 0x000fe4000bf25070 */
[----:B------:R-:W-:Y:S02]  /*8c70*/  SHF.L.U32 R8, R10, 0x1f, RZ ;  /* 0x0000001f0a087819 */ /* 0x000fe400000006ff */
[----:B------:R-:W-:Y:S01]  /*8c80*/  ISETP.NE.AND.EX P1, PT, RZ, UR25, PT, P1 ;  /* 0x00000019ff007c0c */ /* 0x000fe2000bf25310 */
[----:B------:R-:W2:Y:S01]  /*8c90*/  @!UP2 LDCU UR5, c[0x0][0xc0c] ;  /* 0x00018180ff05a7ac */ /* 0x000ea20008000800 */
[----:B-1----:R-:W-:Y:S07]  /*8ca0*/  UIMAD.WIDE.U32 UR6, UR16, UR8, URZ ;  /* 0x00000008100672a5 */ /* 0x002fee000f8e00ff */
[----:B------:R-:W-:Y:S01]  /*8cb0*/  @!UP2 UMOV UR4, UR7 ;  /* 0x000000070004ac82 */ /* 0x000fe20008000000 */
[----:B--2---:R-:W-:Y:S02]  /*8cc0*/  @!UP2 UISETP.NE.AND UP0, UPT, UR5, 0x1, UPT ;  /* 0x000000010500a88c */ /* 0x004fe4000bf05270 */
[----:B------:R-:W-:Y:S02]  /*8cd0*/  @!UP2 USHF.R.U32.HI UR4, URZ, UR9, UR4 ;  /* 0x00000009ff04a299 */ /* 0x000fe40008011604 */
[----:B------:R-:W-:Y:S02]  /*8ce0*/  UIMAD.WIDE.U32 UR6, UR15, UR11, URZ ;  /* 0x0000000b0f0672a5 */ /* 0x000fe4000f8e00ff */
[----:B------:R-:W-:Y:S02]  /*8cf0*/  @!UP2 USEL UR8, UR16, UR4, !UP0 ;  /* 0x000000041008a287 */ /* 0x000fe4000c000000 */
[----:B------:R-:W-:Y:S03]  /*8d00*/  @!UP2 UISETP.NE.AND UP0, UPT, UR10, 0x1, UPT ;  /* 0x000000010a00a88c */ /* 0x000fe6000bf05270 */
[----:B------:R-:W-:Y:S01]  /*8d10*/  @!UP2 UMOV UR6, UR7 ;  /* 0x000000070006ac82 */ /* 0x000fe20008000000 */
[----:B------:R-:W-:Y:S01]  /*8d20*/  USHF.L.U32 UR7, UR21, 0x7, URZ ;  /* 0x0000000715077899 */ /* 0x000fe200080006ff */
[----:B------:R-:W1:Y:S02]  /*8d30*/  @!UP2 LDCU UR4, c[0x0][0xc20] ;  /* 0x00018400ff04a7ac */ /* 0x000e640008000800 */
[----:B-1----:R-:W-:Y:S04]  /*8d40*/  @!UP2 USHF.R.U32.HI UR6, URZ, UR4, UR6 ;  /* 0x00000004ff06a299 */ /* 0x002fe80008011606 */
[----:B------:R-:W-:Y:S04]  /*8d50*/  @!UP2 USEL UR6, UR15, UR6, !UP0 ;  /* 0x000000060f06a287 */ /* 0x000fe8000c000000 */
[----:B------:R-:W-:Y:S02]  /*8d60*/  @!UP2 UIADD3 UR4, UPT, UPT, -UR8, UR6, URZ ;  /* 0x000000060804a290 */ /* 0x000fe4000fffe1ff */
[----:B------:R-:W-:Y:S02]  /*8d70*/  @!UP2 UIADD3 UR6, UPT, UPT, UR8, -UR6, URZ ;  /* 0x800000060806a290 */ /* 0x000fe4000fffe0ff */
[----:B------:R-:W-:Y:S02]  /*8d80*/  @!UP2 UIMAD UR16, UR4, UR5, UR16 ;  /* 0x000000050410a2a4 */ /* 0x000fe4000f8e0210 */
[----:B------:R-:W-:Y:S01]  /*8d90*/  @!UP2 UIMAD UR15, UR6, UR10, UR15 ;  /* 0x0000000a060fa2a4 */ /* 0x000fe2000f8e020f */
[----:B------:R-:W-:Y:S11]  /*8da0*/  BRA.U UP3, `(.L_x_69) ;  /* 0x0000000103107547 */ /* 0x000ff6000b800000 */
[----:B------:R-:W-:Y:S04]  /*8db0*/  MOV R2, UR52 ;  /* 0x0000003400027c02 */ /* 0x000fe80008000f00 */
[----:B------:R-:W-:Y:S04]  /*8dc0*/  SHF.L.U32 R2, R2, 0x1f, RZ ;  /* 0x0000001f02027819 */ /* 0x000fe800000006ff */
[----:B------:R-:W1:Y:S02]  /*8dd0*/  SYNCS.PHASECHK.TRANS64.TRYWAIT P2, [UR20+0x88], R2 ;  /* 0x00008802ff0075a7 */ /* 0x000e640008041114 */
[----:B-1----:R-:W-:Y:S05]  /*8de0*/  @!P2 BRA `(.L_x_70) ;  /* 0x0000004c001ca947 */ /* 0x002fea0003800000 */
.L_x_69:
[----:B------:R-:W-:Y:S05]  /*8df0*/  BRA.U !UP5, `(.L_x_71) ;  /* 0x000000010d387547 */ /* 0x000fea000b800000 */
[----:B------:R-:W-:Y:S01]  /*8e00*/  UPLOP3.LUT UP1, UPT, UPT, UPT, UP4, 0x80, 0x8 ;  /* 0x000000000008789c */ /* 0x000fe20003f2f040 */
[----:B-1----:R-:W-:Y:S01]  /*8e10*/  HFMA2 R0, -RZ, RZ, 0, 5.9604644775390625e-08 ;  /* 0x00000001ff007431 */ /* 0x002fe200000001ff */
[----:B------:R-:W1:Y:S01]  /*8e20*/  LDCU.64 UR8, c[0x0][0x358] ;  /* 0x00006b00ff0877ac */ /* 0x000e620008000a00 */
[----:B------:R-:W-:Y:S03]  /*8e30*/  IMAD.MOV.U32 R63, RZ, RZ, 0x1 ;  /* 0x00000001ff3f7424 */ /* 0x000fe600078e00ff */
[----:B------:R-:W-:Y:S05]  /*8e40*/  PLOP3.LUT P2, PT, PT, PT, UP1, 0x80, 0x8 ;  /* 0x000000000008781c */ /* 0x000fea0003f4f018 */
[----:B------:R-:W2:Y:S01]  /*8e50*/  @UP1 LDCU.64 UR4, c[0x0][0x988] ;  /* 0x00013100ff0417ac */ /* 0x000ea20008000a00 */
[----:B------:R-:W-:Y:S07]  /*8e60*/  @UP1 UIMAD UR6, UR51, UR24, URZ ;  /* 0x00000018330612a4 */ /* 0x000fee000f8e02ff */
[----:B------:R-:W-:Y:S01]  /*8e70*/  @!P2 PRMT R63, R0, 0x7610, R63 ;  /* 0x00007610003fa816 */ /* 0x000fe2000000003f */
[----:B--2---:R-:W-:Y:S06]  /*8e80*/  @UP1 UIMAD.WIDE UR4, UR6, 0x4, UR4 ;  /* 0x00000004060418a5 */ /* 0x004fec000f8e0204 */
[----:B------:R-:W-:Y:S01]  /*8e90*/  IMAD.U32 R14, RZ, RZ, UR4 ;  /* 0x00000004ff0e7e24 */ /* 0x000fe2000f8e00ff */
[----:B------:R-:W-:Y:S04]  /*8ea0*/  MOV R15, UR5 ;  /* 0x00000005000f7c02 */ /* 0x000fe80008000f00 */
[----:B------:R-:W2:Y:S01]  /*8eb0*/  @!UP1 LDCU UR4, c[0x0][0x980] ;  /* 0x00013000ff0497ac */ /* 0x000ea20008000800 */
[----:B-1---5:R3:W5:Y:S02]  /*8ec0*/  @P2 LDG.E R27, desc[UR8][R14.64] ;  /* 0x000000080e1b2981 */ /* 0x022764000c1e1900 */
[----:B--23--:R-:W-:Y:S07]  /*8ed0*/  @!P2 IMAD.U32 R27, RZ, RZ, UR4 ;  /* 0x00000004ff1bae24 */ /* 0x00cfee000f8e00ff */
.L_x_71:
[----:B-----5:R-:W-:Y:S01]  /*8ee0*/  @!P1 FSETP.EQ.AND P3, PT, R27, RZ, PT ;  /* 0x000000ff1b00920b */ /* 0x020fe20003f62000 */
[----:B------:R-:W-:Y:S01]  /*8ef0*/  @!UPT UIADD3 URZ, UPT, UPT, URZ, URZ, URZ ;  /* 0x000000fffffff290 */ /* 0x000fe2000fffe0ff */
[----:B------:R-:W-:Y:S11]  /*8f00*/  @!P1 BRA `(.L_x_72) ;  /* 0x0000000000149947 */ /* 0x000ff60003800000 */
[----:B------:R-:W-:Y:S02]  /*8f10*/  LOP3.LUT P1, RZ, R63, 0xff, RZ, 0xc0, !PT ;  /* 0x000000ff3fff7812 */ /* 0x000fe4000782c0ff */
[----:B------:R-:W-:Y:S04]  /*8f20*/  PLOP3.LUT P3, PT, PT, PT, UP1, 0x80, 0x8 ;  /* 0x000000000008781c */ /* 0x000fe80003f6f018 */
[----:B------:R-:W-:Y:S07]  /*8f30*/  PLOP3.LUT P3, PT, P3, PT, PT, 0x8, 0x80 ;  /* 0x000000000080781c */ /* 0x000fee0001f6e170 */
[----:B------:R-:W-:Y:S11]  /*8f40*/  @P1 FSETP.EQ.AND P3, PT, R27, RZ, PT ;  /* 0x000000ff1b00120b */ /* 0x000ff60003f62000 */
[----:B------:R-:W-:Y:S02]  /*8f50*/  @!UPT UIADD3 URZ, UPT, UPT, URZ, URZ, URZ ;  /* 0x000000fffffff290 */ /* 0x000fe4000fffe0ff */
.L_x_72:
[----:B------:R-:W-:Y:S01]  /*8f60*/  USHF.L.U32 UR11, UR50, 0x6, URZ ;  /* 0x00000006320b7899 */ /* 0x000fe200080006ff */
[----:B------:R-:W2:Y:S01]  /*8f70*/  SYNCS.PHASECHK.TRANS64.TRYWAIT P1, [UR20+0x60], R8 ;  /* 0x00006008ff0075a7 */ /* 0x000ea20008021114 */
[----:B------:R-:W-:Y:S02]  /*8f80*/  UISETP.NE.AND UP0, UPT, UR32, 0x1, UPT ;  /* 0x000000012000788c */ /* 0x000fe4000bf05270 */
[----:B------:R-:W-:Y:S01]  /*8f90*/  UIMAD.WIDE.U32 UR4, UR11, UR33, URZ ;  /* 0x000000210b0472a5 */ /* 0x000fe2000f8e00ff */
[----:B------:R-:W-:Y:S04]  /*8fa0*/  ELECT P2, URZ, PT ;  /* 0x0000000000ff782f */ /* 0x000fe80003840000 */
[----:B------:R-:W-:Y:S02]  /*8fb0*/  PLOP3.LUT P2, PT, P3, P2, PT, 0xf2, 0x2f ;  /* 0x00000000002f781c */ /* 0x000fe40001f45e72 */
[----:B------:R-:W-:Y:S02]  /*8fc0*/  UMOV UR4, UR5 ;  /* 0x0000000500047c82 */ /* 0x000fe40008000000 */
[----:B------:R-:W-:Y:S04]  /*8fd0*/  USHF.R.U32.HI UR4, URZ, UR34, UR4 ;  /* 0x00000022ff047299 */ /* 0x000fe80008011604 */
[----:B------:R-:W-:Y:S02]  /*8fe0*/  USEL UR12, UR11, UR4, !UP0 ;  /* 0x000000040b0c7287 */ /* 0x000fe4000c000000 */
[----:B------:R-:W-:Y:S02]  /*8ff0*/  UISETP.NE.AND UP0, UPT, UR35, 0x1, UPT ;  /* 0x000000012300788c */ /* 0x000fe4000bf05270 */
[----:B------:R-:W-:Y:S02]  /*9000*/  UIMAD.WIDE.U32 UR4, UR12, UR36, URZ ;  /* 0x000000240c0472a5 */ /* 0x000fe4000f8e00ff */
[----:B------:R-:W-:Y:S01]  /*9010*/  UIADD3 UR6, UPT, UPT, -UR12, URZ, URZ ;  /* 0x000000ff0c067290 */ /* 0x000fe2000fffe1ff */
[----:B-1----:R-:W-:Y:S03]  /*9020*/  @!P2 IMAD.MOV.U32 R0, RZ, 0x20, RZ ;  /* 0x00000020ff00a824 */ /* 0x002fe600078e00ff */
[----:B------:R-:W-:Y:S01]  /*9030*/  UIMAD UR11, UR32, UR6, UR11 ;  /* 0x00000006200b72a4 */ /* 0x000fe2000f8e020b */
[----:B------:R-:W-:Y:S01]  /*9040*/  @!P2 IMAD.MOV.U32 R0, RZ, 0x400, R0 ;  /* 0x00000400ff00a824 */ /* 0x000fe200078e0000 */
[----:B------:R-:W-:Y:S02]  /*9050*/  UMOV UR4, UR5 ;  /* 0x0000000500047c82 */ /* 0x000fe40008000000 */
[----:B------:R-:W-:Y:S04]  /*9060*/  USHF.R.U32.HI UR4, URZ, UR37, UR4 ;  /* 0x00000025ff047299 */ /* 0x000fe80008011604 */
[----:B------:R-:W-:Y:S02]  /*9070*/  USEL UR13, UR12, UR4, !UP0 ;  /* 0x000000040c0d7287 */ /* 0x000fe4000c000000 */
[----:B------:R-:W-:Y:S02]  /*9080*/  UISETP.NE.AND UP0, UPT, UR38, 0x1, UPT ;  /* 0x000000012600788c */ /* 0x000fe4000bf05270 */
[----:B------:R-:W-:Y:S07]  /*9090*/  UIMAD.WIDE.U32 UR4, UR13, UR39, URZ ;  /* 0x000000270d0472a5 */ /* 0x000fee000f8e00ff */
[----:B------:R-:W-:Y:S02]  /*90a0*/  UMOV UR4, UR5 ;  /* 0x0000000500047c82 */ /* 0x000fe40008000000 */
[----:B------:R-:W-:Y:S04]  /*90b0*/  USHF.R.U32.HI UR4, URZ, UR54, UR4 ;  /* 0x00000036ff047299 */ /* 0x000fe80008011604 */
[----:B------:R-:W-:Y:S02]  /*90c0*/  USEL UR14, UR13, UR4, !UP0 ;  /* 0x000000040d0e7287 */ /* 0x000fe4000c000000 */
[----:B------:R-:W-:Y:S02]  /*90d0*/  UIADD3 UR4, UPT, UPT, -UR13, URZ, URZ ;  /* 0x000000ff0d047290 */ /* 0x000fe4000fffe1ff */
[----:B------:R-:W-:Y:S02]  /*90e0*/  UIADD3 UR5, UPT, UPT, -UR14, URZ, URZ ;  /* 0x000000ff0e057290 */ /* 0x000fe4000fffe1ff */
[----:B------:R-:W-:Y:S02]  /*90f0*/  UIMAD UR12, UR35, UR4, UR12 ;  /* 0x00000004230c72a4 */ /* 0x000fe4000f8e020c */
[----:B------:R-:W-:Y:S01]  /*9100*/  UIMAD UR13, UR38, UR5, UR13 ;  /* 0x00000005260d72a4 */ /* 0x000fe2000f8e020d */
[----:B--2---:R-:W-:Y:S11]  /*9110*/  @!P1 BRA `(.L_x_73) ;  /* 0x0000004800689947 */ /* 0x004ff60003800000 */
.L_x_157:
[----:B------:R-:W-:Y:S01]  /*9120*/  @!P2 R2UR UR4, R0 ;  /* 0x000000000004a2ca */ /* 0x000fe200000e0000 */
[----:B------:R-:W-:Y:S01]  /*9130*/  VOTEU.ALL UP0, P2 ;  /* 0x0000000000ff7886 */ /* 0x000fe20001000000 */
[----:B-1----:R-:W-:Y:S04]  /*9140*/  @!P2 IADD3 R2, P1, PT, R12, 0x680, RZ ;  /* 0x000006800c02a810 */ /* 0x002fe80007f3e0ff */
[----:B------:R-:W-:Y:S01]  /*9150*/  @!P2 R2UR UR5, R2 ;  /* 0x000000000205a2ca */ /* 0x000fe200000e0000 */
[----:B------:R-:W-:Y:S01]  /*9160*/  @!P2 IMAD.X R0, RZ, RZ, R13, P1 ;  /* 0x000000ffff00a224 */ /* 0x000fe200008e060d */
[----:B------:R-:W-:Y:S05]  /*9170*/  @!UP0 UIADD3 UR8, UPT, UPT, UR20, 0x400, URZ ;  /* 0x0000040014088890 */ /* 0x000fea000fffe0ff */
[----:B------:R-:W-:Y:S01]  /*9180*/  @!UP0 UPRMT UR6, UR4, 0x5410, URZ ;  /* 0x0000541004068896 */ /* 0x000fe200080000ff */
[----:B------:R-:W-:Y:S01]  /*9190*/  @!P2 R2UR UR4, R0 ;  /* 0x000000000004a2ca */ /* 0x000fe200000e0000 */
[----:B------:R-:W-:Y:S01]  /*91a0*/  VOTEU.ALL UP0, P2 ;  /* 0x0000000000ff7886 */ /* 0x000fe20001000000 */
[----:B------:R-:W-:Y:S03]  /*91b0*/  @!P2 IMAD.MOV.U32 R0, RZ, RZ, 0x2000 ;  /* 0x00002000ff00a424 */ /* 0x000fe600078e00ff */
[----:B------:R-:W-:Y:S01]  /*91c0*/  IMAD.U32 R14, RZ, RZ, UR5 ;  /* 0x00000005ff0e7e24 */ /* 0x000fe2000f8e00ff */
[----:B------:R-:W-:Y:S01]  /*91d0*/  @!UP0 UMOV UR9, UR40 ;  /* 0x0000002800098c82 */ /* 0x000fe20008000000 */
[----:B------:R-:W-:Y:S06]  /*91e0*/  @!UP0 UMOV UR10, UR7 ;  /* 0x00000007000a8c82 */ /* 0x000fec0008000000 */
[----:B------:R-:W-:Y:S01]  /*91f0*/  IMAD.U32 R15, RZ, RZ, UR4 ;  /* 0x00000004ff0f7e24 */ /* 0x000fe2000f8e00ff */
[----:B------:R-:W-:Y:S04]  /*9200*/  @!P2 R2UR UR4, R14 ;  /* 0x000000000e04a2ca */ /* 0x000fe800000e0000 */
[----:B------:R-:W-:Y:S11]  /*9210*/  @!P2 R2UR UR5, R15 ;  /* 0x000000000f05a2ca */ /* 0x000ff600000e0000 */
[----:B------:R-:W-:Y:S02]  /*9220*/  @!UPT UIADD3 URZ, UPT, UPT, URZ, URZ, URZ ;  /* 0x000000fffffff290 */ /* 0x000fe4000fffe0ff */
[----:B------:R1:W-:Y:S01]  /*9230*/  @!UP0 UTMALDG.5D.IM2COL [UR8], [UR4], UR6 ;  /* 0x00000008040083b4 */ /* 0x0003e20008060006 */
[----:B------:R2:W-:Y:S01]  /*9240*/  @!P2 SYNCS.ARRIVE.TRANS64.RED.A0TR RZ, [UR20+0x40], R0 ;  /* 0x00004000ffffa9a7 */ /* 0x0005e20008300414 */
[----:B------:R-:W-:Y:S01]  /*9250*/  SYNCS.ARRIVE.TRANS64.RED.A1T0 RZ, [UR47], RZ ;  /* 0x000000ffffff79a7 */ /* 0x000fe2000810042f */
[----:B--2---:R-:W-:Y:S01]  /*9260*/  @!P2 IMAD.MOV.U32 R0, RZ, 0x20, RZ ;  /* 0x00000020ff00a824 */ /* 0x004fe200078e00ff */
[----:B------:R-:W2:Y:S03]  /*9270*/  SYNCS.PHASECHK.TRANS64.TRYWAIT P1, [UR20+0x68], R8 ;  /* 0x00006808ff0075a7 */ /* 0x000ea60008021114 */
[----:B------:R-:W-:Y:S01]  /*9280*/  @!P2 IMAD.MOV.U32 R0, RZ, 0x400, R0 ;  /* 0x00000400ff00a824 */ /* 0x000fe200078e0000 */
[----:B-12---:R-:W-:Y:S06]  /*9290*/  @!P1 BRA `(.L_x_74) ;  /* 0x0000004800209947 */ /* 0x006fec0003800000 */
.L_x_159:
[----:B------:R-:W-:Y:S01]  /*92a0*/  @!P2 R2UR UR4, R0 ;  /* 0x000000000004a2ca */ /* 0x000fe200000e0000 */
[----:B------:R-:W-:Y:S01]  /*92b0*/  VOTEU.ALL UP0, P2 ;  /* 0x0000000000ff7886 */ /* 0x000fe20001000000 */
[----:B-1----:R-:W-:Y:S04]  /*92c0*/  @!P2 IADD3 R2, P1, PT, R12, 0x680, RZ ;  /* 0x000006800c02a810 */ /* 0x002fe80007f3e0ff */
[----:B------:R-:W-:Y:S01]  /*92d0*/  @!P2 R2UR UR5, R2 ;  /* 0x000000000205a2ca */ /* 0x000fe200000e0000 */
[----:B------:R-:W-:Y:S01]  /*92e0*/  @!P2 IMAD.X R0, RZ, RZ, R13, P1 ;  /* 0x000000ffff00a224 */ /* 0x000fe200008e060d */
[----:B------:R-:W-:Y:S02]  /*92f0*/  @!UP0 UIADD3 UR10, UPT, UPT, UR7, 0x20, URZ ;  /* 0x00000020070a8890 */ /* 0x000fe4000fffe0ff */
[----:B------:R-:W-:Y:S03]  /*9300*/  @!UP0 UIADD3 UR8, UPT, UPT, UR20, 0x2400, URZ ;  /* 0x0000240014088890 */ /* 0x000fe6000fffe0ff */
[----:B------:R-:W-:Y:S01]  /*9310*/  @!UP0 UPRMT UR6, UR4, 0x5410, URZ ;  /* 0x0000541004068896 */ /* 0x000fe200080000ff */
[----:B------:R-:W-:Y:S01]  /*9320*/  @!P2 R2UR UR4, R0 ;  /* 0x000000000004a2ca */ /* 0x000fe200000e0000 */
[----:B------:R-:W-:Y:S01]  /*9330*/  VOTEU.ALL UP0, P2 ;  /* 0x0000000000ff7886 */ /* 0x000fe20001000000 */
[----:B------:R-:W-:Y:S03]  /*9340*/  @!P2 IMAD.MOV.U32 R0, RZ, RZ, 0x2000 ;  /* 0x00002000ff00a424 */ /* 0x000fe600078e00ff */
[----:B------:R-:W-:Y:S01]  /*9350*/  IMAD.U32 R14, RZ, RZ, UR5 ;  /* 0x00000005ff0e7e24 */ /* 0x000fe2000f8e00ff */
[----:B------:R-:W-:Y:S07]  /*9360*/  @!UP0 UMOV UR9, UR27 ;  /* 0x0000001b00098c82 */ /* 0x000fee0008000000 */
        /* <DEDUP_REMOVED lines=11> */
.L_x_161:
        /* <DEDUP_REMOVED lines=20> */
[----:B--2---:R-:W-:Y:S01]  /*9560*/  @P0 SHF.R.U32.HI R0, RZ, 0x10, R5 ;  /* 0x00000010ff000819 */ /* 0x004fe20000011605 */
[----:B------:R-:W2:Y:S03]  /*9570*/  SYNCS.PHASECHK.TRANS64.TRYWAIT P1, [UR20+0x78], R8 ;  /* 0x00007808ff0075a7 */ /* 0x000ea60008021114 */
[----:B------:R-:W-:Y:S01]  /*9580*/  @P0 R2UR UR51, R0 ;  /* 0x00000000003302ca */ /* 0x000fe200000e0000 */
[----:B------:R-:W-:Y:S03]  /*9590*/  @!UPT UIADD3 URZ, UPT, UPT, URZ, URZ, URZ ;  /* 0x000000fffffff290 */ /* 0x000fe6000fffe0ff */
[----:B-12---:R-:W-:Y:S11]  /*95a0*/  @!P1 BRA `(.L_x_76) ;  /* 0x00000044008c9947 */ /* 0x006ff60003800000 */
.L_x_163:
[----:B-1----:R-:W-:Y:S01]  /*95b0*/  @!P2 IMAD.MOV.U32 R0, RZ, 0x20, RZ ;  /* 0x00000020ff00a824 */ /* 0x002fe200078e00ff */
[----:B------:R-:W-:Y:S01]  /*95c0*/  @!P2 IADD3 R2, P0, PT, R12, 0x680, RZ ;  /* 0x000006800c02a810 */ /* 0x000fe20007f1e0ff */
[----:B------:R-:W-:Y:S01]  /*95d0*/  VOTEU.ALL UP0, P2 ;  /* 0x0000000000ff7886 */ /* 0x000fe20001000000 */
[----:B------:R-:W-:Y:S01]  /*95e0*/  R2UR UR21, R56 ;  /* 0x00000000381572ca */ /* 0x000fe200000e0000 */
[----:B------:R-:W-:Y:S01]  /*95f0*/  @!P2 IMAD.MOV.U32 R0, RZ, 0x400, R0 ;  /* 0x00000400ff00a824 */ /* 0x000fe200078e0000 */
[----:B------:R-:W-:Y:S01]  /*9600*/  @!P2 R2UR UR5, R2 ;  /* 0x000000000205a2ca */ /* 0x000fe200000e0000 */
[----:B------:R-:W-:Y:S01]  /*9610*/  UPLOP3.LUT UP3, UPT, UPT, UPT, UPT, 0x80, 0x8 ;  /* 0x000000000008789c */ /* 0x000fe20003f6f070 */
[----:B------:R-:W-:Y:S01]  /*9620*/  R2UR UR22, R57 ;  /* 0x00000000391672ca */ /* 0x000fe200000e0000 */
[----:B------:R-:W-:Y:S01]  /*9630*/  @!UP0 UIADD3 UR8, UPT, UPT, UR20, 0x6400, URZ ;  /* 0x0000640014088890 */ /* 0x000fe2000fffe0ff */
[----:B------:R-:W-:Y:S01]  /*9640*/  @!P2 R2UR UR4, R0 ;  /* 0x000000000004a2ca */ /* 0x000fe200000e0000 */
[----:B------:R-:W-:Y:S01]  /*9650*/  @!P2 IMAD.X R0, RZ, RZ, R13, P0 ;  /* 0x000000ffff00a224 */ /* 0x000fe200000e060d */
[----:B------:R-:W-:Y:S01]  /*9660*/  @!UP0 UIADD3 UR10, UPT, UPT, UR7, 0x60, URZ ;  /* 0x00000060070a8890 */ /* 0x000fe2000fffe0ff */
[----:B------:R-:W-:Y:S01]  /*9670*/  LOP3.LUT P0, RZ, R6, 0x1, RZ, 0xc0, !PT ;  /* 0x0000000106ff7812 */ /* 0x000fe2000780c0ff */
[----:B------:R-:W-:Y:S01]  /*9680*/  @!UP0 UIADD3 UR9, UPT, UPT, UR20, 0x58, URZ ;  /* 0x0000005814098890 */ /* 0x000fe2000fffe0ff */
[----:B------:R-:W-:Y:S02]  /*9690*/  LOP3.LUT R10, R10, 0x1, RZ, 0x3c, !PT ;  /* 0x000000010a0a7812 */ /* 0x000fe400078e3cff */
[----:B------:R-:W-:Y:S01]  /*96a0*/  UIADD3 UR21, UPT, UPT, UR15, UR21, URZ ;  /* 0x000000150f157290 */ /* 0x000fe2000fffe0ff */
[----:B------:R-:W-:Y:S01]  /*96b0*/  LOP3.LUT R9, R9, 0x1, RZ, 0x3c, !PT ;  /* 0x0000000109097812 */ /* 0x000fe200078e3cff */
[----:B------:R-:W-:Y:S02]  /*96c0*/  IMAD.U32 R14, RZ, RZ, UR5 ;  /* 0x00000005ff0e7e24 */ /* 0x000fe4000f8e00ff */
[----:B------:R-:W-:Y:S02]  /*96d0*/  UIADD3 UR50, UPT, UPT, UR16, UR22, URZ ;  /* 0x0000001610327290 */ /* 0x000fe4000fffe0ff */
[----:B------:R-:W-:Y:S01]  /*96e0*/  @!UP0 UPRMT UR6, UR4, 0x5410, URZ ;  /* 0x0000541004068896 */ /* 0x000fe200080000ff */
[----:B------:R-:W-:Y:S01]  /*96f0*/  @!P2 R2UR UR4, R0 ;  /* 0x000000000004a2ca */ /* 0x000fe200000e0000 */
[----:B------:R-:W-:Y:S11]  /*9700*/  VOTEU.ALL UP0, P2 ;  /* 0x0000000000ff7886 */ /* 0x000ff60001000000 */
[----:B------:R-:W-:Y:S01]  /*9710*/  @!UPT UIADD3 URZ, UPT, UPT, URZ, URZ, URZ ;  /* 0x000000fffffff290 */ /* 0x000fe2000fffe0ff */
[----:B------:R-:W-:Y:S01]  /*9720*/  IMAD.U32 R15, RZ, RZ, UR4 ;  /* 0x00000004ff0f7e24 */ /* 0x000fe2000f8e00ff */
[----:B------:R-:W-:Y:S04]  /*9730*/  @!P2 R2UR UR4, R14 ;  /* 0x000000000e04a2ca */ /* 0x000fe800000e0000 */
[----:B------:R-:W-:Y:S11]  /*9740*/  @!P2 R2UR UR5, R15 ;  /* 0x000000000f05a2ca */ /* 0x000ff600000e0000 */
[----:B------:R-:W-:Y:S02]  /*9750*/  @!UPT UIADD3 URZ, UPT, UPT, URZ, URZ, URZ ;  /* 0x000000fffffff290 */ /* 0x000fe4000fffe0ff */
[----:B------:R1:W-:Y:S01]  /*9760*/  @!UP0 UTMALDG.5D.IM2COL [UR8], [UR4], UR6 ;  /* 0x00000008040083b4 */ /* 0x0003e20008060006 */
[----:B------:R1:W-:Y:S01]  /*9770*/  @!P2 SYNCS.ARRIVE.TRANS64.RED.A0TR RZ, [UR20+0x58], R3 ;  /* 0x00005803ffffa9a7 */ /* 0x0003e20008300414 */
[----:B------:R-:W-:Y:S01]  /*9780*/  SYNCS.ARRIVE.TRANS64.RED.A1T0 RZ, [UR44], RZ ;  /* 0x000000ffffff79a7 */ /* 0x000fe2000810042c */
[----:B------:R-:W-:Y:S05]  /*9790*/  @P0 BRA `(.L_x_77) ;  /* 0xfffffff000180947 */ /* 0x000fea000383ffff */
[----:B------:R-:W-:-:S04]  /*97a0*/  SHF.L.U32 R2, R10, 0x1f, RZ ;  /* 0x0000001f0a027819 */ /* 0x000fc800000006ff */
[----:B------:R-:W2:Y:S02]  /*97b0*/  SYNCS.PHASECHK.TRANS64.TRYWAIT P0, [UR20+0x60], R2 ;  /* 0x00006002ff0075a7 */ /* 0x000ea40008001114 */
[----:B--2---:R-:W-:Y:S05]  /*97c0*/  @!P0 BRA `(.L_x_78) ;  /* 0x00000044001c8947 */ /* 0x004fea0003800000 */
.L_x_165:
[----:B------:R-:W3:Y:S02]  /*97d0*/  SYNCS.PHASECHK.TRANS64.TRYWAIT P0, [UR20+0x68], R2 ;  /* 0x00006802ff0075a7 */ /* 0x000ee40008001114 */
[----:B---3--:R-:W-:Y:S05]  /*97e0*/  @!P0 BRA `(.L_x_79) ;  /* 0x00000044002c8947 */ /* 0x008fea0003800000 */
.L_x_167:
[----:B------:R-:W3:Y:S02]  /*97f0*/  SYNCS.PHASECHK.TRANS64.TRYWAIT P0, [UR20+0x70], R2 ;  /* 0x00007002ff0075a7 */ /* 0x000ee40008001114 */
[----:B---3--:R-:W-:Y:S05]  /*9800*/  @!P0 BRA `(.L_x_80) ;  /* 0x00000044003c8947 */ /* 0x008fea0003800000 */
.L_x_169:
[----:B--2---:R-:W-:-:S07]  /*9810*/  MOV R0, UR20 ;  /* 0x0000001400007c02 */ /* 0x004fce0008000f00 */
.L_x_81:
[----:B--2---:R-:W-:-:S04]  /*9820*/  SHF.L.U32 R2, R10, 0x1f, RZ ;  /* 0x0000001f0a027819 */ /* 0x004fc800000006ff */
[----:B------:R2:W3:Y:S03]  /*9830*/  SYNCS.PHASECHK.TRANS64.TRYWAIT P0, [R0+URZ+0x78], R2 ;  /* 0x00007802000075a7 */ /* 0x0004e600080011ff */
[----:B---3--:R-:W-:Y:S05]  /*9840*/  @!P0 NANOSLEEP.SYNCS 0x989680 ;  /* 0x009896800000895d */ /* 0x008fea0003900000 */
[----:B------:R-:W3:Y:S02]  /*9850*/  @!P0 SYNCS.PHASECHK.TRANS64 P0, [R0+URZ+0x78], R2 ;  /* 0x00007802000085a7 */ /* 0x000ee400080010ff */
[----:B-1-3--:R-:W-:Y:S05]  /*9860*/  @P0 EXIT ;  /* 0x000000000000094d */ /* 0x00afea0003800000 */
[----:B------:R-:W-:Y:S05]  /*9870*/  BRA `(.L_x_81) ;  /* 0xfffffffc00e87947 */ /* 0x000fea000383ffff */
.L_x_66:
[----:B------:R-:W-:-:S06]  /*9880*/  UISETP.GE.AND UP0, UPT, UR18, 0x4, UPT ;  /* 0x000000041200788c */ /* 0x000fcc000bf06270 */
[----:B------:R-:W-:-:S13]  /*9890*/  PLOP3.LUT P0, PT, PT, PT, UP0, 0x80, 0x8 ;  /* 0x000000000008781c */ /* 0x000fda0003f0f008 */
[----:B-1----:R-:W-:Y:S05]  /*98a0*/  @!P0 EXIT ;  /* 0x000000000000894d */ /* 0x002fea0003800000 */
[----:B------:R-:W1:Y:S08]  /*98b0*/  S2UR UR4, SR_CgaCtaId ;  /* 0x00000000000479c3 */ /* 0x000e700000008800 */
[----:B------:R-:W-:Y:S01]  /*98c0*/  BAR.SYNC.DEFER_BLOCKING 0x6, 0xa0 ;  /* 0x0182800000007b1d */ /* 0x000fe20000010000 */
[C---:B------:R-:W-:Y:S01]  /*98d0*/  IMAD.SHL.U32 R3, R62.reuse, 0x20, RZ ;  /* 0x000000203e037824 */ /* 0x040fe200078e00ff */
[C---:B------:R-:W-:Y:S01]  /*98e0*/  R2P PR, R62.reuse, 0x6 ;  /* 0x000000063e007804 */ /* 0x040fe20000000000 */
[----:B------:R-:W-:-:S02]  /*98f0*/  IMAD.SHL.U32 R0, R62, 0x10, RZ ;  /* 0x000000103e007824 */ /* 0x000fc400078e00ff */
[----:B------:R-:W-:Y:S02]  /*9900*/  HFMA2 R60, -RZ, RZ, 0, 5.9604644775390625e-08 ;  /* 0x00000001ff3c7431 */ /* 0x000fe400000001ff */
[C---:B------:R-:W-:Y:S01]  /*9910*/  IMAD.SHL.U32 R61, R62.reuse, 0x4, RZ ;  /* 0x000000043e3d7824 */ /* 0x040fe200078e00ff */
[----:B------:R-:W-:Y:S01]  /*9920*/  UMOV UR48, 0x400 ;  /* 0x0000040000307882 */ /* 0x000fe20000000000 */
[C---:B------:R-:W-:Y:S01]  /*9930*/  LOP3.LUT R4, R3.reuse, 0xe0, RZ, 0xc0, !PT ;  /* 0x000000e003047812 */ /* 0x040fe200078ec0ff */
[----:B------:R-:W2:Y:S01]  /*9940*/  LDC.64 R50, c[0x0][0x9b0] ;  /* 0x00026c00ff327b82 */ /* 0x000ea20000000a00 */
[----:B------:R-:W-:Y:S01]  /*9950*/  LOP3.LUT R3, R3, 0x100, RZ, 0xc0, !PT ;  /* 0x0000010003037812 */ /* 0x000fe200078ec0ff */
[----:B------:R-:W-:Y:S01]  /*9960*/  IMAD.U32 R23, R62, 0x10000, RZ ;  /* 0x000100003e177824 */ /* 0x000fe200078e00ff */
[----:B------:R-:W-:Y:S01]  /*9970*/  LOP3.LUT R61, R4, 0x1c, R61, 0xf8, !PT ;  /* 0x0000001c043d7812 */ /* 0x000fe200078ef83d */
[----:B------:R-:W-:Y:S01]  /*9980*/  IMAD.MOV.U32 R73, RZ, RZ, 0x10 ;  /* 0x00000010ff497424 */ /* 0x000fe200078e00ff */
[----:B------:R-:W-:Y:S01]  /*9990*/  LOP3.LUT R0, R3, 0x600, R0, 0xf8, !PT ;  /* 0x0000060003007812 */ /* 0x000fe200078ef800 */
[----:B------:R-:W-:Y:S01]  /*99a0*/  IMAD.MOV.U32 R72, RZ, RZ, 0x20 ;  /* 0x00000020ff487424 */ /* 0x000fe200078e00ff */
[----:B------:R-:W-:Y:S01]  /*99b0*/  SHF.R.U32.HI R4, RZ, 0x2, R62 ;  /* 0x00000002ff047819 */ /* 0x000fe2000001163e */
[----:B------:R-:W3:Y:S01]  /*99c0*/  LDC.64 R48, c[0x0][0x9a8] ;  /* 0x00026a00ff307b82 */ /* 0x000ee20000000a00 */
[----:B------:R-:W-:Y:S01]  /*99d0*/  LOP3.LUT R62, R62, 0x60, RZ, 0xc0, !PT ;  /* 0x000000603e3e7812 */ /* 0x000fe200078ec0ff */
[----:B------:R-:W-:Y:S01]  /*99e0*/  IMAD.MOV.U32 R22, RZ, RZ, RZ ;  /* 0x000000ffff167224 */ /* 0x000fe200078e00ff */
[----:B------:R-:W-:-:S02]  /*99f0*/  LOP3.LUT R61, R61, 0x4, R4, 0x78, !PT ;  /* 0x000000043d3d7812 */ /* 0x000fc400078e7804 */
[----:B------:R-:W-:Y:S02]  /*9a00*/  CS2R R58, SRZ ;  /* 0x00000000003a7805 */ /* 0x000fe4000001ff00 */
[----:B------:R-:W-:Y:S01]  /*9a10*/  LOP3.LUT R23, R23, 0x600000, RZ, 0xc0, !PT ;  /* 0x0060000017177812 */ /* 0x000fe200078ec0ff */
[----:B------:R-:W4:Y:S01]  /*9a20*/  LDCU UR54, c[0x0][0x370] ;  /* 0x00006e00ff3677ac */ /* 0x000f220008000800 */
[----:B------:R-:W-:Y:S02]  /*9a30*/  LOP3.LUT R61, R0, R61, RZ, 0xfc, !PT ;  /* 0x0000003d003d7212 */ /* 0x000fe400078efcff */
[----:B------:R-:W-:Y:S01]  /*9a40*/  SEL R73, R73, 0xfffffff0, !P2 ;  /* 0xfffffff049497807 */ /* 0x000fe20005000000 */
[----:B-1----:R-:W-:Y:S01]  /*9a50*/  ULEA UR48, UR4, UR48, 0x18 ;  /* 0x0000003004307291 */ /* 0x002fe2000f8ec0ff */
[----:B------:R-:W-:Y:S01]  /*9a60*/  SEL R72, R72, 0xffffffe0, !P1 ;  /* 0xffffffe048487807 */ /* 0x000fe20004800000 */
[----:B------:R-:W1:Y:S01]  /*9a70*/  LDCU.64 UR4, c[0x0][0x990] ;  /* 0x00013200ff0477ac */ /* 0x000e620008000a00 */
[----:B------:R-:W2:Y:S06]  /*9a80*/  LDCU UR39, c[0x0][0xc0c] ;  /* 0x00018180ff2777ac */ /* 0x000eac0008000800 */
[----:B------:R-:W4:Y:S01]  /*9a90*/  LDS R2, [UR48+0xe0] ;  /* 0x0000e030ff027984 */ /* 0x000f220008000800 */
[----:B------:R-:W2:Y:S01]  /*9aa0*/  LDCU UR38, c[0x0][0xc30] ;  /* 0x00018600ff2677ac */ /* 0x000ea20008000800 */
[----:B------:R-:W2:Y:S01]  /*9ab0*/  LDCU.64 UR60, c[0x0][0x988] ;  /* 0x00013100ff3c77ac */ /* 0x000ea20008000a00 */
[----:B------:R-:W2:Y:S01]  /*9ac0*/  LDCU.64 UR46, c[0x0][0xc28] ;  /* 0x00018500ff2e77ac */ /* 0x000ea20008000a00 */
[----:B-1----:R-:W-:-:S02]  /*9ad0*/  IMAD.U32 R66, RZ, RZ, UR4 ;  /* 0x00000004ff427e24 */ /* 0x002fc4000f8e00ff */
[----:B------:R-:W-:Y:S01]  /*9ae0*/  IMAD.U32 R65, RZ, RZ, UR5 ;  /* 0x00000005ff417e24 */ /* 0x000fe2000f8e00ff */
[----:B------:R-:W1:Y:S01]  /*9af0*/  LDCU.128 UR4, c[0x0][0xb80] ;  /* 0x00017000ff0477ac */ /* 0x000e620008000c00 */
[----:B------:R-:W2:Y:S01]  /*9b00*/  LDCU.128 UR56, c[0x0][0xc10] ;  /* 0x00018200ff3877ac */ /* 0x000ea20008000c00 */
[----:B------:R-:W2:Y:S01]  /*9b10*/  LDCU UR53, c[0x0][0x374] ;  /* 0x00006e80ff3577ac */ /* 0x000ea20008000800 */
[----:B------:R-:W-:Y:S01]  /*9b20*/  UMOV UR52, URZ ;  /* 0x000000ff00347c82 */ /* 0x000fe20008000000 */
[----:B------:R-:W-:Y:S01]  /*9b30*/  UMOV UR49, URZ ;  /* 0x000000ff00317c82 */ /* 0x000fe20008000000 */
[----:B-1----:R-:W-:Y:S01]  /*9b40*/  IMAD.U32 R70, RZ, RZ, UR4 ;  /* 0x00000004ff467e24 */ /* 0x002fe2000f8e00ff */
[----:B------:R-:W-:Y:S01]  /*9b50*/  UIADD3 UR4, UPT, UPT, UR48, 0x400, URZ ;  /* 0x0000040030047890 */ /* 0x000fe2000fffe0ff */
[----:B------:R-:W-:Y:S01]  /*9b60*/  MOV R69, UR5 ;  /* 0x0000000500457c02 */ /* 0x000fe20008000f00 */
[----:B------:R-:W-:Y:S02]  /*9b70*/  IMAD.U32 R68, RZ, RZ, UR6 ;  /* 0x00000006ff447e24 */ /* 0x000fe4000f8e00ff */
[----:B------:R-:W-:-:S02]  /*9b80*/  IMAD.U32 R67, RZ, RZ, UR7 ;  /* 0x00000007ff437e24 */ /* 0x000fc4000f8e00ff */
[----:B------:R-:W-:Y:S02]  /*9b90*/  IMAD.U32 R71, RZ, RZ, UR4 ;  /* 0x00000004ff477e24 */ /* 0x000fe4000f8e00ff */
[C---:B----4-:R-:W-:Y:S01]  /*9ba0*/  VIADD R3, R2.reuse, 0x80 ;  /* 0x0000008002037836 */ /* 0x050fe20000000000 */
[----:B------:R-:W-:-:S04]  /*9bb0*/  LOP3.LUT R2, R2, 0xffff, RZ, 0xc0, !PT ;  /* 0x0000ffff02027812 */ /* 0x000fc800078ec0ff */
[----:B------:R-:W-:-:S05]  /*9bc0*/  LOP3.LUT R3, R3, 0xffff, RZ, 0xc0, !PT ;  /* 0x0000ffff03037812 */ /* 0x000fca00078ec0ff */
[----:B--23--:R1:W-:Y:S02]  /*9bd0*/  STL.64 [R1], R2 ;  /* 0x0000000201007387 */ /* 0x00c3e40000100a00 */
.L_x_125:
[----:B-1----:R-:W-:Y:S04]  /*9be0*/  SHF.L.U32 R2, R58, 0x1f, RZ ;  /* 0x0000001f3a027819 */ /* 0x002fe800000006ff */
[----:B------:R-:W1:Y:S02]  /*9bf0*/  SYNCS.PHASECHK.TRANS64.TRYWAIT P0, [UR48+0x90], R2 ;  /* 0x00009002ff0075a7 */ /* 0x000e640008001130 */
[----:B-1----:R-:W-:Y:S05]  /*9c00*/  @!P0 BRA `(.L_x_82) ;  /* 0x0000004000548947 */ /* 0x002fea0003800000 */
.L_x_171:
[----:B------:R-:W2:Y:S01]  /*9c10*/  LDS.128 R52, [UR48+0xd0] ;  /* 0x0000d030ff347984 */ /* 0x000ea20008000c00 */
[----:B------:R-:W-:Y:S01]  /*9c20*/  UIADD3 UR4, UPT, UPT, UR48, 0x98, URZ ;  /* 0x0000009830047890 */ /* 0x000fe2000fffe0ff */
[----:B-1----:R-:W-:Y:S01]  /*9c30*/  IMAD R2, R22, 0x4, R1 ;  /* 0x0000000416027824 */ /* 0x002fe200078e0201 */
[----:B------:R-:W-:Y:S01]  /*9c40*/  UISETP.GE.AND UP1, UPT, UR55, 0x1, UPT ;  /* 0x000000013700788c */ /* 0x000fe2000bf26270 */
[----:B------:R-:W-:Y:S01]  /*9c50*/  @!PT LDS RZ, [RZ] ;  /* 0x00000000fffff984 */ /* 0x000fe20000000800 */
[----:B------:R-:W-:Y:S01]  /*9c60*/  @!PT LDS RZ, [RZ] ;  /* 0x00000000fffff984 */ /* 0x000fe20000000800 */
[----:B------:R-:W-:Y:S01]  /*9c70*/  @!PT LDS RZ, [RZ] ;  /* 0x00000000fffff984 */ /* 0x000fe20000000800 */
[----:B------:R-:W-:Y:S01]  /*9c80*/  @!PT LDS RZ, [RZ] ;  /* 0x00000000fffff984 */ /* 0x000fe20000000800 */
[----:B------:R1:W-:Y:S06]  /*9c90*/  MEMBAR.ALL.CTA ;  /* 0x0000000000007992 */ /* 0x0003ec0000008000 */
[----:B-1----:R-:W1:Y:S01]  /*9ca0*/  FENCE.VIEW.ASYNC.S ;  /* 0x00000000000073c6 */ /* 0x002e620000000000 */
[----:B------:R-:W-:Y:S09]  /*9cb0*/  UPRMT UR4, URZ, 0x654, UR4 ;  /* 0x00000654ff047896 */ /* 0x000ff20008000004 */
[----:B-1----:R-:W-:Y:S01]  /*9cc0*/  SYNCS.ARRIVE.TRANS64.RED.A1T0 RZ, [UR4], RZ ;  /* 0x000000ffffff79a7 */ /* 0x002fe20008100404 */
[----:B------:R-:W5:Y:S01]  /*9cd0*/  LDL R2, [R2] ;  /* 0x0000000002027983 */ /* 0x000f620000100800 */
[----:B--2---:R-:W-:Y:S11]  /*9ce0*/  LOP3.LUT P0, RZ, R54, 0x1, RZ, 0xc0, !PT ;  /* 0x0000000136ff7812 */ /* 0x004ff6000780c0ff */
[----:B------:R-:W-:Y:S02]  /*9cf0*/  @!UPT UIADD3 URZ, UPT, UPT, URZ, URZ, URZ ;  /* 0x000000fffffff290 */ /* 0x000fe4000fffe0ff */
[----:B------:R-:W-:Y:S01]  /*9d00*/  VOTEU.ANY UP0, P0 ;  /* 0x0000000000ff7886 */ /* 0x000fe20000000100 */
[----:B------:R-:W-:Y:S11]  /*9d10*/  PLOP3.LUT P0, PT, PT, PT, UP0, 0x80, 0x8 ;  /* 0x000000000008781c */ /* 0x000ff60003f0f008 */
[----:B------:R-:W-:Y:S02]  /*9d20*/  @!UPT UIADD3 URZ, UPT, UPT, URZ, URZ, URZ ;  /* 0x000000fffffff290 */ /* 0x000fe4000fffe0ff */
[----:B------:R-:W-:Y:S02]  /*9d30*/  @P0 MOV R3, R52 ;  /* 0x0000003400030202 */ /* 0x000fe40000000f00 */
[----:B------:R-:W-:Y:S02]  /*9d40*/  @P0 LOP3.LUT R0, R53, 0xffff, RZ, 0xc0, !PT ;  /* 0x0000ffff35000812 */ /* 0x000fe400078ec0ff */
[----:B------:R-:W-:Y:S02]  /*9d50*/  @P0 R2UR UR5, R3 ;  /* 0x00000000030502ca */ /* 0x000fe400000e0000 */
[----:B------:R-:W-:Y:S11]  /*9d60*/  @P0 R2UR UR4, R0 ;  /* 0x00000000000402ca */ /* 0x000ff600000e0000 */
[----:B------:R-:W-:Y:S02]  /*9d70*/  @UP0 UMOV UR37, UR5 ;  /* 0x0000000500250c82 */ /* 0x000fe40008000000 */
[----:B------:R-:W-:Y:S01]  /*9d80*/  @UP0 UMOV UR36, UR4 ;  /* 0x0000000400240c82 */ /* 0x000fe20008000000 */
[----:B------:R-:W-:Y:S05]  /*9d90*/  BRA.U !UP1, `(.L_x_83) ;  /* 0x0000000109cc7547 */ /* 0x000fea000b800000 */
[----:B------:R-:W1:Y:S01]  /*9da0*/  LDCU UR9, c[0x0][0xc20] ;  /* 0x00018400ff0977ac */ /* 0x000e620008000800 */
[----:B------:R-:W-:Y:S02]  /*9db0*/  UIMAD.WIDE.U32 UR4, UR53, UR59, URZ ;  /* 0x0000003b350472a5 */ /* 0x000fe4000f8e00ff */
[----:B------:R-:W-:Y:S02]  /*9dc0*/  UIMAD.WIDE.U32 UR6, UR54, UR56, URZ ;  /* 0x00000038360672a5 */ /* 0x000fe4000f8e00ff */
[----:B------:R-:W-:Y:S02]  /*9dd0*/  UIMAD.WIDE.U32 UR10, UR36, UR59, URZ ;  /* 0x0000003b240a72a5 */ /* 0x000fe4000f8e00ff */
[----:B------:R-:W-:Y:S02]  /*9de0*/  UISETP.NE.AND UP0, UPT, UR58, 0x1, UPT ;  /* 0x000000013a00788c */ /* 0x000fe4000bf05270 */
[----:B------:R-:W-:Y:S02]  /*9df0*/  UISETP.NE.AND UP1, UPT, UR39, 0x1, UPT ;  /* 0x000000012700788c */ /* 0x000fe4000bf25270 */
[----:B------:R-:W-:Y:S02]  /*9e00*/  UISETP.NE.AND UP2, UPT, UR55, 0x1, UPT ;  /* 0x000000013700788c */ /* 0x000fe4000bf45270 */
[----:B------:R-:W-:Y:S01]  /*9e10*/  UIMAD.WIDE.U32 UR12, UR37, UR56, URZ ;  /* 0x00000038250c72a5 */ /* 0x000fe2000f8e00ff */
[----:B------:R-:W-:Y:S01]  /*9e20*/  UMOV UR4, UR5 ;  /* 0x0000000500047c82 */ /* 0x000fe20008000000 */
[----:B------:R-:W-:Y:S01]  /*9e30*/  UMOV UR6, UR11 ;  /* 0x0000000b00067c82 */ /* 0x000fe20008000000 */
[----:B-1----:R-:W-:Y:S03]  /*9e40*/  USHF.R.U32.HI UR8, URZ, UR9, UR4 ;  /* 0x00000009ff087299 */ /* 0x002fe60008011604 */
[----:B------:R-:W-:Y:S02]  /*9e50*/  UMOV UR4, UR7 ;  /* 0x0000000700047c82 */ /* 0x000fe40008000000 */
[----:B------:R-:W-:Y:S02]  /*9e60*/  USHF.R.U32.HI UR5, URZ, UR57, UR4 ;  /* 0x00000039ff057299 */ /* 0x000fe40008011604 */
[----:B------:R-:W-:Y:S02]  /*9e70*/  USEL UR4, UR53, UR8, !UP0 ;  /* 0x0000000835047287 */ /* 0x000fe4000c000000 */
[----:B------:R-:W-:Y:S02]  /*9e80*/  USHF.R.U32.HI UR8, URZ, UR9, UR6 ;  /* 0x00000009ff087299 */ /* 0x000fe40008011606 */
[----:B------:R-:W-:Y:S02]  /*9e90*/  UIMAD.WIDE.U32 UR6, UR4, UR46, URZ ;  /* 0x0000002e040672a5 */ /* 0x000fe4000f8e00ff */
[----:B------:R-:W-:Y:S02]  /*9ea0*/  USEL UR9, UR54, UR5, !UP1 ;  /* 0x0000000536097287 */ /* 0x000fe4000c800000 */
[----:B------:R-:W-:Y:S02]  /*9eb0*/  USEL UR8, UR36, UR8, !UP0 ;  /* 0x0000000824087287 */ /* 0x000fe4000c000000 */
[----:B------:R-:W-:Y:S01]  /*9ec0*/  UIMAD.WIDE.U32 UR10, UR9, UR46, URZ ;  /* 0x0000002e090a72a5 */ /* 0x000fe2000f8e00ff */
[----:B------:R-:W-:Y:S01]  /*9ed0*/  UMOV UR6, UR7 ;  /* 0x0000000700067c82 */ /* 0x000fe20008000000 */
[----:B------:R-:W-:Y:S01]  /*9ee0*/  UMOV UR5, UR13 ;  /* 0x0000000d00057c82 */ /* 0x000fe20008000000 */
[----:B------:R-:W-:Y:S02]  /*9ef0*/  @UP2 USHF.R.U32.HI UR4, URZ, UR47, UR6 ;  /* 0x0000002fff042299 */ /* 0x000fe40008011606 */
[----:B------:R-:W-:Y:S02]  /*9f00*/  USHF.R.U32.HI UR5, URZ, UR57, UR5 ;  /* 0x00000039ff057299 */ /* 0x000fe40008011605 */
[----:B------:R-:W-:Y:S02]  /*9f10*/  UIMAD UR4, UR55, UR4, URZ ;  /* 0x00000004370472a4 */ /* 0x000fe4000f8e02ff */
[----:B------:R-:W-:Y:S02]  /*9f20*/  USEL UR5, UR37, UR5, !UP1 ;  /* 0x0000000525057287 */ /* 0x000fe4000c800000 */
[----:B------:R-:W-:Y:S01]  /*9f30*/  UISETP.GE.AND UP0, UPT, UR8, UR4, UPT ;  /* 0x000000040800728c */ /* 0x000fe2000bf06270 */
[----:B------:R-:W-:Y:S01]  /*9f40*/  UMOV UR6, UR11 ;  /* 0x0000000b00067c82 */ /* 0x000fe20008000000 */
[----:B------:R-:W-:Y:S02]  /*9f50*/  UIMAD.WIDE.U32 UR10, UR8, UR46, URZ ;  /* 0x0000002e080a72a5 */ /* 0x000fe4000f8e00ff */
[----:B------:R-:W-:Y:S04]  /*9f60*/  @UP2 USHF.R.U32.HI UR9, URZ, UR47, UR6 ;  /* 0x0000002fff092299 */ /* 0x000fe80008011606 */
[----:B------:R-:W-:Y:S01]  /*9f70*/  UIMAD UR6, UR55, UR9, URZ ;  /* 0x00000009370672a4 */ /* 0x000fe2000f8e02ff */
[----:B------:R-:W-:Y:S03]  /*9f80*/  UMOV UR4, UR11 ;  /* 0x0000000b00047c82 */ /* 0x000fe60008000000 */
[----:B------:R-:W-:Y:S02]  /*9f90*/  UISETP.GE.OR UP0, UPT, UR5, UR6, UP0 ;  /* 0x000000060500728c */ /* 0x000fe40008706670 */
[----:B------:R-:W-:Y:S02]  /*9fa0*/  USHF.R.U32.HI UR4, URZ, UR47, UR4 ;  /* 0x0000002fff047299 */ /* 0x000fe40008011604 */
[----:B------:R-:W-:Y:S02]  /*9fb0*/  UIMAD.WIDE.U32 UR6, UR5, UR46, URZ ;  /* 0x0000002e050672a5 */ /* 0x000fe4000f8e00ff */
[----:B------:R-:W-:Y:S02]  /*9fc0*/  USEL UR11, UR8, UR4, !UP2 ;  /* 0x00000004080b7287 */ /* 0x000fe4000d000000 */
[----:B------:R-:W-:Y:S02]  /*9fd0*/  UIADD3 UR6, UPT, UPT, -UR5, URZ, URZ ;  /* 0x000000ff05067290 */ /* 0x000fe4000fffe1ff */
[----:B------:R-:W-:Y:S02]  /*9fe0*/  UIADD3 UR10, UPT, UPT, -UR11, URZ, URZ ;  /* 0x000000ff0b0a7290 */ /* 0x000fe4000fffe1ff */
[----:B------:R-:W-:Y:S02]  /*9ff0*/  UIMAD UR6, UR39, UR6, UR37 ;  /* 0x00000006270672a4 */ /* 0x000fe4000f8e0225 */
[----:B------:R-:W-:Y:S01]  /*a000*/  UIMAD UR10, UR55, UR10, UR8 ;  /* 0x0000000a370a72a4 */ /* 0x000fe2000f8e0208 */
[----:B------:R-:W-:Y:S01]  /*a010*/  @!UP0 UMOV UR4, UR7 ;  /* 0x0000000700048c82 */ /* 0x000fe20008000000 */
[----:B------:R-:W-:Y:S02]  /*a020*/  UIADD3 UR7, UPT, UPT, -UR8, URZ, URZ ;  /* 0x000000ff08077290 */ /* 0x000fe4000fffe1ff */
[----:B------:R-:W-:Y:S04]  /*a030*/  @!UP0 USHF.R.U32.HI UR4, URZ, UR47, UR4 ;  /* 0x0000002fff048299 */ /* 0x000fe80008011604 */
[----:B------:R-:W-:Y:S04]  /*a040*/  @!UP0 USEL UR4, UR5, UR4, !UP2 ;  /* 0x0000000405048287 */ /* 0x000fe8000d000000 */
[----:B------:R-:W-:Y:S02]  /*a050*/  @!UP0 UIMAD UR9, UR9, UR10, UR4 ;  /* 0x0000000a090982a4 */ /* 0x000fe4000f8e0204 */
[----:B------:R-:W-:Y:S02]  /*a060*/  @!UP0 UIADD3 UR10, UPT, UPT, UR11, -UR4, URZ ;  /* 0x800000040b0a8290 */ /* 0x000fe4000fffe0ff */
[----:B------:R-:W-:Y:S02]  /*a070*/  UIMAD UR4, UR58, UR7, UR36 ;  /* 0x000000073a0472a4 */ /* 0x000fe4000f8e0224 */
[----:B------:R-:W-:Y:S03]  /*a080*/  @!UP0 UIMAD UR8, UR10, UR55, UR5 ;  /* 0x000000370a0882a4 */ /* 0x000fe6000f8e0205 */
[----:B------:R-:W-:Y:S02]  /*a090*/  @!UP0 UMOV UR5, UR9 ;  /* 0x0000000900058c82 */ /* 0x000fe40008000000 */
[----:B------:R-:W-:Y:S02]  /*a0a0*/  UIMAD UR37, UR5, UR39, UR6 ;  /* 0x00000027052572a4 */ /* 0x000fe4000f8e0206 */
[----:B------:R-:W-:Y:S11]  /*a0b0*/  UIMAD UR36, UR8, UR58, UR4 ;  /* 0x0000003a082472a4 */ /* 0x000ff6000f8e0204 */
[----:B------:R-:W-:Y:S01]  /*a0c0*/  @!UPT UIADD3 URZ, UPT, UPT, URZ, URZ, URZ ;  /* 0x000000fffffff290 */ /* 0x000fe2000fffe0ff */
.L_x_83:
[----:B------:R-:W-:Y:S01]  /*a0d0*/  UISETP.NE.AND UP0, UPT, UR38, 0x1, UPT ;  /* 0x000000012600788c */ /* 0x000fe2000bf05270 */
[----:B------:R-:W-:Y:S01]  /*a0e0*/  @P0 SHF.R.U32.HI R0, RZ, 0x10, R53 ;  /* 0x00000010ff000819 */ /* 0x000fe20000011635 */
[----:B------:R-:W-:Y:S01]  /*a0f0*/  USHF.L.U32 UR41, UR21, 0x7, URZ ;  /* 0x0000000715297899 */ /* 0x000fe200080006ff */
[----:B------:R-:W-:Y:S02]  /*a100*/  BSSY.RECONVERGENT B6, `(.L_x_84) ;  /* 0x0000034000067945 */ /* 0x000fe40003800200 */
[----:B------:R-:W-:Y:S02]  /*a110*/  @P0 R2UR UR62, R0 ;  /* 0x00000000003e02ca */ /* 0x000fe400000e0000 */
[----:B------:R-:W-:Y:S04]  /*a120*/  LOP3.LUT P0, RZ, R71, 0x3f0, RZ, 0xc0, !PT ;  /* 0x000003f047ff7812 */ /* 0x000fe8000780c0ff */
[----:B------:R-:W1:Y:S01]  /*a130*/  @!UP0 LDCU.128 UR12, c[0x0][0xc10] ;  /* 0x00018200ff0c87ac */ /* 0x000e620008000c00 */
[----:B------:R-:W2:Y:S01]  /*a140*/  @!UP0 LDCU UR5, c[0x0][0xc0c] ;  /* 0x00018180ff0587ac */ /* 0x000ea20008000800 */
[----:B------:R-:W3:Y:S01]  /*a150*/  @!UP0 LDCU UR10, c[0x0][0xc20] ;  /* 0x00018400ff0a87ac */ /* 0x000ee20008000800 */
[----:B-1----:R-:W-:Y:S02]  /*a160*/  UIMAD.WIDE.U32 UR8, UR37, UR12, URZ ;  /* 0x0000000c250872a5 */ /* 0x002fe4000f8e00ff */
[----:B------:R-:W-:Y:S02]  /*a170*/  UIMAD.WIDE.U32 UR6, UR36, UR15, URZ ;  /* 0x0000000f240672a5 */ /* 0x000fe4000f8e00ff */
[----:B------:R-:W-:Y:S03]  /*a180*/  @!UP0 UISETP.NE.AND UP1, UPT, UR14, 0x1, UPT ;  /* 0x000000010e00888c */ /* 0x000fe6000bf25270 */
[----:B------:R-:W-:Y:S01]  /*a190*/  @!UP0 UMOV UR4, UR9 ;  /* 0x0000000900048c82 */ /* 0x000fe20008000000 */
[----:B--2---:R-:W-:Y:S02]  /*a1a0*/  @!UP0 UISETP.NE.AND UP2, UPT, UR5, 0x1, UPT ;  /* 0x000000010500888c */ /* 0x004fe4000bf45270 */
[----:B------:R-:W-:Y:S01]  /*a1b0*/  @!UP0 USHF.R.U32.HI UR4, URZ, UR13, UR4 ;  /* 0x0000000dff048299 */ /* 0x000fe20008011604 */
[----:B------:R-:W-:Y:S02]  /*a1c0*/  @!UP0 UMOV UR6, UR7 ;  /* 0x0000000700068c82 */ /* 0x000fe40008000000 */
[----:B---3--:R-:W-:Y:S02]  /*a1d0*/  @!UP0 USHF.R.U32.HI UR6, URZ, UR10, UR6 ;  /* 0x0000000aff068299 */ /* 0x008fe40008011606 */
[----:B------:R-:W-:Y:S02]  /*a1e0*/  @!UP0 USEL UR7, UR37, UR4, !UP2 ;  /* 0x0000000425078287 */ /* 0x000fe4000d000000 */
[----:B------:R-:W-:Y:S04]  /*a1f0*/  @!UP0 USEL UR6, UR36, UR6, !UP1 ;  /* 0x0000000624068287 */ /* 0x000fe8000c800000 */
[----:B------:R-:W-:Y:S02]  /*a200*/  @!UP0 UIADD3 UR4, UPT, UPT, -UR7, UR6, URZ ;  /* 0x0000000607048290 */ /* 0x000fe4000fffe1ff */
[----:B------:R-:W-:Y:S02]  /*a210*/  @!UP0 UIADD3 UR6, UPT, UPT, UR7, -UR6, URZ ;  /* 0x8000000607068290 */ /* 0x000fe4000fffe0ff */
[----:B------:R-:W-:Y:S02]  /*a220*/  @!UP0 UIMAD UR37, UR4, UR5, UR37 ;  /* 0x00000005042582a4 */ /* 0x000fe4000f8e0225 */
[----:B------:R-:W-:Y:S01]  /*a230*/  @!UP0 UIMAD UR36, UR6, UR14, UR36 ;  /* 0x0000000e062482a4 */ /* 0x000fe2000f8e0224 */
[----:B------:R-:W-:Y:S11]  /*a240*/  @!P0 BRA `(.L_x_85) ;  /* 0x00000000007c8947 */ /* 0x000ff60003800000 */
[----:B------:R-:W1:Y:S01]  /*a250*/  LDCU.64 UR8, c[0x4][0x80] ;  /* 0x01001000ff0877ac */ /* 0x000e620008000a00 */
[----:B------:R-:W-:Y:S01]  /*a260*/  MOV R16, 0x0 ;  /* 0x0000000000107802 */ /* 0x000fe20000000f00 */
[----:B------:R-:W-:Y:S02]  /*a270*/  HFMA2 R12, -RZ, RZ, 0, 5.9604644775390625e-08 ;  /* 0x00000001ff0c7431 */ /* 0x000fe400000001ff */
[----:B------:R-:W-:Y:S01]  /*a280*/  IMAD.MOV.U32 R8, RZ, RZ, 0x70 ;  /* 0x00000070ff087424 */ /* 0x000fe200078e00ff */
[----:B------:R2:W3:Y:S01]  /*a290*/  LDC.64 R14, c[0x4][R16] ;  /* 0x01000000100e7b82 */ /* 0x0004e20000000a00 */
[----:B------:R-:W4:Y:S01]  /*a2a0*/  LDCU.64 UR6, c[0x4][0x88] ;  /* 0x01001100ff0677ac */ /* 0x000f220008000a00 */
[----:B------:R-:W-:Y:S01]  /*a2b0*/  IMAD.MOV.U32 R13, RZ, RZ, RZ ;  /* 0x000000ffff0d7224 */ /* 0x000fe200078e00ff */
[----:B------:R-:W2:Y:S01]  /*a2c0*/  LDCU.64 UR4, c[0x4][0x8] ;  /* 0x01000100ff0477ac */ /* 0x000ea20008000a00 */
[----:B-1----:R-:W-:Y:S01]  /*a2d0*/  MOV R5, UR9 ;  /* 0x0000000900057c02 */ /* 0x002fe20008000f00 */
[----:B------:R-:W-:Y:S01]  /*a2e0*/  IMAD.U32 R4, RZ, RZ, UR8 ;  /* 0x00000008ff047e24 */ /* 0x000fe2000f8e00ff */
[----:B----4-:R-:W-:Y:S01]  /*a2f0*/  MOV R7, UR7 ;  /* 0x0000000700077c02 */ /* 0x010fe20008000f00 */
[----:B------:R-:W-:Y:S01]  /*a300*/  IMAD.U32 R6, RZ, RZ, UR6 ;  /* 0x00000006ff067e24 */ /* 0x000fe2000f8e00ff */
[----:B--2---:R-:W-:Y:S01]  /*a310*/  MOV R11, UR5 ;  /* 0x00000005000b7c02 */ /* 0x004fe20008000f00 */
[----:B------:R-:W-:Y:S02]  /*a320*/  IMAD.U32 R10, RZ, RZ, UR4 ;  /* 0x00000004ff0a7e24 */ /* 0x000fe4000f8e00ff */
[----:B------:R-:W-:Y:S07]  /*a330*/  LEPC R20, `(.L_x_86) ;  /* 0x000000001014794e */ /* 0x000fee0000000000 */
[----:B---3-5:R-:W-:Y:S05]  /*a340*/  CALL.ABS.NOINC R14 ;  /* 0x000000000e007343 */ /* 0x028fea0003c00000 */
.L_x_86:
[----:B------:R-:W1:Y:S01]  /*a350*/  LDCU.64 UR8, c[0x4][0x80] ;  /* 0x01001000ff0877ac */ /* 0x000e620008000a00 */
[----:B------:R-:W2:Y:S01]  /*a360*/  LDC.64 R16, c[0x4][R16] ;  /* 0x0100000010107b82 */ /* 0x000ea20000000a00 */
[----:B------:R-:W-:Y:S02]  /*a370*/  HFMA2 R12, -RZ, RZ, 0, 5.9604644775390625e-08 ;  /* 0x00000001ff0c7431 */ /* 0x000fe400000001ff */
[----:B------:R-:W-:Y:S02]  /*a380*/  IMAD.MOV.U32 R8, RZ, RZ, 0x70 ;  /* 0x00000070ff087424 */ /* 0x000fe400078e00ff */
[----:B------:R-:W-:Y:S01]  /*a390*/  IMAD.MOV.U32 R13, RZ, RZ, RZ ;  /* 0x000000ffff0d7224 */ /* 0x000fe200078e00ff */
[----:B------:R-:W3:Y:S01]  /*a3a0*/  LDCU.64 UR6, c[0x4][0x88] ;  /* 0x01001100ff0677ac */ /* 0x000ee20008000a00 */
[----:B------:R-:W4:Y:S01]  /*a3b0*/  LDCU.64 UR4, c[0x4][0x8] ;  /* 0x01000100ff0477ac */ /* 0x000f220008000a00 */
[----:B-1----:R-:W-:Y:S02]  /*a3c0*/  MOV R4, UR8 ;  /* 0x0000000800047c02 */ /* 0x002fe40008000f00 */
[----:B------:R-:W-:Y:S02]  /*a3d0*/  MOV R5, UR9 ;  /* 0x0000000900057c02 */ /* 0x000fe40008000f00 */
[----:B---3--:R-:W-:Y:S01]  /*a3e0*/  MOV R7, UR7 ;  /* 0x0000000700077c02 */ /* 0x008fe20008000f00 */
[----:B------:R-:W-:Y:S01]  /*a3f0*/  IMAD.U32 R6, RZ, RZ, UR6 ;  /* 0x00000006ff067e24 */ /* 0x000fe2000f8e00ff */
[----:B----4-:R-:W-:Y:S01]  /*a400*/  MOV R11, UR5 ;  /* 0x00000005000b7c02 */ /* 0x010fe20008000f00 */
[----:B------:R-:W-:Y:S02]  /*a410*/  IMAD.U32 R10, RZ, RZ, UR4 ;  /* 0x00000004ff0a7e24 */ /* 0x000fe4000f8e00ff */
[----:B------:R-:W-:Y:S07]  /*a420*/  LEPC R20, `(.L_x_85) ;  /* 0x000000001014794e */ /* 0x000fee0000000000 */
[----:B--2---:R-:W-:Y:S05]  /*a430*/  CALL.ABS.NOINC R16 ;  /* 0x0000000010007343 */ /* 0x004fea0003c00000 */
.L_x_85:
[----:B------:R-:W-:Y:S05]  /*a440*/  BSYNC.RECONVERGENT B6 ;  /* 0x0000000000067941 */ /* 0x000fea0003800200 */
.L_x_84:
[----:B------:R-:W-:Y:S01]  /*a450*/  R2UR UR5, R66 ;  /* 0x00000000420572ca */ /* 0x000fe200000e0000 */
[----:B------:R-:W-:Y:S01]  /*a460*/  UISETP.NE.AND UP2, UPT, UR63, URZ, UPT ;  /* 0x000000ff3f00728c */ /* 0x000fe2000bf45270 */
[----:B------:R-:W-:Y:S02]  /*a470*/  R2UR UR4, R65 ;  /* 0x00000000410472ca */ /* 0x000fe400000e0000 */
[----:B------:R-:W-:Y:S02]  /*a480*/  ISETP.NE.U32.AND P3, PT, R50, RZ, PT ;  /* 0x000000ff3200720c */ /* 0x000fe40003f65070 */
[----:B------:R-:W-:Y:S02]  /*a490*/  ISETP.NE.U32.AND P1, PT, RZ, UR60, PT ;  /* 0x0000003cff007c0c */ /* 0x000fe4000bf25070 */
[----:B------:R-:W-:Y:S02]  /*a4a0*/  PLOP3.LUT P4, PT, PT, PT, UP2, 0x80, 0x8 ;  /* 0x000000000008781c */ /* 0x000fe40003f8f028 */
[----:B------:R-:W-:Y:S02]  /*a4b0*/  ISETP.NE.AND.EX P3, PT, R51, RZ, PT, P3 ;  /* 0x000000ff3300720c */ /* 0x000fe40003f65330 */
[----:B------:R-:W-:Y:S01]  /*a4c0*/  ISETP.NE.AND.EX P1, PT, RZ, UR61, PT, P1 ;  /* 0x0000003dff007c0c */ /* 0x000fe2000bf25310 */
[----:B------:R-:W-:Y:S01]  /*a4d0*/  UISETP.NE.U32.AND UP0, UPT, UR5, URZ, UPT ;  /* 0x000000ff0500728c */ /* 0x000fe2000bf05070 */
[----:B------:R-:W-:Y:S03]  /*a4e0*/  P2R R80, PR, RZ, 0x10 ;  /* 0x00000010ff507803 */ /* 0x000fe60000000000 */
[----:B------:R-:W-:Y:S02]  /*a4f0*/  UISETP.NE.AND.EX UP1, UPT, UR4, URZ, UPT, UP0 ;  /* 0x000000ff0400728c */ /* 0x000fe4000bf25300 */
[----:B------:R-:W-:Y:S02]  /*a500*/  UPLOP3.LUT UP0, UPT, UPT, UPT, UPT, 0x40, 0x4 ;  /* 0x000000000004789c */ /* 0x000fe40003f0e870 */
[----:B------:R-:W-:Y:S06]  /*a510*/  @UP2 UPLOP3.LUT UP0, UPT, UPT, UPT, UP1, 0x80, 0x8 ;  /* 0x000000000008289c */ /* 0x000fec0003f0f010 */
[----:B------:R-:W-:Y:S01]  /*a520*/  PLOP3.LUT P0, PT, PT, PT, UP0, 0x80, 0x8 ;  /* 0x000000000008781c */ /* 0x000fe20003f0f008 */
[----:B------:R-:W-:Y:S01]  /*a530*/  @!UPT UIADD3 URZ, UPT, UPT, URZ, URZ, URZ ;  /* 0x000000fffffff290 */ /* 0x000fe2000fffe0ff */
[----:B------:R-:W-:Y:S11]  /*a540*/  BRA.U !UP1, `(.L_x_87) ;  /* 0x0000000109407547 */ /* 0x000ff6000b800000 */
[----:B------:R-:W-:Y:S01]  /*a550*/  UISETP.NE.U32.AND UP0, UPT, UR60, URZ, UPT ;  /* 0x000000ff3c00728c */ /* 0x000fe2000bf05070 */
[----:B------:R-:W-:Y:S01]  /*a560*/  R2UR UR6, R66 ;  /* 0x00000000420672ca */ /* 0x000fe200000e0000 */
[----:B------:R-:W1:Y:S01]  /*a570*/  LDCU.64 UR8, c[0x0][0x358] ;  /* 0x00006b00ff0877ac */ /* 0x000e620008000a00 */
[----:B------:R-:W-:Y:S02]  /*a580*/  HFMA2 R63, -RZ, RZ, 0, 5.9604644775390625e-08 ;  /* 0x00000001ff3f7431 */ /* 0x000fe400000001ff */
[----:B------:R-:W-:Y:S01]  /*a590*/  IMAD.MOV.U32 R0, RZ, RZ, 0x1 ;  /* 0x00000001ff007424 */ /* 0x000fe200078e00ff */
[----:B------:R-:W-:Y:S06]  /*a5a0*/  UISETP.NE.AND.EX UP0, UPT, UR61, URZ, UPT, UP0 ;  /* 0x000000ff3d00728c */ /* 0x000fec000bf05300 */
[----:B------:R-:W-:Y:S05]  /*a5b0*/  PLOP3.LUT P2, PT, PT, PT, UP0, 0x80, 0x8 ;  /* 0x000000000008781c */ /* 0x000fea0003f4f008 */
[----:B------:R-:W2:Y:S01]  /*a5c0*/  @UP0 LDCU.64 UR4, c[0x0][0x988] ;  /* 0x00013100ff0407ac */ /* 0x000ea20008000a00 */
[----:B------:R-:W-:Y:S07]  /*a5d0*/  @UP0 UIMAD UR6, UR51, UR6, URZ ;  /* 0x00000006330602a4 */ /* 0x000fee000f8e02ff */
[----:B------:R-:W-:Y:S01]  /*a5e0*/  @!P2 PRMT R63, R0, 0x7610, R63 ;  /* 0x00007610003fa816 */ /* 0x000fe2000000003f */
[----:B--2---:R-:W-:Y:S06]  /*a5f0*/  @UP0 UIMAD.WIDE UR4, UR6, 0x4, UR4 ;  /* 0x00000004060408a5 */ /* 0x004fec000f8e0204 */
[----:B------:R-:W-:Y:S02]  /*a600*/  IMAD.U32 R4, RZ, RZ, UR4 ;  /* 0x00000004ff047e24 */ /* 0x000fe4000f8e00ff */
[----:B------:R-:W-:Y:S03]  /*a610*/  IMAD.U32 R5, RZ, RZ, UR5 ;  /* 0x00000005ff057e24 */ /* 0x000fe6000f8e00ff */
[----:B------:R-:W2:Y:S02]  /*a620*/  @!UP0 LDCU UR4, c[0x0][0x980] ;  /* 0x00013000ff0487ac */ /* 0x000ea40008000800 */
[----:B-1---5:R1:W5:Y:S02]  /*a630*/  @P2 LDG.E R27, desc[UR8][R4.64] ;  /* 0x00000008041b2981 */ /* 0x022364000c1e1900 */
[----:B-12---:R-:W-:Y:S02]  /*a640*/  @!P2 MOV R27, UR4 ;  /* 0x00000004001bac02 */ /* 0x006fe40008000f00 */
.L_x_87:
[----:B------:R-:W-:Y:S05]  /*a650*/  @!P3 BRA `(.L_x_88) ;  /* 0x000000000024b947 */ /* 0x000fea0003800000 */
[----:B------:R-:W-:Y:S01]  /*a660*/  ISETP.NE.U32.AND P2, PT, R48, RZ, PT ;  /* 0x000000ff3000720c */ /* 0x000fe20003f45070 */
[----:B------:R-:W1:Y:S03]  /*a670*/  LDCU.64 UR4, c[0x0][0x358] ;  /* 0x00006b00ff0477ac */ /* 0x000e660008000a00 */
[----:B------:R-:W-:Y:S11]  /*a680*/  ISETP.NE.AND.EX P2, PT, R49, RZ, PT, P2 ;  /* 0x000000ff3100720c */ /* 0x000ff60003f45320 */
[----:B------:R-:W-:Y:S02]  /*a690*/  @!UPT UIADD3 URZ, UPT, UPT, URZ, URZ, URZ ;  /* 0x000000fffffff290 */ /* 0x000fe4000fffe0ff */
[----:B------:R-:W2:Y:S01]  /*a6a0*/  @P2 LDC.64 R4, c[0x0][0x9a8] ;  /* 0x00026a00ff042b82 */ /* 0x000ea20000000a00 */
[----:B------:R-:W-:Y:S04]  /*a6b0*/  @P2 IMAD R0, R50, UR51, RZ ;  /* 0x0000003332002c24 */ /* 0x000fe8000f8e02ff */
[----:B--2---:R-:W-:Y:S05]  /*a6c0*/  @P2 IMAD.WIDE R4, R0, 0x4, R4 ;  /* 0x0000000400042825 */ /* 0x004fea00078e0204 */
[----:B-1---5:R1:W5:Y:S02]  /*a6d0*/  @P2 LDG.E R24, desc[UR4][R4.64] ;  /* 0x0000000404182981 */ /* 0x022364000c1e1900 */
[----:B-1----:R-:W2:Y:S02]  /*a6e0*/  @!P2 LDC R24, c[0x0][0x9a0] ;  /* 0x00026800ff18ab82 */ /* 0x002ea40000000800 */
.L_x_88:
[----:B-----5:R-:W-:Y:S01]  /*a6f0*/  FSETP.NEU.AND P2, PT, R27, RZ, PT ;  /* 0x000000ff1b00720b */ /* 0x020fe20003f4d000 */
[----:B------:R-:W1:Y:S01]  /*a700*/  LDCU.128 UR12, c[0x0][0xb90] ;  /* 0x00017200ff0c77ac */ /* 0x000e620008000c00 */
[----:B------:R-:W-:Y:S01]  /*a710*/  SEL R4, RZ, 0xffffffff, P1 ;  /* 0xffffffffff047807 */ /* 0x000fe20000800000 */
[----:B------:R-:W-:Y:S01]  /*a720*/  IMAD.SHL.U32 R87, R61, 0x4, RZ ;  /* 0x000000043d577824 */ /* 0x000fe200078e00ff */
[----:B------:R-:W-:Y:S01]  /*a730*/  @P4 LOP3.LUT P1, RZ, R63, 0xff, RZ, 0xc0, !PT ;  /* 0x000000ff3fff4812 */ /* 0x000fe2000782c0ff */
[----:B------:R-:W-:Y:S01]  /*a740*/  BSSY B1, `(.L_x_89) ;  /* 0x0000058000017945 */ /* 0x000fe20003800000 */
[----:B------:R-:W-:Y:S01]  /*a750*/  @P4 SEL R79, RZ, 0xffffffff, P2 ;  /* 0xffffffffff4f4807 */ /* 0x000fe20001000000 */
[----:B------:R-:W-:Y:S01]  /*a760*/  VIADD R82, R87, UR48 ;  /* 0x0000003057527c36 */ /* 0x000fe20008000000 */
[----:B------:R-:W-:Y:S01]  /*a770*/  LOP3.LUT R60, R60, 0x1, RZ, 0x3c, !PT ;  /* 0x000000013c3c7812 */ /* 0x000fe200078e3cff */
[----:B------:R-:W3:Y:S01]  /*a780*/  LDCU UR11, c[0x0][0xba0] ;  /* 0x00017400ff0b77ac */ /* 0x000ee20008000800 */
[----:B------:R-:W-:Y:S01]  /*a790*/  @P0 SEL R79, R4, R79, !P1 ;  /* 0x0000004f044f0207 */ /* 0x000fe20004800000 */
[----:B------:R-:W-:Y:S01]  /*a7a0*/  IMAD.MOV.U32 R88, RZ, RZ, 0x1 ;  /* 0x00000001ff587424 */ /* 0x000fe200078e00ff */
[----:B------:R-:W-:Y:S01]  /*a7b0*/  LEA R84, R22, UR48, 0x3 ;  /* 0x0000003016547c11 */ /* 0x000fe2000f8e18ff */
[----:B------:R-:W-:Y:S01]  /*a7c0*/  USHF.L.U32 UR8, UR50, 0x6, URZ ;  /* 0x0000000632087899 */ /* 0x000fe200080006ff */
[----:B------:R-:W-:Y:S01]  /*a7d0*/  @P4 LOP3.LUT R79, R79, 0x1, RZ, 0xc0, !PT ;  /* 0x000000014f4f4812 */ /* 0x000fe200078ec0ff */
[----:B------:R-:W-:Y:S01]  /*a7e0*/  IMAD.IADD R25, R23, 0x1, R2 ;  /* 0x0000000117197824 */ /* 0x000fe200078e0202 */
[----:B------:R-:W-:Y:S01]  /*a7f0*/  R2UR UR4, R69 ;  /* 0x00000000450472ca */ /* 0x000fe200000e0000 */
[----:B------:R-:W-:Y:S01]  /*a800*/  IMAD.MOV.U32 R86, RZ, RZ, RZ ;  /* 0x000000ffff567224 */ /* 0x000fe200078e00ff */
[----:B------:R-:W-:Y:S01]  /*a810*/  ISETP.NE.U32.OR P5, PT, R79, 0x1, !P4 ;  /* 0x000000014f00780c */ /* 0x000fe200067a5470 */
[----:B------:R-:W-:Y:S01]  /*a820*/  IMAD.U32 R77, RZ, RZ, UR8 ;  /* 0x00000008ff4d7e24 */ /* 0x000fe2000f8e00ff */
[----:B------:R-:W-:Y:S02]  /*a830*/  R2UR UR6, R68 ;  /* 0x00000000440672ca */ /* 0x000fe400000e0000 */
[----:B------:R-:W-:Y:S02]  /*a840*/  CS2R R42, SRZ ;  /* 0x00000000002a7805 */ /* 0x000fe4000001ff00 */
[----:B------:R-:W-:Y:S02]  /*a850*/  R2UR UR10, R70 ;  /* 0x00000000460a72ca */ /* 0x000fe400000e0000 */
[----:B------:R-:W-:Y:S02]  /*a860*/  CS2R R40, SRZ ;  /* 0x0000000000287805 */ /* 0x000fe4000001ff00 */
[----:B------:R-:W-:Y:S02]  /*a870*/  R2UR UR9, R67 ;  /* 0x00000000430972ca */ /* 0x000fe400000e0000 */
[----:B------:R-:W-:Y:S02]  /*a880*/  CS2R R38, SRZ ;  /* 0x0000000000267805 */ /* 0x000fe4000001ff00 */
[----:B------:R-:W-:Y:S02]  /*a890*/  PLOP3.LUT P1, PT, PT, PT, UP1, 0x80, 0x8 ;  /* 0x000000000008781c */ /* 0x000fe40003f2f018 */
[----:B------:R-:W-:Y:S02]  /*a8a0*/  CS2R R36, SRZ ;  /* 0x0000000000247805 */ /* 0x000fe4000001ff00 */
[----:B------:R-:W-:Y:S01]  /*a8b0*/  SEL R89, RZ, 0xffffffff, P2 ;  /* 0xffffffffff597807 */ /* 0x000fe20001000000 */
[----:B------:R-:W-:Y:S01]  /*a8c0*/  UIMAD.WIDE.U32 UR4, UR8, UR4, URZ ;  /* 0x00000004080472a5 */ /* 0x000fe2000f8e00ff */
[----:B------:R-:W-:Y:S02]  /*a8d0*/  CS2R R34, SRZ ;  /* 0x0000000000227805 */ /* 0x000fe4000001ff00 */
[----:B------:R-:W-:Y:S02]  /*a8e0*/  @P5 SHF.L.U32 R0, R60, 0x1f, RZ ;  /* 0x0000001f3c005819 */ /* 0x000fe400000006ff */
[----:B------:R-:W-:Y:S01]  /*a8f0*/  CS2R R32, SRZ ;  /* 0x0000000000207805 */ /* 0x000fe2000001ff00 */
[----:B------:R-:W-:Y:S01]  /*a900*/  USHF.R.U32.HI UR5, URZ, UR6, UR5 ;  /* 0x00000006ff057299 */ /* 0x000fe20008011605 */
[----:B------:R-:W-:Y:S01]  /*a910*/  CS2R R46, SRZ ;  /* 0x00000000002e7805 */ /* 0x000fe2000001ff00 */
[----:B------:R4:W2:Y:S01]  /*a920*/  @P5 SYNCS.PHASECHK.TRANS64.TRYWAIT P4, [UR48+0x40], R0 ;  /* 0x00004000ff0055a7 */ /* 0x0008a20008081130 */
[----:B------:R-:W-:Y:S01]  /*a930*/  VIADD R83, R82, 0x400 ;  /* 0x0000040052537836 */ /* 0x000fe20000000000 */
[----:B------:R-:W-:Y:S01]  /*a940*/  UISETP.NE.AND UP0, UPT, UR10, 0x1, UPT ;  /* 0x000000010a00788c */ /* 0x000fe2000bf05270 */
[----:B------:R-:W-:Y:S01]  /*a950*/  IMAD.IADD R81, R72, 0x1, R82 ;  /* 0x0000000148517824 */ /* 0x000fe200078e0252 */
[----:B------:R-:W-:Y:S02]  /*a960*/  CS2R R44, SRZ ;  /* 0x00000000002c7805 */ /* 0x000fe4000001ff00 */
[----:B------:R-:W-:Y:S02]  /*a970*/  USEL UR5, UR8, UR5, !UP0 ;  /* 0x0000000508057287 */ /* 0x000fe4000c000000 */
[----:B------:R-:W-:Y:S04]  /*a980*/  UISETP.NE.AND UP0, UPT, UR9, 0x1, UPT ;  /* 0x000000010900788c */ /* 0x000fe8000bf05270 */
[----:B------:R-:W-:Y:S02]  /*a990*/  IMAD R6, RZ, RZ, -UR5 ;  /* 0x80000005ff067e24 */ /* 0x000fe4000f8e02ff */
[----:B------:R-:W-:Y:S02]  /*a9a0*/  IMAD.U32 R76, RZ, RZ, UR5 ;  /* 0x00000005ff4c7e24 */ /* 0x000fe4000f8e00ff */
[----:B------:R-:W-:Y:S01]  /*a9b0*/  IMAD R77, R6, UR10, R77 ;  /* 0x0000000a064d7c24 */ /* 0x000fe2000f8e024d */
[----:B----4-:R-:W-:Y:S04]  /*a9c0*/  SHF.L.U32 R0, R59, 0x1f, RZ ;  /* 0x0000001f3b007819 */ /* 0x010fe800000006ff */
[----:B------:R4:W4:Y:S01]  /*a9d0*/  SYNCS.PHASECHK.TRANS64.TRYWAIT P3, [R84+URZ+0xa0], R0 ;  /* 0x0000a000540075a7 */ /* 0x00092200080611ff */
[----:B-1----:R-:W-:Y:S07]  /*a9e0*/  UIMAD.WIDE.U32 UR6, UR5, UR12, URZ ;  /* 0x0000000c050672a5 */ /* 0x002fee000f8e00ff */
[----:B------:R-:W-:Y:S02]  /*a9f0*/  UMOV UR4, UR7 ;  /* 0x0000000700047c82 */ /* 0x000fe40008000000 */
[----:B------:R-:W-:Y:S04]  /*aa00*/  USHF.R.U32.HI UR4, URZ, UR13, UR4 ;  /* 0x0000000dff047299 */ /* 0x000fe80008011604 */
[----:B------:R-:W-:Y:S02]  /*aa10*/  USEL UR4, UR5, UR4, !UP0 ;  /* 0x0000000405047287 */ /* 0x000fe4000c000000 */
[----:B------:R-:W-:Y:S02]  /*aa20*/  UISETP.NE.AND UP0, UPT, UR14, 0x1, UPT ;  /* 0x000000010e00788c */ /* 0x000fe4000bf05270 */
[----:B------:R-:W-:Y:S02]  /*aa30*/  UIMAD.WIDE.U32 UR6, UR4, UR15, URZ ;  /* 0x0000000f040672a5 */ /* 0x000fe4000f8e00ff */
[----:B------:R-:W-:Y:S02]  /*aa40*/  IMAD.U32 R75, RZ, RZ, UR4 ;  /* 0x00000004ff4b7e24 */ /* 0x000fe4000f8e00ff */
[----:B------:R-:W-:Y:S01]  /*aa50*/  PLOP3.LUT P0, PT, PT, PT, UP0, 0x80, 0x8 ;  /* 0x000000000008781c */ /* 0x000fe20003f0f008 */
[----:B------:R-:W-:Y:S02]  /*aa60*/  IMAD R5, RZ, RZ, -UR4 ;  /* 0x80000004ff057e24 */ /* 0x000fe4000f8e02ff */
[----:B------:R-:W-:Y:S01]  /*aa70*/  UMOV UR6, UR7 ;  /* 0x0000000700067c82 */ /* 0x000fe20008000000 */
[----:B------:R-:W-:Y:S01]  /*aa80*/  IMAD.U32 R74, RZ, RZ, UR4 ;  /* 0x00000004ff4a7e24 */ /* 0x000fe2000f8e00ff */
[----:B---3--:R-:W-:Y:S01]  /*aa90*/  USHF.R.U32.HI UR6, URZ, UR11, UR6 ;  /* 0x0000000bff067299 */ /* 0x008fe20008011606 */
[----:B------:R-:W-:Y:S05]  /*aaa0*/  IMAD R76, R5, UR9, R76 ;  /* 0x00000009054c7c24 */ /* 0x000fea000f8e024c */
[----:B------:R-:W-:Y:S02]  /*aab0*/  SEL R75, R75, UR6, !P0 ;  /* 0x000000064b4b7c07 */ /* 0x000fe4000c000000 */
[----:B------:R-:W-:Y:S03]  /*aac0*/  LOP3.LUT P0, R78, R63, 0xff, RZ, 0xc0, !PT ;  /* 0x000000ff3f4e7812 */ /* 0x000fe6000780c0ff */
[----:B------:R-:W-:Y:S01]  /*aad0*/  IMAD.MOV R3, RZ, RZ, -R75 ;  /* 0x000000ffff037224 */ /* 0x000fe200078e0a4b */
[----:B------:R-:W-:Y:S03]  /*aae0*/  @P1 SEL R89, R4, R89, !P0 ;  /* 0x0000005904591207 */ /* 0x000fe60004000000 */
[----:B------:R-:W-:Y:S01]  /*aaf0*/  IMAD R74, R3, UR14, R74 ;  /* 0x0000000e034a7c24 */ /* 0x000fe2000f8e024a */
[----:B------:R-:W-:Y:S02]  /*ab00*/  LOP3.LUT R89, R89, 0x1, RZ, 0xc0, !PT ;  /* 0x0000000159597812 */ /* 0x000fe400078ec0ff */
[----:B--2---:R-:W-:Y:S01]  /*ab10*/  @P5 SEL R88, RZ, 0x1, !P4 ;  /* 0x00000001ff585807 */ /* 0x004fe20006000000 */
[----:B------:R-:W-:Y:S06]  /*ab20*/  @!P5 BRA `(.L_x_90) ;  /* 0x000000000064d947 */ /* 0x000fec0003800000 */
[----:B------:R-:W-:Y:S01]  /*ab30*/  IMAD.MOV.U32 R42, RZ, RZ, RZ ;  /* 0x000000ffff2a7224 */ /* 0x000fe200078e00ff */
[----:B------:R-:W-:Y:S01]  /*ab40*/  ISETP.NE.U32.AND P0, PT, R89, 0x1, PT ;  /* 0x000000015900780c */ /* 0x000fe20003f05070 */
[----:B------:R-:W-:Y:S01]  /*ab50*/  BSSY B0, `(.L_x_91) ;  /* 0x0000010000007945 */ /* 0x000fe20003800000 */
[----:B------:R-:W-:Y:S02]  /*ab60*/  ISETP.NE.AND P1, PT, R88, RZ, PT ;  /* 0x000000ff5800720c */ /* 0x000fe40003f25270 */
[----:B------:R-:W-:Y:S02]  /*ab70*/  CS2R R38, SRZ ;  /* 0x0000000000267805 */ /* 0x000fe4000001ff00 */
[----:B------:R-:W-:Y:S02]  /*ab80*/  CS2R R36, SRZ ;  /* 0x0000000000247805 */ /* 0x000fe4000001ff00 */
[----:B------:R-:W-:Y:S02]  /*ab90*/  CS2R R40, SRZ ;  /* 0x0000000000287805 */ /* 0x000fe4000001ff00 */
[----:B------:R-:W-:Y:S02]  /*aba0*/  CS2R R46, SRZ ;  /* 0x00000000002e7805 */ /* 0x000fe4000001ff00 */
[----:B------:R-:W-:Y:S02]  /*abb0*/  CS2R R44, SRZ ;  /* 0x00000000002c7805 */ /* 0x000fe4000001ff00 */
[----:B------:R-:W-:Y:S02]  /*abc0*/  CS2R R34, SRZ ;  /* 0x0000000000227805 */ /* 0x000fe4000001ff00 */
[----:B------:R-:W-:Y:S01]  /*abd0*/  CS2R R32, SRZ ;  /* 0x0000000000207805 */ /* 0x000fe2000001ff00 */
[C---:B------:R-:W-:Y:S02]  /*abe0*/  @P0 IMAD R5, R73.reuse, 0x4, R83 ;  /* 0x0000000449050824 */ /* 0x040fe400078e0253 */
[----:B------:R-:W-:Y:S02]  /*abf0*/  @P0 IMAD R4, R73, 0x4, R82 ;  /* 0x0000000449040824 */ /* 0x000fe400078e0252 */
[----:B------:R-:W-:Y:S01]  /*ac00*/  @P0 IMAD.IADD R5, R72, 0x1, R5 ;  /* 0x0000000148050824 */ /* 0x000fe200078e0205 */
[----:B------:R-:W-:Y:S06]  /*ac10*/  @P1 BRA `(.L_x_92) ;  /* 0x00000000000c1947 */ /* 0x000fec0003800000 */
[----:B------:R-:W-:Y:S04]  /*ac20*/  SHF.L.U32 R3, R60, 0x1f, RZ ;  /* 0x0000001f3c037819 */ /* 0x000fe800000006ff */
[----:B------:R-:W1:Y:S02]  /*ac30*/  SYNCS.PHASECHK.TRANS64.TRYWAIT P1, [UR48+0x40], R3 ;  /* 0x00004003ff0075a7 */ /* 0x000e640008021130 */
[----:B-1----:R-:W-:Y:S05]  /*ac40*/  @!P1 BRA `(.L_x_93) ;  /* 0x00000030005c9947 */ /* 0x002fea0003800000 */
.L_x_92:
[----:B------:R-:W-:Y:S05]  /*ac50*/  BSYNC B0 ;  /* 0x0000000000007941 */ /* 0x000fea0003800000 */
.L_x_91:
[----:B------:R-:W-:Y:S05]  /*ac60*/  @P0 WARPSYNC.ALL ;  /* 0x0000000000000948 */ /* 0x000fea0003800000 */
[----:B------:R2:W3:Y:S01]  /*ac70*/  @P0 LDSM.16.M88.4 R36, [R4+0x400] ;  /* 0x000400000424083b */ /* 0x0004e20000000200 */
[----:B------:R-:W-:Y:S03]  /*ac80*/  HFMA2 R86, -RZ, RZ, 0, 5.9604644775390625e-08 ;  /* 0x00000001ff567431 */ /* 0x000fe600000001ff */
[----:B------:R2:W1:Y:S04]  /*ac90*/  @P0 LDSM.16.M88.4 R40, [R5] ;  /* 0x000000000528083b */ /* 0x0004680000000200 */
[----:B------:R2:W1:Y:S04]  /*aca0*/  @P0 LDSM.16.M88.4 R44, [R87+UR48+0x400] ;  /* 0x00040030572c083b */ /* 0x0004680008000200 */
[----:B------:R2:W1:Y:S02]  /*acb0*/  @P0 LDSM.16.M88.4 R32, [R81+0x400] ;  /* 0x000400005120083b */ /* 0x0004640000000200 */
.L_x_90:
[----:B------:R-:W-:Y:S05]  /*acc0*/  BSYNC B1 ;  /* 0x0000000000017941 */ /* 0x000fea0003800000 */
.L_x_89:
[----:B-1----:R-:W-:Y:S04]  /*acd0*/  SHF.R.U32.HI R2, RZ, 0x15, R25 ;  /* 0x00000015ff027819 */ /* 0x002fe80000011619 */
[----:B------:R-:W-:Y:S01]  /*ace0*/  LOP3.LUT P0, RZ, R2, 0x3, R64, 0x48, !PT ;  /* 0x0000000302ff7812 */ /* 0x000fe20007804840 */
[----:B------:R-:W-:Y:S01]  /*acf0*/  @!UPT UIADD3 URZ, UPT, UPT, URZ, URZ, URZ ;  /* 0x000000fffffff290 */ /* 0x000fe2000fffe0ff */
[----:B----4-:R-:W-:Y:S11]  /*ad00*/  @P3 BRA `(.L_x_94) ;  /* 0x0000000000083947 */ /* 0x010ff60003800000 */
[----:B------:R-:W1:Y:S02]  /*ad10*/  SYNCS.PHASECHK.TRANS64.TRYWAIT P1, [R84+URZ+0xa0], R0 ;  /* 0x0000a000540075a7 */ /* 0x000e6400080211ff */
[----:B-1----:R-:W-:Y:S05]  /*ad20*/  @!P1 BRA `(.L_x_95) ;  /* 0x00000030003c9947 */ /* 0x002fea0003800000 */
.L_x_94:
[----:B------:R-:W-:Y:S05]  /*ad30*/  @!P0 BRA `(.L_x_96) ;  /* 0x0000000000408947 */ /* 0x000fea0003800000 */
[----:B------:R-:W2:Y:S01]  /*ad40*/  LDCU.64 UR8, c[0x4][0x70] ;  /* 0x01000e00ff0877ac */ /* 0x000ea20008000a00 */
[----:B------:R-:W-:Y:S01]  /*ad50*/  MOV R3, 0x0 ;  /* 0x0000000000037802 */ /* 0x000fe20000000f00 */
[----:B------:R-:W-:Y:S02]  /*ad60*/  HFMA2 R12, -RZ, RZ, 0, 5.9604644775390625e-08 ;  /* 0x00000001ff0c7431 */ /* 0x000fe400000001ff */
[----:B------:R-:W-:Y:S02]  /*ad70*/  IMAD.MOV.U32 R8, RZ, RZ, 0x192 ;  /* 0x00000192ff087424 */ /* 0x000fe400078e00ff */
[----:B------:R-:W-:Y:S01]  /*ad80*/  IMAD.MOV.U32 R13, RZ, RZ, RZ ;  /* 0x000000ffff0d7224 */ /* 0x000fe200078e00ff */
[----:B------:R-:W4:Y:S01]  /*ad90*/  LDCU.64 UR6, c[0x4][0x78] ;  /* 0x01000f00ff0677ac */ /* 0x000f220008000a00 */
[----:B------:R-:W1:Y:S01]  /*ada0*/  LDC.64 R2, c[0x4][R3] ;  /* 0x0100000003027b82 */ /* 0x000e620000000a00 */
[----:B------:R-:W5:Y:S01]  /*adb0*/  LDCU.64 UR4, c[0x4][0x10] ;  /* 0x01000200ff0477ac */ /* 0x000f620008000a00 */
[----:B--2---:R-:W-:Y:S01]  /*adc0*/  MOV R5, UR9 ;  /* 0x0000000900057c02 */ /* 0x004fe20008000f00 */
[----:B------:R-:W-:Y:S01]  /*add0*/  IMAD.U32 R4, RZ, RZ, UR8 ;  /* 0x00000008ff047e24 */ /* 0x000fe2000f8e00ff */
[----:B----4-:R-:W-:Y:S01]  /*ade0*/  MOV R7, UR7 ;  /* 0x0000000700077c02 */ /* 0x010fe20008000f00 */
[----:B------:R-:W-:Y:S01]  /*adf0*/  IMAD.U32 R6, RZ, RZ, UR6 ;  /* 0x00000006ff067e24 */ /* 0x000fe2000f8e00ff */
[----:B-----5:R-:W-:Y:S01]  /*ae00*/  MOV R11, UR5 ;  /* 0x00000005000b7c02 */ /* 0x020fe20008000f00 */
[----:B------:R-:W-:Y:S02]  /*ae10*/  IMAD.U32 R10, RZ, RZ, UR4 ;  /* 0x00000004ff0a7e24 */ /* 0x000fe4000f8e00ff */
[----:B------:R-:W-:Y:S07]  /*ae20*/  LEPC R20, `(.L_x_96) ;  /* 0x000000001014794e */ /* 0x000fee0000000000 */
[----:B-1-3--:R-:W-:Y:S05]  /*ae30*/  CALL.ABS.NOINC R2 ;  /* 0x0000000002007343 */ /* 0x00afea0003c00000 */
.L_x_96:
[----:B------:R-:W-:Y:S01]  /*ae40*/  LOP3.LUT R3, R44, 0xffffe000, RZ, 0xc0, !PT ;  /* 0xffffe0002c037812 */ /* 0x000fe200078ec0ff */
[----:B------:R-:W-:Y:S05]  /*ae50*/  WARPSYNC.ALL ;  /* 0x0000000000007948 */ /* 0x000fea0003800000 */
[----:B------:R-:W-:Y:S01]  /*ae60*/  R2UR UR4, R25 ;  /* 0x00000000190472ca */ /* 0x000fe200000e0000 */
[----:B------:R-:W-:Y:S01]  /*ae70*/  IMAD.SHL.U32 R91, R73, 0x4, RZ ;  /* 0x00000004495b7824 */ /* 0x000fe200078e00ff */
[----:B------:R-:W-:Y:S01]  /*ae80*/  LOP3.LUT R20, R32, 0xffffe000, RZ, 0xc0, !PT ;  /* 0xffffe00020147812 */ /* 0x000fe200078ec0ff */
[----:B------:R-:W-:Y:S01]  /*ae90*/  BSSY.RECONVERGENT B0, `(.L_x_97) ;  /* 0x000005e000007945 */ /* 0x000fe20003800200 */
[----:B------:R-:W-:Y:S01]  /*aea0*/  LOP3.LUT R21, R33, 0xffffe000, RZ, 0xc0, !PT ;  /* 0xffffe00021157812 */ /* 0x000fe200078ec0ff */
[----:B------:R-:W-:Y:S01]  /*aeb0*/  IMAD.IADD R83, R83, 0x1, R91 ;  /* 0x0000000153537824 */ /* 0x000fe200078e025b */
[----:B------:R-:W-:Y:S02]  /*aec0*/  LOP3.LUT R26, R34, 0xffffe000, RZ, 0xc0, !PT ;  /* 0xffffe000221a7812 */ /* 0x000fe400078ec0ff */
[----:B------:R-:W-:Y:S01]  /*aed0*/  ISETP.NE.AND P1, PT, R62, RZ, PT ;  /* 0x000000ff3e00720c */ /* 0x000fe20003f25270 */
[----:B------:R-:W-:Y:S01]  /*aee0*/  IMAD.IADD R85, R72, 0x1, R83 ;  /* 0x0000000148557824 */ /* 0x000fe200078e0253 */
[----:B------:R-:W-:Y:S03]  /*aef0*/  ISETP.NE.AND P6, PT, R80, RZ, PT ;  /* 0x000000ff5000720c */ /* 0x000fe60003fc5270 */
[----:B--2---:R-:W1:Y:S01]  /*af00*/  LDTM.16dp128bit.x8 R4, tmem[UR4] ;  /* 0x00000004000479ee */ /* 0x004e620008180000 */
[----:B------:R-:W-:Y:S01]  /*af10*/  ISETP.NE.U32.OR P0, PT, R79, 0x1, !P6 ;  /* 0x000000014f00780c */ /* 0x000fe20007705470 */
[C---:B-1----:R-:W-:Y:S01]  /*af20*/  FMUL R0, R24.reuse, R4 ;  /* 0x0000000418007220 */ /* 0x042fe20000400000 */
[----:B------:R-:W-:Y:S01]  /*af30*/  LOP3.LUT R4, R45, 0xffffe000, RZ, 0xc0, !PT ;  /* 0xffffe0002d047812 */ /* 0x000fe200078ec0ff */
[C---:B------:R-:W-:Y:S01]  /*af40*/  FMUL R2, R24.reuse, R5 ;  /* 0x0000000518027220 */ /* 0x040fe20000400000 */
[----:B------:R-:W-:Y:S01]  /*af50*/  FMUL R5, R24, R12 ;  /* 0x0000000c18057220 */ /* 0x000fe20000400000 */
[C---:B------:R-:W-:Y:S01]  /*af60*/  FFMA R28, R27.reuse, R3, R0 ;  /* 0x000000031b1c7223 */ /* 0x040fe20000000000 */
[----:B------:R-:W-:Y:S01]  /*af70*/  LOP3.LUT R3, R46, 0xffffe000, RZ, 0xc0, !PT ;  /* 0xffffe0002e037812 */ /* 0x000fe200078ec0ff */
[----:B------:R-:W-:Y:S01]  /*af80*/  FFMA R29, R27, R4, R2 ;  /* 0x000000041b1d7223 */ /* 0x000fe20000000002 */
[----:B------:R-:W-:Y:S01]  /*af90*/  LOP3.LUT R4, R47, 0xffffe000, RZ, 0xc0, !PT ;  /* 0xffffe0002f047812 */ /* 0x000fe200078ec0ff */
[C---:B------:R-:W-:Y:S01]  /*afa0*/  FMUL R0, R24.reuse, R6 ;  /* 0x0000000618007220 */ /* 0x040fe20000400000 */
[----:B------:R-:W-:Y:S01]  /*afb0*/  F2FP.TF32.F32.PACK_B R28, R28 ;  /* 0x0000001cff1c723e */ /* 0x000fe200024050ff */
[C---:B------:R-:W-:Y:S01]  /*afc0*/  FMUL R2, R24.reuse, R7 ;  /* 0x0000000718027220 */ /* 0x040fe20000400000 */
[----:B------:R-:W-:Y:S01]  /*afd0*/  F2FP.TF32.F32.PACK_B R29, R29 ;  /* 0x0000001dff1d723e */ /* 0x000fe200024050ff */
[C---:B------:R-:W-:Y:S01]  /*afe0*/  FFMA R30, R27.reuse, R3, R0 ;  /* 0x000000031b1e7223 */ /* 0x040fe20000000000 */
[C---:B------:R-:W-:Y:S01]  /*aff0*/  FMUL R0, R24.reuse, R8 ;  /* 0x0000000818007220 */ /* 0x040fe20000400000 */
[C---:B------:R-:W-:Y:S01]  /*b000*/  FFMA R31, R27.reuse, R4, R2 ;  /* 0x000000041b1f7223 */ /* 0x040fe20000000002 */
[C---:B------:R-:W-:Y:S01]  /*b010*/  FMUL R2, R24.reuse, R9 ;  /* 0x0000000918027220 */ /* 0x040fe20000400000 */
[C---:B------:R-:W-:Y:S01]  /*b020*/  FMUL R3, R24.reuse, R10 ;  /* 0x0000000a18037220 */ /* 0x040fe20000400000 */
[----:B------:R-:W-:Y:S01]  /*b030*/  F2FP.TF32.F32.PACK_B R30, R30 ;  /* 0x0000001eff1e723e */ /* 0x000fe200024050ff */
[C---:B------:R-:W-:Y:S01]  /*b040*/  FMUL R9, R24.reuse, R16 ;  /* 0x0000001018097220 */ /* 0x040fe20000400000 */
[----:B------:R-:W-:Y:S01]  /*b050*/  F2FP.TF32.F32.PACK_B R31, R31 ;  /* 0x0000001fff1f723e */ /* 0x000fe200024050ff */
[----:B------:R-:W-:Y:S01]  /*b060*/  FFMA R16, R27, R20, R0 ;  /* 0x000000141b107223 */ /* 0x000fe20000000000 */
[----:B------:R-:W-:Y:S01]  /*b070*/  LOP3.LUT R0, R35, 0xffffe000, RZ, 0xc0, !PT ;  /* 0xffffe00023007812 */ /* 0x000fe200078ec0ff */
[C---:B------:R-:W-:Y:S01]  /*b080*/  FMUL R4, R24.reuse, R11 ;  /* 0x0000000b18047220 */ /* 0x040fe20000400000 */
[----:B------:R-:W-:Y:S01]  /*b090*/  FMUL R10, R24, R17 ;  /* 0x00000011180a7220 */ /* 0x000fe20000400000 */
[C---:B------:R-:W-:Y:S01]  /*b0a0*/  FFMA R17, R27.reuse, R21, R2 ;  /* 0x000000151b117223 */ /* 0x040fe20000000002 */
[----:B---3--:R-:W-:Y:S01]  /*b0b0*/  LOP3.LUT R2, R36, 0xffffe000, RZ, 0xc0, !PT ;  /* 0xffffe00024027812 */ /* 0x008fe200078ec0ff */
[C---:B------:R-:W-:Y:S01]  /*b0c0*/  FMUL R11, R24.reuse, R18 ;  /* 0x00000012180b7220 */ /* 0x040fe20000400000 */
[----:B------:R-:W-:Y:S01]  /*b0d0*/  F2FP.TF32.F32.PACK_B R16, R16 ;  /* 0x00000010ff10723e */ /* 0x000fe200024050ff */
[----:B------:R-:W-:Y:S01]  /*b0e0*/  FFMA R18, R27, R26, R3 ;  /* 0x0000001a1b127223 */ /* 0x000fe20000000003 */
[----:B------:R-:W-:Y:S01]  /*b0f0*/  LOP3.LUT R3, R37, 0xffffe000, RZ, 0xc0, !PT ;  /* 0xffffe00025037812 */ /* 0x000fe200078ec0ff */
[----:B------:R-:W-:Y:S01]  /*b100*/  FMUL R6, R24, R13 ;  /* 0x0000000d18067220 */ /* 0x000fe20000400000 */
[----:B------:R-:W-:Y:S01]  /*b110*/  LOP3.LUT R13, R38, 0xffffe000, RZ, 0xc0, !PT ;  /* 0xffffe000260d7812 */ /* 0x000fe200078ec0ff */
[C---:B------:R-:W-:Y:S01]  /*b120*/  FMUL R7, R24.reuse, R14 ;  /* 0x0000000e18077220 */ /* 0x040fe20000400000 */
[----:B------:R-:W-:Y:S01]  /*b130*/  LOP3.LUT R14, R39, 0xffffe000, RZ, 0xc0, !PT ;  /* 0xffffe000270e7812 */ /* 0x000fe200078ec0ff */
[----:B------:R-:W-:Y:S01]  /*b140*/  FMUL R12, R24, R19 ;  /* 0x00000013180c7220 */ /* 0x000fe20000400000 */
[----:B------:R-:W-:Y:S01]  /*b150*/  F2FP.TF32.F32.PACK_B R17, R17 ;  /* 0x00000011ff11723e */ /* 0x000fe200024050ff */
[----:B------:R1:W-:Y:S01]  /*b160*/  STSM.16.M88.4 [R82+0x400], R28 ;  /* 0x0004001c52007844 */ /* 0x0003e20000000200 */
[----:B------:R-:W-:Y:S01]  /*b170*/  F2FP.TF32.F32.PACK_B R18, R18 ;  /* 0x00000012ff12723e */ /* 0x000fe200024050ff */
[C---:B------:R-:W-:Y:S01]  /*b180*/  FFMA R19, R27.reuse, R0, R4 ;  /* 0x000000001b137223 */ /* 0x040fe20000000004 */
[----:B------:R-:W-:Y:S01]  /*b190*/  LOP3.LUT R0, R40, 0xffffe000, RZ, 0xc0, !PT ;  /* 0xffffe00028007812 */ /* 0x000fe200078ec0ff */
[C---:B------:R-:W-:Y:S01]  /*b1a0*/  FFMA R4, R27.reuse, R2, R5 ;  /* 0x000000021b047223 */ /* 0x040fe20000000005 */
[----:B------:R-:W-:Y:S01]  /*b1b0*/  FMUL R8, R24, R15 ;  /* 0x0000000f18087220 */ /* 0x000fe20000400000 */
[----:B------:R-:W-:Y:S01]  /*b1c0*/  FFMA R5, R27, R3, R6 ;  /* 0x000000031b057223 */ /* 0x000fe20000000006 */
[----:B------:R-:W-:Y:S01]  /*b1d0*/  LOP3.LUT R2, R41, 0xffffe000, RZ, 0xc0, !PT ;  /* 0xffffe00029027812 */ /* 0x000fe200078ec0ff */
[C---:B------:R-:W-:Y:S01]  /*b1e0*/  FFMA R6, R27.reuse, R13, R7 ;  /* 0x0000000d1b067223 */ /* 0x040fe20000000007 */
[----:B------:R-:W-:Y:S01]  /*b1f0*/  LOP3.LUT R3, R42, 0xffffe000, RZ, 0xc0, !PT ;  /* 0xffffe0002a037812 */ /* 0x000fe200078ec0ff */
[----:B------:R-:W-:Y:S01]  /*b200*/  FFMA R7, R27, R14, R8 ;  /* 0x0000000e1b077223 */ /* 0x000fe20000000008 */
[----:B------:R-:W-:Y:S01]  /*b210*/  LOP3.LUT R13, R43, 0xffffe000, RZ, 0xc0, !PT ;  /* 0xffffe0002b0d7812 */ /* 0x000fe200078ec0ff */
[C---:B------:R-:W-:Y:S01]  /*b220*/  FFMA R8, R27.reuse, R0, R9 ;  /* 0x000000001b087223 */ /* 0x040fe20000000009 */
[----:B------:R-:W-:Y:S01]  /*b230*/  F2FP.TF32.F32.PACK_B R19, R19 ;  /* 0x00000013ff13723e */ /* 0x000fe200024050ff */
[C---:B------:R-:W-:Y:S01]  /*b240*/  FFMA R9, R27.reuse, R2, R10 ;  /* 0x000000021b097223 */ /* 0x040fe2000000000a */
[C---:B------:R-:W-:Y:S01]  /*b250*/  FFMA R10, R27.reuse, R3, R11 ;  /* 0x000000031b0a7223 */ /* 0x040fe2000000000b */
[----:B------:R-:W-:Y:S01]  /*b260*/  FFMA R11, R27, R13, R12 ;  /* 0x0000000d1b0b7223 */ /* 0x000fe2000000000c */
[----:B------:R-:W-:Y:S01]  /*b270*/  F2FP.TF32.F32.PACK_B R4, R4 ;  /* 0x00000004ff04723e */ /* 0x000fe200024050ff */
[----:B------:R1:W-:Y:S01]  /*b280*/  STSM.16.M88.4 [R81+0x400], R16 ;  /* 0x0004001051007844 */ /* 0x0003e20000000200 */
[----:B------:R-:W-:Y:S02]  /*b290*/  F2FP.TF32.F32.PACK_B R5, R5 ;  /* 0x00000005ff05723e */ /* 0x000fe400024050ff */
[----:B------:R-:W-:Y:S02]  /*b2a0*/  F2FP.TF32.F32.PACK_B R6, R6 ;  /* 0x00000006ff06723e */ /* 0x000fe400024050ff */
[----:B------:R-:W-:Y:S02]  /*b2b0*/  F2FP.TF32.F32.PACK_B R7, R7 ;  /* 0x00000007ff07723e */ /* 0x000fe400024050ff */
[----:B------:R-:W-:Y:S02]  /*b2c0*/  F2FP.TF32.F32.PACK_B R8, R8 ;  /* 0x00000008ff08723e */ /* 0x000fe400024050ff */
[----:B------:R-:W-:Y:S01]  /*b2d0*/  F2FP.TF32.F32.PACK_B R9, R9 ;  /* 0x00000009ff09723e */ /* 0x000fe200024050ff */
[----:B------:R1:W-:Y:S01]  /*b2e0*/  STSM.16.M88.4 [R83], R4 ;  /* 0x0000000453007844 */ /* 0x0003e20000000200 */
[----:B------:R-:W-:Y:S02]  /*b2f0*/  F2FP.TF32.F32.PACK_B R10, R10 ;  /* 0x0000000aff0a723e */ /* 0x000fe400024050ff */
[----:B------:R-:W-:Y:S05]  /*b300*/  F2FP.TF32.F32.PACK_B R11, R11 ;  /* 0x0000000bff0b723e */ /* 0x000fea00024050ff */
[----:B------:R1:W-:Y:S01]  /*b310*/  STSM.16.M88.4 [R85], R8 ;  /* 0x0000000855007844 */ /* 0x0003e20000000200 */
[----:B------:R-:W-:Y:S01]  /*b320*/  @!PT LDS RZ, [RZ] ;  /* 0x00000000fffff984 */ /* 0x000fe20000000800 */
[----:B------:R-:W-:Y:S01]  /*b330*/  @!PT LDS RZ, [RZ] ;  /* 0x00000000fffff984 */ /* 0x000fe20000000800 */
[----:B------:R-:W-:Y:S01]  /*b340*/  @!PT LDS RZ, [RZ] ;  /* 0x00000000fffff984 */ /* 0x000fe20000000800 */
[----:B------:R-:W-:Y:S01]  /*b350*/  @!PT LDS RZ, [RZ] ;  /* 0x00000000fffff984 */ /* 0x000fe20000000800 */
[----:B------:R2:W-:Y:S07]  /*b360*/  MEMBAR.ALL.CTA ;  /* 0x0000000000007992 */ /* 0x0005ee0000008000 */
[----:B--2---:R-:W2:Y:S02]  /*b370*/  FENCE.VIEW.ASYNC.S ;  /* 0x00000000000073c6 */ /* 0x004ea40000000000 */
[----:B--2---:R-:W-:Y:S06]  /*b380*/  BAR.SYNC.DEFER_BLOCKING 0x1, 0x80 ;  /* 0x0042000000007b1d */ /* 0x004fec0000010000 */
[----:B------:R-:W-:Y:S05]  /*b390*/  @P1 BRA `(.L_x_98) ;  /* 0x0000000000341947 */ /* 0x000fea0003800000 */
[----:B------:R-:W2:Y:S01]  /*b3a0*/  LDCU.64 UR6, c[0x0][0x348] ;  /* 0x00006900ff0677ac */ /* 0x000ea20008000a00 */
[----:B------:R-:W-:Y:S02]  /*b3b0*/  R2UR UR42, R77 ;  /* 0x000000004d2a72ca */ /* 0x000fe400000e0000 */
[----:B------:R-:W-:Y:S01]  /*b3c0*/  R2UR UR43, R76 ;  /* 0x000000004c2b72ca */ /* 0x000fe200000e0000 */
[----:B------:R-:W-:Y:S01]  /*b3d0*/  UIADD3 UR4, UPT, UPT, UR48, 0x400, URZ ;  /* 0x0000040030047890 */ /* 0x000fe2000fffe0ff */
[----:B------:R-:W-:Y:S02]  /*b3e0*/  R2UR UR44, R74 ;  /* 0x000000004a2c72ca */ /* 0x000fe400000e0000 */
[----:B------:R-:W-:Y:S03]  /*b3f0*/  R2UR UR45, R75 ;  /* 0x000000004b2d72ca */ /* 0x000fe600000e0000 */
[----:B------:R-:W-:Y:S05]  /*b400*/  IMAD.U32 R71, RZ, RZ, UR4 ;  /* 0x00000004ff477e24 */ /* 0x000fea000f8e00ff */
[----:B------:R-:W-:Y:S01]  /*b410*/  R2UR UR40, R71 ;  /* 0x00000000472872ca */ /* 0x000fe200000e0000 */
[----:B--2---:R-:W-:Y:S04]  /*b420*/  UIADD3 UR4, UP0, UPT, UR6, 0x780, URZ ;  /* 0x0000078006047890 */ /* 0x004fe8000ff1e0ff */
[----:B------:R-:W-:Y:S09]  /*b430*/  UIADD3.X UR5, UPT, UPT, URZ, UR7, URZ, UP0, !UPT ;  /* 0x00000007ff057290 */ /* 0x000ff200087fe4ff */
[----:B------:R2:W-:Y:S01]  /*b440*/  UTMASTG.5D.IM2COL [UR40], [UR4] ;  /* 0x00000028040073b5 */ /* 0x0005e20008060000 */
[----:B------:R0:W-:Y:S01]  /*b450*/  UTMACMDFLUSH ;  /* 0x00000000000079b7 */ /* 0x0001e20000000000 */
[----:B--2---:R-:W-:Y:S04]  /*b460*/  DEPBAR.LE SB0, 0x1 ;  /* 0x000080400000791a */ /* 0x004fe80000000000 */
.L_x_98:
[----:B------:R-:W-:Y:S05]  /*b470*/  BSYNC.RECONVERGENT B0 ;  /* 0x0000000000007941 */ /* 0x000fea0003800200 */
.L_x_97:
[----:B------:R-:W-:Y:S01]  /*b480*/  BAR.SYNC.DEFER_BLOCKING 0x1, 0x80 ;  /* 0x0042000000007b1d */ /* 0x000fe20000010000 */
[----:B------:R-:W-:Y:S01]  /*b490*/  LEA R2, R86, UR48, 0x3 ;  /* 0x0000003056027c11 */ /* 0x000fe2000f8e18ff */
[----:B------:R-:W-:Y:S01]  /*b4a0*/  UISETP.NE.AND UP0, UPT, UR52, URZ, UPT ;  /* 0x000000ff3400728c */ /* 0x000fe2000bf05270 */
[----:B-1----:R-:W-:Y:S08]  /*b4b0*/  @P0 SHF.L.U32 R4, R60, 0x1f, RZ ;  /* 0x0000001f3c040819 */ /* 0x002ff000000006ff */
[----:B------:R-:W-:Y:S05]  /*b4c0*/  BRA.U !UP0, `(.L_x_99) ;  /* 0x0000000108287547 */ /* 0x000fea000b800000 */
[----:B------:R-:W1:Y:S01]  /*b4d0*/  S2R R0, SR_CgaCtaId ;  /* 0x0000000000007919 */ /* 0x000e620000008800 */
[----:B------:R-:W-:Y:S01]  /*b4e0*/  ISETP.NE.U32.OR P1, PT, R79, 0x1, !P6 ;  /* 0x000000014f00780c */ /* 0x000fe20007725470 */
[----:B------:R-:W-:Y:S01]  /*b4f0*/  IMAD.U32 R3, RZ, RZ, UR49 ;  /* 0x00000031ff037e24 */ /* 0x000fe2000f8e00ff */
[----:B------:R-:W-:Y:S04]  /*b500*/  UIADD3 UR4, UPT, UPT, UR49, 0x1, URZ ;  /* 0x0000000131047890 */ /* 0x000fe8000fffe0ff */
[----:B------:R-:W-:Y:S04]  /*b510*/  UISETP.NE.AND UP0, UPT, UR4, 0x4, UPT ;  /* 0x000000040400788c */ /* 0x000fe8000bf05270 */
[----:B------:R-:W-:Y:S03]  /*b520*/  USEL UR49, UR4, URZ, UP0 ;  /* 0x000000ff04317287 */ /* 0x000fe60008000000 */
[----:B------:R-:W-:Y:S05]  /*b530*/  @P1 LEA R3, R3, UR48, 0x3 ;  /* 0x0000003003031c11 */ /* 0x000fea000f8e18ff */
[----:B------:R-:W-:Y:S05]  /*b540*/  @P1 VIADD R3, R3, 0x60 ;  /* 0x0000006003031836 */ /* 0x000fea0000000000 */
[----:B-1----:R-:W-:Y:S04]  /*b550*/  @P1 PRMT R0, R0, 0x654, R3 ;  /* 0x0000065400001816 */ /* 0x002fe80000000003 */
[----:B------:R1:W-:Y:S03]  /*b560*/  @P1 SYNCS.ARRIVE.TRANS64.RED.A1T0 RZ, [R0+URZ], RZ ;  /* 0x000000ff00ff19a7 */ /* 0x0003e600081004ff */
.L_x_99:
[----:B------:R-:W2:Y:S01]  /*b570*/  @P0 SYNCS.PHASECHK.TRANS64.TRYWAIT P1, [R2+URZ+0x40], R4 ;  /* 0x00004004020005a7 */ /* 0x000ea200080211ff */
[----:B------:R-:W-:Y:S01]  /*b580*/  BSSY B1, `(.L_x_100) ;  /* 0x0000016000017945 */ /* 0x000fe20003800000 */
[----:B--2---:R-:W-:Y:S03]  /*b590*/  @P0 SEL R88, RZ, 0x1, !P1 ;  /* 0x00000001ff580807 */ /* 0x004fe60004800000 */
[----:B------:R-:W-:Y:S05]  /*b5a0*/  @!P0 BRA `(.L_x_101) ;  /* 0x00000000004c8947 */ /* 0x000fea0003800000 */
[----:B------:R-:W-:Y:S01]  /*b5b0*/  ISETP.NE.U32.AND P0, PT, R89, 0x1, PT ;  /* 0x000000015900780c */ /* 0x000fe20003f05070 */
[----:B------:R-:W-:Y:S01]  /*b5c0*/  BSSY B0, `(.L_x_102) ;  /* 0x0000009000007945 */ /* 0x000fe20003800000 */
[----:B------:R-:W-:Y:S11]  /*b5d0*/  ISETP.NE.AND P1, PT, R88, RZ, PT ;  /* 0x000000ff5800720c */ /* 0x000ff60003f25270 */
[----:B------:R-:W-:Y:S05]  /*b5e0*/  @P0 IMAD R5, R86, 0x2000, R87 ;  /* 0x0000200056050824 */ /* 0x000fea00078e0257 */
[----:B------:R-:W-:Y:S05]  /*b5f0*/  @P0 IADD3 R4, PT, PT, R5, UR48, RZ ;  /* 0x0000003005040c10 */ /* 0x000fea000fffe0ff */
[----:B------:R-:W-:Y:S01]  /*b600*/  @P0 IMAD.IADD R3, R91, 0x1, R4 ;  /* 0x000000015b030824 */ /* 0x000fe200078e0204 */
[----:B------:R-:W-:Y:S06]  /*b610*/  @P1 BRA `(.L_x_103) ;  /* 0x00000000000c1947 */ /* 0x000fec0003800000 */
[----:B-1----:R-:W-:Y:S04]  /*b620*/  SHF.L.U32 R0, R60, 0x1f, RZ ;  /* 0x0000001f3c007819 */ /* 0x002fe800000006ff */
[----:B------:R-:W1:Y:S02]  /*b630*/  SYNCS.PHASECHK.TRANS64.TRYWAIT P1, [R2+URZ+0x40], R0 ;  /* 0x00004000020075a7 */ /* 0x000e6400080211ff */
[----:B-1----:R-:W-:Y:S05]  /*b640*/  @!P1 BRA `(.L_x_104) ;  /* 0x0000002800089947 */ /* 0x002fea0003800000 */
.L_x_103:
[----:B------:R-:W-:Y:S05]  /*b650*/  BSYNC B0 ;  /* 0x0000000000007941 */ /* 0x000fea0003800000 */
.L_x_102:
[C---:B------:R-:W-:Y:S01]  /*b660*/  @P0 IADD3 R4, PT, PT, R72.reuse, R4, RZ ;  /* 0x0000000448040210 */ /* 0x040fe20007ffe0ff */
[----:B------:R-:W-:Y:S05]  /*b670*/  @P0 WARPSYNC.ALL ;  /* 0x0000000000000948 */ /* 0x000fea0003800000 */
[----:B------:R2:W3:Y:S01]  /*b680*/  @P0 LDSM.16.M88.4 R44, [R5+UR48+0x400] ;  /* 0x00040030052c083b */ /* 0x0004e20008000200 */
[----:B-1----:R-:W-:Y:S02]  /*b690*/  @P0 IADD3 R0, PT, PT, R72, R3, RZ ;  /* 0x0000000348000210 */ /* 0x002fe40007ffe0ff */
[----:B------:R-:W-:Y:S01]  /*b6a0*/  IADD3 R86, PT, PT, R86, 0x1, RZ ;  /* 0x0000000156567810 */ /* 0x000fe20007ffe0ff */
[----:B------:R2:W4:Y:S04]  /*b6b0*/  @P0 LDSM.16.M88.4 R32, [R4+0x400] ;  /* 0x000400000420083b */ /* 0x0005280000000200 */
[----:B------:R2:W1:Y:S04]  /*b6c0*/  @P0 LDSM.16.M88.4 R36, [R3+0x400] ;  /* 0x000400000324083b */ /* 0x0004680000000200 */
[----:B------:R2:W1:Y:S02]  /*b6d0*/  @P0 LDSM.16.M88.4 R40, [R0+0x400] ;  /* 0x000400000028083b */ /* 0x0004640000000200 */
.L_x_101:
[----:B------:R-:W-:Y:S05]  /*b6e0*/  BSYNC B1 ;  /* 0x0000000000017941 */ /* 0x000fea0003800000 */
.L_x_100:
[----:B-12---:R-:W-:Y:S05]  /*b6f0*/  VIADD R0, R25, 0x20 ;  /* 0x0000002019007836 */ /* 0x006fea0000000000 */
[----:B------:R-:W-:Y:S04]  /*b700*/  SHF.R.U32.HI R0, RZ, 0x15, R0 ;  /* 0x00000015ff007819 */ /* 0x000fe80000011600 */
[----:B------:R-:W-:Y:S11]  /*b710*/  LOP3.LUT P0, RZ, R0, 0x3, R64, 0x48, !PT ;  /* 0x0000000300ff7812 */ /* 0x000ff60007804840 */
[----:B------:R-:W-:Y:S02]  /*b720*/  @!UPT UIADD3 URZ, UPT, UPT, URZ, URZ, URZ ;  /* 0x000000fffffff290 */ /* 0x000fe4000fffe0ff */
[----:B------:R-:W-:Y:S05]  /*b730*/  @!P0 BRA `(.L_x_105) ;  /* 0x0000000000408947 */ /* 0x000fea0003800000 */
[----:B------:R-:W1:Y:S01]  /*b740*/  LDCU.64 UR8, c[0x4][0x70] ;  /* 0x01000e00ff0877ac */ /* 0x000e620008000a00 */
[----:B------:R-:W-:Y:S01]  /*b750*/  MOV R3, 0x0 ;  /* 0x0000000000037802 */ /* 0x000fe20000000f00 */
[----:B------:R-:W-:Y:S02]  /*b760*/  HFMA2 R12, -RZ, RZ, 0, 5.9604644775390625e-08 ;  /* 0x00000001ff0c7431 */ /* 0x000fe400000001ff */
[----:B------:R-:W-:Y:S02]  /*b770*/  IMAD.MOV.U32 R8, RZ, RZ, 0x192 ;  /* 0x00000192ff087424 */ /* 0x000fe400078e00ff */
[----:B------:R-:W-:Y:S01]  /*b780*/  IMAD.MOV.U32 R13, RZ, RZ, RZ ;  /* 0x000000ffff0d7224 */ /* 0x000fe200078e00ff */
[----:B------:R-:W2:Y:S01]  /*b790*/  LDCU.64 UR6, c[0x4][0x78] ;  /* 0x01000f00ff0677ac */ /* 0x000ea20008000a00 */
[----:B------:R-:W3:Y:S01]  /*b7a0*/  LDC.64 R2, c[0x4][R3] ;  /* 0x0100000003027b82 */ /* 0x000ee20000000a00 */
[----:B------:R-:W5:Y:S01]  /*b7b0*/  LDCU.64 UR4, c[0x4][0x10] ;  /* 0x01000200ff0477ac */ /* 0x000f620008000a00 */
[----:B-1----:R-:W-:Y:S01]  /*b7c0*/  MOV R5, UR9 ;  /* 0x0000000900057c02 */ /* 0x002fe20008000f00 */
[----:B------:R-:W-:Y:S01]  /*b7d0*/  IMAD.U32 R4, RZ, RZ, UR8 ;  /* 0x00000008ff047e24 */ /* 0x000fe2000f8e00ff */
[----:B--2---:R-:W-:Y:S01]  /*b7e0*/  MOV R7, UR7 ;  /* 0x0000000700077c02 */ /* 0x004fe20008000f00 */
[----:B------:R-:W-:Y:S01]  /*b7f0*/  IMAD.U32 R6, RZ, RZ, UR6 ;  /* 0x00000006ff067e24 */ /* 0x000fe2000f8e00ff */
[----:B-----5:R-:W-:Y:S01]  /*b800*/  MOV R11, UR5 ;  /* 0x00000005000b7c02 */ /* 0x020fe20008000f00 */
[----:B------:R-:W-:Y:S02]  /*b810*/  IMAD.U32 R10, RZ, RZ, UR4 ;  /* 0x00000004ff0a7e24 */ /* 0x000fe4000f8e00ff */
[----:B------:R-:W-:Y:S07]  /*b820*/  LEPC R20, `(.L_x_105) ;  /* 0x000000001014794e */ /* 0x000fee0000000000 */
[----:B---34-:R-:W-:Y:S05]  /*b830*/  CALL.ABS.NOINC R2 ;  /* 0x0000000002007343 */ /* 0x018fea0003c00000 */
.L_x_105:
[----:B---3--:R-:W-:Y:S01]  /*b840*/  LOP3.LUT R3, R44, 0xffffe000, RZ, 0xc0, !PT ;  /* 0xffffe0002c037812 */ /* 0x008fe200078ec0ff */
[----:B------:R-:W-:Y:S05]  /*b850*/  WARPSYNC.ALL ;  /* 0x0000000000007948 */ /* 0x000fea0003800000 */
[----:B------:R-:W-:Y:S01]  /*b860*/  R2UR UR4, R25 ;  /* 0x00000000190472ca */ /* 0x000fe200000e0000 */
[----:B------:R-:W1:Y:S01]  /*b870*/  S2R R90, SR_CgaCtaId ;  /* 0x00000000005a7919 */ /* 0x000e620000008800 */
[----:B----4-:R-:W-:Y:S01]  /*b880*/  LOP3.LUT R20, R32, 0xffffe000, RZ, 0xc0, !PT ;  /* 0xffffe00020147812 */ /* 0x010fe200078ec0ff */
[----:B------:R-:W-:Y:S01]  /*b890*/  BSSY.RECONVERGENT B0, `(.L_x_106) ;  /* 0x0000061000007945 */ /* 0x000fe20003800200 */
[----:B------:R-:W-:Y:S02]  /*b8a0*/  ISETP.NE.AND P6, PT, R80, RZ, PT ;  /* 0x000000ff5000720c */ /* 0x000fe40003fc5270 */
[----:B------:R-:W-:Y:S02]  /*b8b0*/  ISETP.NE.AND P1, PT, R62, RZ, PT ;  /* 0x000000ff3e00720c */ /* 0x000fe40003f25270 */
[----:B------:R-:W-:Y:S05]  /*b8c0*/  ISETP.NE.U32.OR P0, PT, R79, 0x1, !P6 ;  /* 0x000000014f00780c */ /* 0x000fea0007705470 */
[----:B------:R-:W2:Y:S02]  /*b8d0*/  LDTM.16dp128bit.x8 R4, tmem[UR4+0x20] ;  /* 0x00002004000479ee */ /* 0x000ea40008180000 */
[C---:B--2---:R-:W-:Y:S01]  /*b8e0*/  FMUL R0, R24.reuse, R4 ;  /* 0x0000000418007220 */ /* 0x044fe20000400000 */
        /* <DEDUP_REMOVED lines=17> */
[----:B------:R-:W-:Y:S01]  /*ba00*/  FFMA R16, R27, R20, R0 ;  /* 0x000000141b107223 */ /* 0x000fe20000000000 */
[----:B------:R-:W-:Y:S01]  /*ba10*/  LOP3.LUT R0, R33, 0xffffe000, RZ, 0xc0, !PT ;  /* 0xffffe00021007812 */ /* 0x000fe200078ec0ff */
[----:B------:R-:W-:Y:S01]  /*ba20*/  FMUL R6, R24, R13 ;  /* 0x0000000d18067220 */ /* 0x000fe20000400000 */
[----:B------:R-:W-:Y:S01]  /*ba30*/  LOP3.LUT R13, R34, 0xffffe000, RZ, 0xc0, !PT ;  /* 0xffffe000220d7812 */ /* 0x000fe200078ec0ff */
[C---:B------:R-:W-:Y:S01]  /*ba40*/  FMUL R3, R24.reuse, R10 ;  /* 0x0000000a18037220 */ /* 0x040fe20000400000 */
[----:B------:R-:W-:Y:S01]  /*ba50*/  F2FP.TF32.F32.PACK_B R31, R31 ;  /* 0x0000001fff1f723e */ /* 0x000fe200024050ff */
[C---:B------:R-:W-:Y:S01]  /*ba60*/  FMUL R7, R24.reuse, R14 ;  /* 0x0000000e18077220 */ /* 0x040fe20000400000 */
[----:B------:R-:W-:Y:S01]  /*ba70*/  LOP3.LUT R14, R35, 0xffffe000, RZ, 0xc0, !PT ;  /* 0xffffe000230e7812 */ /* 0x000fe200078ec0ff */
[----:B------:R-:W-:Y:S01]  /*ba80*/  FMUL R8, R24, R15 ;  /* 0x0000000f18087220 */ /* 0x000fe20000400000 */
[----:B------:R-:W-:Y:S01]  /*ba90*/  LOP3.LUT R15, R36, 0xffffe000, RZ, 0xc0, !PT ;  /* 0xffffe000240f7812 */ /* 0x000fe200078ec0ff */
[C---:B------:R-:W-:Y:S01]  /*baa0*/  FMUL R10, R24.reuse, R17 ;  /* 0x00000011180a7220 */ /* 0x040fe20000400000 */
[----:B------:R-:W-:Y:S01]  /*bab0*/  F2FP.TF32.F32.PACK_B R16, R16 ;  /* 0x00000010ff10723e */ /* 0x000fe200024050ff */
[----:B------:R-:W-:Y:S01]  /*bac0*/  FFMA R17, R27, R0, R2 ;  /* 0x000000001b117223 */ /* 0x000fe20000000002 */
[----:B------:R-:W-:Y:S01]  /*bad0*/  LOP3.LUT R0, R37, 0xffffe000, RZ, 0xc0, !PT ;  /* 0xffffe00025007812 */ /* 0x000fe200078ec0ff */
[----:B------:R-:W-:Y:S01]  /*bae0*/  FMUL R4, R24, R11 ;  /* 0x0000000b18047220 */ /* 0x000fe20000400000 */
[----:B------:R-:W-:Y:S01]  /*baf0*/  LOP3.LUT R2, R38, 0xffffe000, RZ, 0xc0, !PT ;  /* 0xffffe00026027812 */ /* 0x000fe200078ec0ff */
[----:B------:R-:W-:Y:S01]  /*bb00*/  FMUL R11, R24, R18 ;  /* 0x00000012180b7220 */ /* 0x000fe20000400000 */
[----:B------:R-:W-:Y:S01]  /*bb10*/  F2FP.TF32.F32.PACK_B R17, R17 ;  /* 0x00000011ff11723e */ /* 0x000fe200024050ff */
[----:B------:R-:W-:Y:S01]  /*bb20*/  FFMA R18, R27, R13, R3 ;  /* 0x0000000d1b127223 */ /* 0x000fe20000000003 */
[----:B------:R-:W-:Y:S01]  /*bb30*/  LOP3.LUT R3, R42, 0xffffe000, RZ, 0xc0, !PT ;  /* 0xffffe0002a037812 */ /* 0x000fe200078ec0ff */
[----:B------:R-:W-:Y:S01]  /*bb40*/  FMUL R12, R24, R19 ;  /* 0x00000013180c7220 */ /* 0x000fe20000400000 */
[----:B------:R-:W-:Y:S01]  /*bb50*/  LOP3.LUT R13, R43, 0xffffe000, RZ, 0xc0, !PT ;  /* 0xffffe0002b0d7812 */ /* 0x000fe200078ec0ff */
[C---:B------:R-:W-:Y:S01]  /*bb60*/  FFMA R19, R27.reuse, R14, R4 ;  /* 0x0000000e1b137223 */ /* 0x040fe20000000004 */
[----:B------:R-:W-:Y:S01]  /*bb70*/  F2FP.TF32.F32.PACK_B R18, R18 ;  /* 0x00000012ff12723e */ /* 0x000fe200024050ff */
[C---:B------:R-:W-:Y:S01]  /*bb80*/  FFMA R4, R27.reuse, R15, R5 ;  /* 0x0000000f1b047223 */ /* 0x040fe20000000005 */
[----:B------:R-:W-:Y:S01]  /*bb90*/  FFMA R5, R27, R0, R6 ;  /* 0x000000001b057223 */ /* 0x000fe20000000006 */
[----:B------:R-:W-:Y:S01]  /*bba0*/  LOP3.LUT R0, R39, 0xffffe000, RZ, 0xc0, !PT ;  /* 0xffffe00027007812 */ /* 0x000fe200078ec0ff */
[C---:B------:R-:W-:Y:S01]  /*bbb0*/  FFMA R6, R27.reuse, R2, R7 ;  /* 0x000000021b067223 */ /* 0x040fe20000000007 */
[----:B------:R-:W-:Y:S01]  /*bbc0*/  LOP3.LUT R2, R40, 0xffffe000, RZ, 0xc0, !PT ;  /* 0xffffe00028027812 */ /* 0x000fe200078ec0ff */
[----:B------:R2:W-:Y:S01]  /*bbd0*/  STSM.16.M88.4 [R82+0x2400], R28 ;  /* 0x0024001c52007844 */ /* 0x0005e20000000200 */
[----:B------:R-:W-:Y:S01]  /*bbe0*/  F2FP.TF32.F32.PACK_B R19, R19 ;  /* 0x00000013ff13723e */ /* 0x000fe200024050ff */
[----:B------:R-:W-:Y:S01]  /*bbf0*/  FFMA R7, R27, R0, R8 ;  /* 0x000000001b077223 */ /* 0x000fe20000000008 */
[----:B------:R-:W-:Y:S01]  /*bc00*/  LOP3.LUT R0, R41, 0xffffe000, RZ, 0xc0, !PT ;  /* 0xffffe00029007812 */ /* 0x000fe200078ec0ff */
[C---:B------:R-:W-:Y:S01]  /*bc10*/  FFMA R8, R27.reuse, R2, R9 ;  /* 0x000000021b087223 */ /* 0x040fe20000000009 */
[----:B------:R-:W-:Y:S03]  /*bc20*/  F2FP.TF32.F32.PACK_B R4, R4 ;  /* 0x00000004ff04723e */ /* 0x000fe600024050ff */
[----:B------:R2:W-:Y:S01]  /*bc30*/  STSM.16.M88.4 [R81+0x2400], R16 ;  /* 0x0024001051007844 */ /* 0x0005e20000000200 */
[----:B------:R-:W-:Y:S01]  /*bc40*/  F2FP.TF32.F32.PACK_B R5, R5 ;  /* 0x00000005ff05723e */ /* 0x000fe200024050ff */
[C---:B------:R-:W-:Y:S01]  /*bc50*/  FFMA R9, R27.reuse, R0, R10 ;  /* 0x000000001b097223 */ /* 0x040fe2000000000a */
[C---:B------:R-:W-:Y:S01]  /*bc60*/  FFMA R10, R27.reuse, R3, R11 ;  /* 0x000000031b0a7223 */ /* 0x040fe2000000000b */
[----:B------:R-:W-:Y:S01]  /*bc70*/  FFMA R11, R27, R13, R12 ;  /* 0x0000000d1b0b7223 */ /* 0x000fe2000000000c */
[----:B------:R-:W-:Y:S01]  /*bc80*/  F2FP.TF32.F32.PACK_B R6, R6 ;  /* 0x00000006ff06723e */ /* 0x000fe200024050ff */
[----:B------:R-:W-:Y:S01]  /*bc90*/  IMAD.U32 R2, RZ, RZ, UR49 ;  /* 0x00000031ff027e24 */ /* 0x000fe2000f8e00ff */
[----:B------:R-:W-:Y:S02]  /*bca0*/  F2FP.TF32.F32.PACK_B R7, R7 ;  /* 0x00000007ff07723e */ /* 0x000fe400024050ff */
[----:B------:R-:W-:Y:S02]  /*bcb0*/  F2FP.TF32.F32.PACK_B R8, R8 ;  /* 0x00000008ff08723e */ /* 0x000fe400024050ff */
[----:B------:R-:W-:Y:S01]  /*bcc0*/  F2FP.TF32.F32.PACK_B R9, R9 ;  /* 0x00000009ff09723e */ /* 0x000fe200024050ff */
[----:B------:R2:W-:Y:S01]  /*bcd0*/  STSM.16.M88.4 [R83+0x2000], R4 ;  /* 0x0020000453007844 */ /* 0x0005e20000000200 */
[----:B------:R-:W-:Y:S02]  /*bce0*/  F2FP.TF32.F32.PACK_B R10, R10 ;  /* 0x0000000aff0a723e */ /* 0x000fe400024050ff */
[----:B------:R-:W-:Y:S02]  /*bcf0*/  F2FP.TF32.F32.PACK_B R11, R11 ;  /* 0x0000000bff0b723e */ /* 0x000fe400024050ff */
[----:B------:R-:W-:Y:S02]  /*bd00*/  @P0 LEA R2, R2, UR48, 0x3 ;  /* 0x0000003002020c11 */ /* 0x000fe4000f8e18ff */
[----:B------:R-:W-:Y:S01]  /*bd10*/  LEA R0, R86, UR48, 0x3 ;  /* 0x0000003056007c11 */ /* 0x000fe2000f8e18ff */
[----:B------:R2:W-:Y:S01]  /*bd20*/  STSM.16.M88.4 [R85+0x2000], R8 ;  /* 0x0020000855007844 */ /* 0x0005e20000000200 */
[----:B------:R-:W-:Y:S01]  /*bd30*/  @P0 SHF.L.U32 R3, R60, 0x1f, RZ ;  /* 0x0000001f3c030819 */ /* 0x000fe200000006ff */
[----:B------:R-:W-:Y:S01]  /*bd40*/  @P0 VIADD R2, R2, 0x60 ;  /* 0x0000006002020836 */ /* 0x000fe20000000000 */
[----:B------:R-:W-:Y:S01]  /*bd50*/  @!PT LDS RZ, [RZ] ;  /* 0x00000000fffff984 */ /* 0x000fe20000000800 */
[----:B------:R-:W-:Y:S01]  /*bd60*/  @!PT LDS RZ, [RZ] ;  /* 0x00000000fffff984 */ /* 0x000fe20000000800 */
[----:B------:R-:W-:Y:S01]  /*bd70*/  @!PT LDS RZ, [RZ] ;  /* 0x00000000fffff984 */ /* 0x000fe20000000800 */
[----:B------:R-:W-:Y:S01]  /*bd80*/  @!PT LDS RZ, [RZ] ;  /* 0x00000000fffff984 */ /* 0x000fe20000000800 */
[----:B------:R3:W-:Y:S06]  /*bd90*/  MEMBAR.ALL.CTA ;  /* 0x0000000000007992 */ /* 0x0007ec0000008000 */
[----:B---3--:R-:W3:Y:S01]  /*bda0*/  FENCE.VIEW.ASYNC.S ;  /* 0x00000000000073c6 */ /* 0x008ee20000000000 */
[----:B-1----:R-:W-:Y:S01]  /*bdb0*/  @P0 PRMT R2, R90, 0x654, R2 ;  /* 0x000006545a020816 */ /* 0x002fe20000000002 */
[----:B---3--:R-:W-:Y:S06]  /*bdc0*/  BAR.SYNC.DEFER_BLOCKING 0x1, 0x80 ;  /* 0x0042000000007b1d */ /* 0x008fec0000010000 */
[----:B------:R-:W-:Y:S05]  /*bdd0*/  @P1 BRA `(.L_x_107) ;  /* 0x0000000000301947 */ /* 0x000fea0003800000 */
[----:B------:R-:W1:Y:S01]  /*bde0*/  LDCU.64 UR6, c[0x0][0x348] ;  /* 0x00006900ff0677ac */ /* 0x000e620008000a00 */
[----:B------:R-:W-:Y:S02]  /*bdf0*/  R2UR UR10, R77 ;  /* 0x000000004d0a72ca */ /* 0x000fe400000e0000 */
[----:B------:R-:W-:Y:S01]  /*be00*/  R2UR UR11, R76 ;  /* 0x000000004c0b72ca */ /* 0x000fe200000e0000 */
[----:B------:R-:W-:Y:S01]  /*be10*/  UIADD3 UR9, UPT, UPT, UR41, 0x20, URZ ;  /* 0x0000002029097890 */ /* 0x000fe2000fffe0ff */
[----:B------:R-:W-:Y:S01]  /*be20*/  R2UR UR12, R74 ;  /* 0x000000004a0c72ca */ /* 0x000fe200000e0000 */
[----:B------:R-:W-:Y:S01]  /*be30*/  UIADD3 UR8, UPT, UPT, UR48, 0x2400, URZ ;  /* 0x0000240030087890 */ /* 0x000fe2000fffe0ff */
[----:B------:R-:W-:Y:S01]  /*be40*/  R2UR UR13, R75 ;  /* 0x000000004b0d72ca */ /* 0x000fe200000e0000 */
[----:B-1----:R-:W-:Y:S04]  /*be50*/  UIADD3 UR4, UP0, UPT, UR6, 0x780, URZ ;  /* 0x0000078006047890 */ /* 0x002fe8000ff1e0ff */
[----:B------:R-:W-:Y:S09]  /*be60*/  UIADD3.X UR5, UPT, UPT, URZ, UR7, URZ, UP0, !UPT ;  /* 0x00000007ff057290 */ /* 0x000ff200087fe4ff */
[----:B------:R1:W-:Y:S01]  /*be70*/  UTMASTG.5D.IM2COL [UR8], [UR4] ;  /* 0x00000008040073b5 */ /* 0x0003e20008060000 */
[----:B------:R0:W-:Y:S01]  /*be80*/  UTMACMDFLUSH ;  /* 0x00000000000079b7 */ /* 0x0001e20000000000 */
[----:B-1----:R-:W-:Y:S04]  /*be90*/  DEPBAR.LE SB0, 0x1 ;  /* 0x000080400000791a */ /* 0x002fe80000000000 */
.L_x_107:
[----:B------:R-:W-:Y:S05]  /*bea0*/  BSYNC.RECONVERGENT B0 ;  /* 0x0000000000007941 */ /* 0x000fea0003800200 */
.L_x_106:
[----:B------:R-:W-:Y:S01]  /*beb0*/  BAR.SYNC.DEFER_BLOCKING 0x1, 0x80 ;  /* 0x0042000000007b1d */ /* 0x000fe20000010000 */
[----:B------:R-:W-:Y:S04]  /*bec0*/  UIADD3 UR4, UPT, UPT, UR49, 0x1, URZ ;  /* 0x0000000131047890 */ /* 0x000fe8000fffe0ff */
[----:B------:R-:W-:Y:S04]  /*bed0*/  UISETP.NE.AND UP0, UPT, UR4, 0x4, UPT ;  /* 0x000000040400788c */ /* 0x000fe8000bf05270 */
[----:B------:R-:W-:Y:S01]  /*bee0*/  USEL UR40, UR4, URZ, UP0 ;  /* 0x000000ff04287287 */ /* 0x000fe20008000000 */
[----:B------:R1:W-:Y:S01]  /*bef0*/  @P0 SYNCS.ARRIVE.TRANS64.RED.A1T0 RZ, [R2+URZ], RZ ;  /* 0x000000ff02ff09a7 */ /* 0x0003e200081004ff */
[----:B------:R-:W-:Y:S01]  /*bf00*/  BSSY B1, `(.L_x_108) ;  /* 0x0000017000017945 */ /* 0x000fe20003800000 */
[----:B------:R-:W3:Y:S02]  /*bf10*/  @P0 SYNCS.PHASECHK.TRANS64.TRYWAIT P1, [R0+URZ+0x40], R3 ;  /* 0x00004003000005a7 */ /* 0x000ee400080211ff */
[----:B---3--:R-:W-:Y:S01]  /*bf20*/  @P0 SEL R88, RZ, 0x1, !P1 ;  /* 0x00000001ff580807 */ /* 0x008fe20004800000 */
[----:B-1----:R-:W-:Y:S06]  /*bf30*/  @!P0 BRA `(.L_x_109) ;  /* 0x00000000004c8947 */ /* 0x002fec0003800000 */
[----:B------:R-:W-:Y:S01]  /*bf40*/  ISETP.NE.U32.AND P0, PT, R89, 0x1, PT ;  /* 0x000000015900780c */ /* 0x000fe20003f05070 */
[----:B------:R-:W-:Y:S01]  /*bf50*/  BSSY B0, `(.L_x_110) ;  /* 0x0000009000007945 */ /* 0x000fe20003800000 */
[----:B------:R-:W-:Y:S11]  /*bf60*/  ISETP.NE.AND P1, PT, R88, RZ, PT ;  /* 0x000000ff5800720c */ /* 0x000ff60003f25270 */
[----:B--2---:R-:W-:Y:S05]  /*bf70*/  @P0 IMAD R4, R86, 0x2000, R87 ;  /* 0x0000200056040824 */ /* 0x004fea00078e0257 */
[----:B------:R-:W-:Y:S05]  /*bf80*/  @P0 IADD3 R3, PT, PT, R4, UR48, RZ ;  /* 0x0000003004030c10 */ /* 0x000fea000fffe0ff */
[----:B------:R-:W-:Y:S01]  /*bf90*/  @P0 IMAD.IADD R2, R91, 0x1, R3 ;  /* 0x000000015b020824 */ /* 0x000fe200078e0203 */
[----:B------:R-:W-:Y:S06]  /*bfa0*/  @P1 BRA `(.L_x_111) ;  /* 0x00000000000c1947 */ /* 0x000fec0003800000 */
[----:B------:R-:W-:Y:S04]  /*bfb0*/  SHF.L.U32 R5, R60, 0x1f, RZ ;  /* 0x0000001f3c057819 */ /* 0x000fe800000006ff */
[----:B------:R-:W1:Y:S02]  /*bfc0*/  SYNCS.PHASECHK.TRANS64.TRYWAIT P1, [R0+URZ+0x40], R5 ;  /* 0x00004005000075a7 */ /* 0x000e6400080211ff */
[----:B-1----:R-:W-:Y:S05]  /*bfd0*/  @!P1 BRA `(.L_x_112) ;  /* 0x0000001c00b89947 */ /* 0x002fea0003800000 */
.L_x_111:
[----:B------:R-:W-:Y:S05]  /*bfe0*/  BSYNC B0 ;  /* 0x0000000000007941 */ /* 0x000fea0003800000 */
.L_x_110:
[C---:B------:R-:W-:Y:S01]  /*bff0*/  @P0 IADD3 R3, PT, PT, R72.reuse, R3, RZ ;  /* 0x0000000348030210 */ /* 0x040fe20007ffe0ff */
[----:B------:R-:W-:Y:S05]  /*c000*/  @P0 WARPSYNC.ALL ;  /* 0x0000000000000948 */ /* 0x000fea0003800000 */
[----:B------:R3:W4:Y:S01]  /*c010*/  @P0 LDSM.16.M88.4 R44, [R4+UR48+0x400] ;  /* 0x00040030042c083b */ /* 0x0007220008000200 */
[----:B-1----:R-:W-:Y:S02]  /*c020*/  @P0 IADD3 R0, PT, PT, R72, R2, RZ ;  /* 0x0000000248000210 */ /* 0x002fe40007ffe0ff */
[----:B------:R-:W-:Y:S01]  /*c030*/  IADD3 R86, PT, PT, R86, 0x1, RZ ;  /* 0x0000000156567810 */ /* 0x000fe20007ffe0ff */
[----:B------:R3:W1:Y:S04]  /*c040*/  @P0 LDSM.16.M88.4 R32, [R3+0x400] ;  /* 0x000400000320083b */ /* 0x0006680000000200 */
[----:B------:R3:W2:Y:S04]  /*c050*/  @P0 LDSM.16.M88.4 R36, [R2+0x400] ;  /* 0x000400000224083b */ /* 0x0006a80000000200 */
[----:B------:R3:W1:Y:S02]  /*c060*/  @P0 LDSM.16.M88.4 R40, [R0+0x400] ;  /* 0x000400000028083b */ /* 0x0006640000000200 */
.L_x_109:
[----:B------:R-:W-:Y:S05]  /*c070*/  BSYNC B1 ;  /* 0x0000000000017941 */ /* 0x000fea0003800000 */
.L_x_108:
[----:B---3--:R-:W-:Y:S05]  /*c080*/  VIADD R0, R25, 0x40 ;  /* 0x0000004019007836 */ /* 0x008fea0000000000 */
[----:B------:R-:W-:Y:S04]  /*c090*/  SHF.R.U32.HI R0, RZ, 0x15, R0 ;  /* 0x00000015ff007819 */ /* 0x000fe80000011600 */
[----:B------:R-:W-:Y:S11]  /*c0a0*/  LOP3.LUT P0, RZ, R0, 0x3, R64, 0x48, !PT ;  /* 0x0000000300ff7812 */ /* 0x000ff60007804840 */
[----:B------:R-:W-:Y:S02]  /*c0b0*/  @!UPT UIADD3 URZ, UPT, UPT, URZ, URZ, URZ ;  /* 0x000000fffffff290 */ /* 0x000fe4000fffe0ff */
[----:B------:R-:W-:Y:S05]  /*c0c0*/  @!P0 BRA `(.L_x_113) ;  /* 0x0000000000408947 */ /* 0x000fea0003800000 */
[----:B------:R-:W3:Y:S01]  /*c0d0*/  LDCU.64 UR8, c[0x4][0x70] ;  /* 0x01000e00ff0877ac */ /* 0x000ee20008000a00 */
[----:B------:R-:W-:Y:S01]  /*c0e0*/  MOV R3, 0x0 ;  /* 0x0000000000037802 */ /* 0x000fe20000000f00 */
[----:B------:R-:W-:Y:S02]  /*c0f0*/  HFMA2 R12, -RZ, RZ, 0, 5.9604644775390625e-08 ;  /* 0x00000001ff0c7431 */ /* 0x000fe400000001ff */
[----:B--2---:R-:W-:Y:S02]  /*c100*/  IMAD.MOV.U32 R8, RZ, RZ, 0x192 ;  /* 0x00000192ff087424 */ /* 0x004fe400078e00ff */
[----:B------:R-:W-:Y:S01]  /*c110*/  IMAD.MOV.U32 R13, RZ, RZ, RZ ;  /* 0x000000ffff0d7224 */ /* 0x000fe200078e00ff */
[----:B------:R-:W2:Y:S01]  /*c120*/  LDCU.64 UR6, c[0x4][0x78] ;  /* 0x01000f00ff0677ac */ /* 0x000ea20008000a00 */
[----:B------:R-:W1:Y:S01]  /*c130*/  LDC.64 R2, c[0x4][R3] ;  /* 0x0100000003027b82 */ /* 0x000e620000000a00 */
[----:B------:R-:W5:Y:S01]  /*c140*/  LDCU.64 UR4, c[0x4][0x10] ;  /* 0x01000200ff0477ac */ /* 0x000f620008000a00 */
[----:B---3--:R-:W-:Y:S01]  /*c150*/  MOV R5, UR9 ;  /* 0x0000000900057c02 */ /* 0x008fe20008000f00 */
[----:B------:R-:W-:Y:S01]  /*c160*/  IMAD.U32 R4, RZ, RZ, UR8 ;  /* 0x00000008ff047e24 */ /* 0x000fe2000f8e00ff */
[----:B--2---:R-:W-:Y:S01]  /*c170*/  MOV R7, UR7 ;  /* 0x0000000700077c02 */ /* 0x004fe20008000f00 */
[----:B------:R-:W-:Y:S01]  /*c180*/  IMAD.U32 R6, RZ, RZ, UR6 ;  /* 0x00000006ff067e24 */ /* 0x000fe2000f8e00ff */
[----:B-----5:R-:W-:Y:S01]  /*c190*/  MOV R11, UR5 ;  /* 0x00000005000b7c02 */ /* 0x020fe20008000f00 */
[----:B------:R-:W-:Y:S02]  /*c1a0*/  IMAD.U32 R10, RZ, RZ, UR4 ;  /* 0x00000004ff0a7e24 */ /* 0x000fe4000f8e00ff */
[----:B------:R-:W-:Y:S07]  /*c1b0*/  LEPC R20, `(.L_x_113) ;  /* 0x000000001014794e */ /* 0x000fee0000000000 */
[----:B-1--4-:R-:W-:Y:S05]  /*c1c0*/  CALL.ABS.NOINC R2 ;  /* 0x0000000002007343 */ /* 0x012fea0003c00000 */
.L_x_113:
[----:B----4-:R-:W-:Y:S01]  /*c1d0*/  LOP3.LUT R20, R44, 0xffffe000, RZ, 0xc0, !PT ;  /* 0xffffe0002c147812 */ /* 0x010fe200078ec0ff */
[----:B------:R-:W-:Y:S05]  /*c1e0*/  WARPSYNC.ALL ;  /* 0x0000000000007948 */ /* 0x000fea0003800000 */
[----:B------:R-:W-:Y:S01]  /*c1f0*/  R2UR UR4, R25 ;  /* 0x00000000190472ca */ /* 0x000fe200000e0000 */
[----:B------:R-:W-:Y:S01]  /*c200*/  BSSY.RECONVERGENT B0, `(.L_x_114) ;  /* 0x0000062000007945 */ /* 0x000fe20003800200 */
[----:B------:R-:W-:Y:S02]  /*c210*/  LOP3.LUT R21, R45, 0xffffe000, RZ, 0xc0, !PT ;  /* 0xffffe0002d157812 */ /* 0x000fe400078ec0ff */
[----:B------:R-:W-:Y:S02]  /*c220*/  LOP3.LUT R26, R46, 0xffffe000, RZ, 0xc0, !PT ;  /* 0xffffe0002e1a7812 */ /* 0x000fe400078ec0ff */
[----:B--2---:R-:W-:Y:S02]  /*c230*/  LOP3.LUT R31, R47, 0xffffe000, RZ, 0xc0, !PT ;  /* 0xffffe0002f1f7812 */ /* 0x004fe400078ec0ff */
[----:B------:R-:W-:Y:S02]  /*c240*/  ISETP.NE.AND P6, PT, R80, RZ, PT ;  /* 0x000000ff5000720c */ /* 0x000fe40003fc5270 */
[----:B------:R-:W-:Y:S02]  /*c250*/  ISETP.NE.AND P1, PT, R62, RZ, PT ;  /* 0x000000ff3e00720c */ /* 0x000fe40003f25270 */
[----:B------:R-:W-:Y:S01]  /*c260*/  ISETP.NE.U32.OR P0, PT, R79, 0x1, !P6 ;  /* 0x000000014f00780c */ /* 0x000fe20007705470 */
[----:B------:R-:W2:Y:S02]  /*c270*/  LDTM.16dp128bit.x8 R4, tmem[UR4+0x40] ;  /* 0x00004004000479ee */ /* 0x000ea40008180000 */
[C---:B--2---:R-:W-:Y:S01]  /*c280*/  FMUL R0, R24.reuse, R4 ;  /* 0x0000000418007220 */ /* 0x044fe20000400000 */
[C---:B------:R-:W-:Y:S01]  /*c290*/  FMUL R2, R24.reuse, R5 ;  /* 0x0000000518027220 */ /* 0x040fe20000400000 */
[C---:B------:R-:W-:Y:S01]  /*c2a0*/  FMUL R3, R24.reuse, R6 ;  /* 0x0000000618037220 */ /* 0x040fe20000400000 */
[----:B------:R-:W-:Y:S01]  /*c2b0*/  FMUL R7, R24, R7 ;  /* 0x0000000718077220 */ /* 0x000fe20000400000 */
[C---:B------:R-:W-:Y:S01]  /*c2c0*/  FFMA R28, R27.reuse, R20, R0 ;  /* 0x000000141b1c7223 */ /* 0x040fe20000000000 */
[----:B-1----:R-:W-:Y:S01]  /*c2d0*/  LOP3.LUT R0, R32, 0xffffe000, RZ, 0xc0, !PT ;  /* 0xffffe00020007812 */ /* 0x002fe200078ec0ff */
[----:B------:R-:W-:Y:S01]  /*c2e0*/  FFMA R29, R27, R21, R2 ;  /* 0x000000151b1d7223 */ /* 0x000fe20000000002 */
[----:B------:R-:W-:Y:S01]  /*c2f0*/  LOP3.LUT R2, R33, 0xffffe000, RZ, 0xc0, !PT ;  /* 0xffffe00021027812 */ /* 0x000fe200078ec0ff */
[C---:B------:R-:W-:Y:S01]  /*c300*/  FFMA R30, R27.reuse, R26, R3 ;  /* 0x0000001a1b1e7223 */ /* 0x040fe20000000003 */
[----:B------:R-:W-:Y:S01]  /*c310*/  LOP3.LUT R3, R34, 0xffffe000, RZ, 0xc0, !PT ;  /* 0xffffe00022037812 */ /* 0x000fe200078ec0ff */
[C---:B------:R-:W-:Y:S01]  /*c320*/  FMUL R4, R24.reuse, R8 ;  /* 0x0000000818047220 */ /* 0x040fe20000400000 */
[----:B------:R-:W-:Y:S01]  /*c330*/  F2FP.TF32.F32.PACK_B R28, R28 ;  /* 0x0000001cff1c723e */ /* 0x000fe200024050ff */
[----:B------:R-:W-:Y:S01]  /*c340*/  FFMA R31, R27, R31, R7 ;  /* 0x0000001f1b1f7223 */ /* 0x000fe20000000007 */
[----:B------:R-:W-:Y:S01]  /*c350*/  LOP3.LUT R7, R35, 0xffffe000, RZ, 0xc0, !PT ;  /* 0xffffe00023077812 */ /* 0x000fe200078ec0ff */
[C---:B------:R-:W-:Y:S01]  /*c360*/  FMUL R5, R24.reuse, R9 ;  /* 0x0000000918057220 */ /* 0x040fe20000400000 */
[----:B------:R-:W-:Y:S01]  /*c370*/  F2FP.TF32.F32.PACK_B R29, R29 ;  /* 0x0000001dff1d723e */ /* 0x000fe200024050ff */
[C---:B------:R-:W-:Y:S01]  /*c380*/  FMUL R6, R24.reuse, R10 ;  /* 0x0000000a18067220 */ /* 0x040fe20000400000 */
[----:B------:R-:W-:Y:S01]  /*c390*/  F2FP.TF32.F32.PACK_B R30, R30 ;  /* 0x0000001eff1e723e */ /* 0x000fe200024050ff */
[----:B------:R-:W-:Y:S01]  /*c3a0*/  FMUL R11, R24, R11 ;  /* 0x0000000b180b7220 */ /* 0x000fe20000400000 */
[----:B------:R-:W-:Y:S01]  /*c3b0*/  F2FP.TF32.F32.PACK_B R31, R31 ;  /* 0x0000001fff1f723e */ /* 0x000fe200024050ff */
[C---:B------:R-:W-:Y:S01]  /*c3c0*/  FFMA R4, R27.reuse, R0, R4 ;  /* 0x000000001b047223 */ /* 0x040fe20000000004 */
[----:B------:R-:W-:Y:S01]  /*c3d0*/  LOP3.LUT R0, R36, 0xffffe000, RZ, 0xc0, !PT ;  /* 0xffffe00024007812 */ /* 0x000fe200078ec0ff */
        /* <DEDUP_REMOVED lines=18> */
[----:B------:R1:W-:Y:S01]  /*c500*/  STSM.16.M88.4 [R82+0x4400], R28 ;  /* 0x0044001c52007844 */ /* 0x0003e20000000200 */
[----:B------:R-:W-:Y:S01]  /*c510*/  F2FP.TF32.F32.PACK_B R8, R8 ;  /* 0x00000008ff08723e */ /* 0x000fe200024050ff */
[C---:B------:R-:W-:Y:S01]  /*c520*/  FFMA R10, R27.reuse, R3, R10 ;  /* 0x000000031b0a7223 */ /* 0x040fe2000000000a */
[----:B------:R-:W-:Y:S05]  /*c530*/  LOP3.LUT R3, R42, 0xffffe000, RZ, 0xc0, !PT ;  /* 0xffffe0002a037812 */ /* 0x000fea00078ec0ff */
[----:B------:R1:W-:Y:S01]  /*c540*/  STSM.16.M88.4 [R81+0x4400], R4 ;  /* 0x0044000451007844 */ /* 0x0003e20000000200 */
[----:B------:R-:W-:Y:S01]  /*c550*/  F2FP.TF32.F32.PACK_B R9, R9 ;  /* 0x00000009ff09723e */ /* 0x000fe200024050ff */
[C---:B------:R-:W-:Y:S01]  /*c560*/  FMUL R12, R24.reuse, R16 ;  /* 0x00000010180c7220 */ /* 0x040fe20000400000 */
[----:B------:R-:W-:Y:S01]  /*c570*/  F2FP.TF32.F32.PACK_B R10, R10 ;  /* 0x0000000aff0a723e */ /* 0x000fe200024050ff */
[----:B------:R-:W-:Y:S01]  /*c580*/  FFMA R11, R27, R11, R15 ;  /* 0x0000000b1b0b7223 */ /* 0x000fe2000000000f */
[C---:B------:R-:W-:Y:S01]  /*c590*/  FMUL R13, R24.reuse, R17 ;  /* 0x00000011180d7220 */ /* 0x040fe20000400000 */
[C---:B------:R-:W-:Y:S01]  /*c5a0*/  FMUL R14, R24.reuse, R18 ;  /* 0x00000012180e7220 */ /* 0x040fe20000400000 */
[----:B------:R-:W-:Y:S01]  /*c5b0*/  LOP3.LUT R15, R43, 0xffffe000, RZ, 0xc0, !PT ;  /* 0xffffe0002b0f7812 */ /* 0x000fe200078ec0ff */
[----:B------:R-:W-:Y:S01]  /*c5c0*/  FMUL R19, R24, R19 ;  /* 0x0000001318137220 */ /* 0x000fe20000400000 */
[C---:B------:R-:W-:Y:S01]  /*c5d0*/  FFMA R12, R27.reuse, R0, R12 ;  /* 0x000000001b0c7223 */ /* 0x040fe2000000000c */
[C---:B------:R-:W-:Y:S01]  /*c5e0*/  FFMA R13, R27.reuse, R2, R13 ;  /* 0x000000021b0d7223 */ /* 0x040fe2000000000d */
[C---:B------:R-:W-:Y:S01]  /*c5f0*/  FFMA R14, R27.reuse, R3, R14 ;  /* 0x000000031b0e7223 */ /* 0x040fe2000000000e */
[----:B------:R-:W-:Y:S01]  /*c600*/  FFMA R15, R27, R15, R19 ;  /* 0x0000000f1b0f7223 */ /* 0x000fe20000000013 */
[----:B------:R-:W-:Y:S01]  /*c610*/  F2FP.TF32.F32.PACK_B R11, R11 ;  /* 0x0000000bff0b723e */ /* 0x000fe200024050ff */
[----:B------:R-:W-:Y:S01]  /*c620*/  IMAD.U32 R16, RZ, RZ, UR40 ;  /* 0x00000028ff107e24 */ /* 0x000fe2000f8e00ff */
        /* <DEDUP_REMOVED lines=15> */
[----:B--2---:R-:W2:Y:S01]  /*c720*/  FENCE.VIEW.ASYNC.S ;  /* 0x00000000000073c6 */ /* 0x004ea20000000000 */
[----:B------:R-:W-:Y:S01]  /*c730*/  @P0 PRMT R16, R90, 0x654, R16 ;  /* 0x000006545a100816 */ /* 0x000fe20000000010 */
[----:B--2---:R-:W-:Y:S06]  /*c740*/  BAR.SYNC.DEFER_BLOCKING 0x1, 0x80 ;  /* 0x0042000000007b1d */ /* 0x004fec0000010000 */
[----:B------:R-:W-:Y:S05]  /*c750*/  @P1 BRA `(.L_x_115) ;  /* 0x0000000000301947 */ /* 0x000fea0003800000 */
[----:B------:R-:W2:Y:S01]  /*c760*/  LDCU.64 UR6, c[0x0][0x348] ;  /* 0x00006900ff0677ac */ /* 0x000ea20008000a00 */
[----:B------:R-:W-:Y:S02]  /*c770*/  R2UR UR10, R77 ;  /* 0x000000004d0a72ca */ /* 0x000fe400000e0000 */
[----:B------:R-:W-:Y:S01]  /*c780*/  R2UR UR11, R76 ;  /* 0x000000004c0b72ca */ /* 0x000fe200000e0000 */
[----:B------:R-:W-:Y:S01]  /*c790*/  UIADD3 UR9, UPT, UPT, UR41, 0x40, URZ ;  /* 0x0000004029097890 */ /* 0x000fe2000fffe0ff */
[----:B------:R-:W-:Y:S01]  /*c7a0*/  R2UR UR12, R74 ;  /* 0x000000004a0c72ca */ /* 0x000fe200000e0000 */
[----:B------:R-:W-:Y:S01]  /*c7b0*/  UIADD3 UR8, UPT, UPT, UR48, 0x4400, URZ ;  /* 0x0000440030087890 */ /* 0x000fe2000fffe0ff */
[----:B------:R-:W-:Y:S01]  /*c7c0*/  R2UR UR13, R75 ;  /* 0x000000004b0d72ca */ /* 0x000fe200000e0000 */
[----:B--2---:R-:W-:Y:S04]  /*c7d0*/  UIADD3 UR4, UP0, UPT, UR6, 0x780, URZ ;  /* 0x0000078006047890 */ /* 0x004fe8000ff1e0ff */
[----:B------:R-:W-:Y:S09]  /*c7e0*/  UIADD3.X UR5, UPT, UPT, URZ, UR7, URZ, UP0, !UPT ;  /* 0x00000007ff057290 */ /* 0x000ff200087fe4ff */
[----:B------:R2:W-:Y:S01]  /*c7f0*/  UTMASTG.5D.IM2COL [UR8], [UR4] ;  /* 0x00000008040073b5 */ /* 0x0005e20008060000 */
[----:B------:R0:W-:Y:S01]  /*c800*/  UTMACMDFLUSH ;  /* 0x00000000000079b7 */ /* 0x0001e20000000000 */
[----:B--2---:R-:W-:Y:S04]  /*c810*/  DEPBAR.LE SB0, 0x1 ;  /* 0x000080400000791a */ /* 0x004fe80000000000 */
.L_x_115:
[----:B------:R-:W-:Y:S05]  /*c820*/  BSYNC.RECONVERGENT B0 ;  /* 0x0000000000007941 */ /* 0x000fea0003800200 */
.L_x_114:
        /* <DEDUP_REMOVED lines=8> */
[----:B--2---:R-:W-:Y:S06]  /*c8b0*/  @!P0 BRA `(.L_x_117) ;  /* 0x0000000000488947 */ /* 0x004fec0003800000 */
[----:B------:R-:W-:Y:S01]  /*c8c0*/  ISETP.NE.U32.AND P0, PT, R89, 0x1, PT ;  /* 0x000000015900780c */ /* 0x000fe20003f05070 */
[----:B------:R-:W-:Y:S01]  /*c8d0*/  BSSY B0, `(.L_x_118) ;  /* 0x0000009000007945 */ /* 0x000fe20003800000 */
[----:B------:R-:W-:Y:S11]  /*c8e0*/  ISETP.NE.AND P1, PT, R88, RZ, PT ;  /* 0x000000ff5800720c */ /* 0x000ff60003f25270 */
[----:B------:R-:W-:Y:S05]  /*c8f0*/  @P0 IMAD R86, R86, 0x2000, R87 ;  /* 0x0000200056560824 */ /* 0x000fea00078e0257 */
[----:B------:R-:W-:Y:S05]  /*c900*/  @P0 IADD3 R0, PT, PT, R86, UR48, RZ ;  /* 0x0000003056000c10 */ /* 0x000fea000fffe0ff */
[----:B------:R-:W-:Y:S01]  /*c910*/  @P0 IMAD.IADD R91, R91, 0x1, R0 ;  /* 0x000000015b5b0824 */ /* 0x000fe200078e0200 */
[----:B------:R-:W-:Y:S06]  /*c920*/  @P1 BRA `(.L_x_119) ;  /* 0x00000000000c1947 */ /* 0x000fec0003800000 */
[----:B------:R-:W-:Y:S04]  /*c930*/  SHF.L.U32 R3, R60, 0x1f, RZ ;  /* 0x0000001f3c037819 */ /* 0x000fe800000006ff */
[----:B------:R-:W2:Y:S02]  /*c940*/  SYNCS.PHASECHK.TRANS64.TRYWAIT P1, [R2+URZ+0x40], R3 ;  /* 0x00004003020075a7 */ /* 0x000ea400080211ff */
[----:B--2---:R-:W-:Y:S05]  /*c950*/  @!P1 BRA `(.L_x_120) ;  /* 0x00000014006c9947 */ /* 0x004fea0003800000 */
.L_x_119:
[----:B------:R-:W-:Y:S05]  /*c960*/  BSYNC B0 ;  /* 0x0000000000007941 */ /* 0x000fea0003800000 */
.L_x_118:
[C---:B--2---:R-:W-:Y:S01]  /*c970*/  @P0 IADD3 R2, PT, PT, R72.reuse, R0, RZ ;  /* 0x0000000048020210 */ /* 0x044fe20007ffe0ff */
[----:B------:R-:W-:Y:S05]  /*c980*/  @P0 WARPSYNC.ALL ;  /* 0x0000000000000948 */ /* 0x000fea0003800000 */
[----:B------:R2:W3:Y:S01]  /*c990*/  @P0 LDSM.16.M88.4 R44, [R86+UR48+0x400] ;  /* 0x00040030562c083b */ /* 0x0004e20008000200 */
[----:B------:R-:W-:Y:S03]  /*c9a0*/  @P0 IADD3 R0, PT, PT, R72, R91, RZ ;  /* 0x0000005b48000210 */ /* 0x000fe60007ffe0ff */
[----:B------:R2:W4:Y:S04]  /*c9b0*/  @P0 LDSM.16.M88.4 R32, [R2+0x400] ;  /* 0x000400000220083b */ /* 0x0005280000000200 */
[----:B------:R2:W1:Y:S04]  /*c9c0*/  @P0 LDSM.16.M88.4 R36, [R91+0x400] ;  /* 0x000400005b24083b */ /* 0x0004680000000200 */
[----:B------:R2:W1:Y:S02]  /*c9d0*/  @P0 LDSM.16.M88.4 R40, [R0+0x400] ;  /* 0x000400000028083b */ /* 0x0004640000000200 */
.L_x_117:
[----:B------:R-:W-:Y:S05]  /*c9e0*/  BSYNC B1 ;  /* 0x0000000000017941 */ /* 0x000fea0003800000 */
.L_x_116:
[----:B--2---:R-:W-:Y:S05]  /*c9f0*/  VIADD R0, R25, 0x60 ;  /* 0x0000006019007836 */ /* 0x004fea0000000000 */
[----:B------:R-:W-:Y:S04]  /*ca00*/  SHF.R.U32.HI R0, RZ, 0x15, R0 ;  /* 0x00000015ff007819 */ /* 0x000fe80000011600 */
[----:B------:R-:W-:Y:S11]  /*ca10*/  LOP3.LUT P0, RZ, R0, 0x3, R64, 0x48, !PT ;  /* 0x0000000300ff7812 */ /* 0x000ff60007804840 */
[----:B------:R-:W-:Y:S02]  /*ca20*/  @!UPT UIADD3 URZ, UPT, UPT, URZ, URZ, URZ ;  /* 0x000000fffffff290 */ /* 0x000fe4000fffe0ff */
[----:B------:R-:W-:Y:S05]  /*ca30*/  @!P0 BRA `(.L_x_121) ;  /* 0x0000000000408947 */ /* 0x000fea0003800000 */
[----:B------:R-:W2:Y:S01]  /*ca40*/  LDCU.64 UR8, c[0x4][0x70] ;  /* 0x01000e00ff0877ac */ /* 0x000ea20008000a00 */
[----:B------:R-:W-:Y:S01]  /*ca50*/  MOV R3, 0x0 ;  /* 0x0000000000037802 */ /* 0x000fe20000000f00 */
[----:B-1----:R-:W-:Y:S02]  /*ca60*/  HFMA2 R12, -RZ, RZ, 0, 5.9604644775390625e-08 ;  /* 0x00000001ff0c7431 */ /* 0x002fe400000001ff */
[----:B------:R-:W-:Y:S02]  /*ca70*/  IMAD.MOV.U32 R8, RZ, RZ, 0x192 ;  /* 0x00000192ff087424 */ /* 0x000fe400078e00ff */
[----:B------:R-:W-:Y:S01]  /*ca80*/  IMAD.MOV.U32 R13, RZ, RZ, RZ ;  /* 0x000000ffff0d7224 */ /* 0x000fe200078e00ff */
[----:B------:R-:W1:Y:S01]  /*ca90*/  LDCU.64 UR6, c[0x4][0x78] ;  /* 0x01000f00ff0677ac */ /* 0x000e620008000a00 */
[----:B------:R-:W3:Y:S01]  /*caa0*/  LDC.64 R2, c[0x4][R3] ;  /* 0x0100000003027b82 */ /* 0x000ee20000000a00 */
[----:B------:R-:W5:Y:S01]  /*cab0*/  LDCU.64 UR4, c[0x4][0x10] ;  /* 0x01000200ff0477ac */ /* 0x000f620008000a00 */
[----:B--2---:R-:W-:Y:S01]  /*cac0*/  MOV R5, UR9 ;  /* 0x0000000900057c02 */ /* 0x004fe20008000f00 */
[----:B------:R-:W-:Y:S01]  /*cad0*/  IMAD.U32 R4, RZ, RZ, UR8 ;  /* 0x00000008ff047e24 */ /* 0x000fe2000f8e00ff */
[----:B-1----:R-:W-:Y:S01]  /*cae0*/  MOV R7, UR7 ;  /* 0x0000000700077c02 */ /* 0x002fe20008000f00 */
[----:B------:R-:W-:Y:S01]  /*caf0*/  IMAD.U32 R6, RZ, RZ, UR6 ;  /* 0x00000006ff067e24 */ /* 0x000fe2000f8e00ff */
[----:B-----5:R-:W-:Y:S01]  /*cb00*/  MOV R11, UR5 ;  /* 0x00000005000b7c02 */ /* 0x020fe20008000f00 */
[----:B------:R-:W-:Y:S02]  /*cb10*/  IMAD.U32 R10, RZ, RZ, UR4 ;  /* 0x00000004ff0a7e24 */ /* 0x000fe4000f8e00ff */
[----:B------:R-:W-:Y:S07]  /*cb20*/  LEPC R20, `(.L_x_121) ;  /* 0x000000001014794e */ /* 0x000fee0000000000 */
[----:B---34-:R-:W-:Y:S05]  /*cb30*/  CALL.ABS.NOINC R2 ;  /* 0x0000000002007343 */ /* 0x018fea0003c00000 */
.L_x_121:
[----:B------:R-:W-:Y:S01]  /*cb40*/  ISETP.NE.AND P0, PT, R62, RZ, PT ;  /* 0x000000ff3e00720c */ /* 0x000fe20003f05270 */
[----:B------:R-:W-:Y:S05]  /*cb50*/  WARPSYNC.ALL ;  /* 0x0000000000007948 */ /* 0x000fea0003800000 */
[----:B------:R-:W-:Y:S01]  /*cb60*/  R2UR UR4, R25 ;  /* 0x00000000190472ca */ /* 0x000fe200000e0000 */
[----:B------:R-:W2:Y:S01]  /*cb70*/  S2UR UR5, SR_CgaCtaId ;  /* 0x00000000000579c3 */ /* 0x000ea20000008800 */
[----:B---3--:R-:W-:Y:S01]  /*cb80*/  LOP3.LUT R20, R44, 0xffffe000, RZ, 0xc0, !PT ;  /* 0xffffe0002c147812 */ /* 0x008fe200078ec0ff */
[----:B------:R-:W-:Y:S01]  /*cb90*/  BSSY.RECONVERGENT B0, `(.L_x_122) ;  /* 0x000005e000007945 */ /* 0x000fe20003800200 */
[----:B------:R-:W-:Y:S02]  /*cba0*/  LOP3.LUT R21, R45, 0xffffe000, RZ, 0xc0, !PT ;  /* 0xffffe0002d157812 */ /* 0x000fe400078ec0ff */
[----:B------:R-:W-:Y:S02]  /*cbb0*/  LOP3.LUT R25, R46, 0xffffe000, RZ, 0xc0, !PT ;  /* 0xffffe0002e197812 */ /* 0x000fe400078ec0ff */
[----:B------:R-:W-:Y:S02]  /*cbc0*/  LOP3.LUT R26, R47, 0xffffe000, RZ, 0xc0, !PT ;  /* 0xffffe0002f1a7812 */ /* 0x000fe400078ec0ff */
[----:B----4-:R-:W-:Y:S02]  /*cbd0*/  LOP3.LUT R32, R32, 0xffffe000, RZ, 0xc0, !PT ;  /* 0xffffe00020207812 */ /* 0x010fe400078ec0ff */
[----:B------:R-:W-:Y:S01]  /*cbe0*/  LOP3.LUT R33, R33, 0xffffe000, RZ, 0xc0, !PT ;  /* 0xffffe00021217812 */ /* 0x000fe200078ec0ff */
[----:B-1----:R-:W1:Y:S01]  /*cbf0*/  LDTM.16dp128bit.x8 R4, tmem[UR4+0x60] ;  /* 0x00006004000479ee */ /* 0x002e620008180000 */
[----:B------:R-:W-:Y:S01]  /*cc00*/  R2UR UR4, R84 ;  /* 0x00000000540472ca */ /* 0x000fe200000e0000 */
[----:B------:R-:W-:Y:S01]  /*cc10*/  NOP ;  /* 0x0000000000007918 */ /* 0x000fe20000000000 */
[----:B------:R-:W-:Y:S02]  /*cc20*/  LOP3.LUT R34, R34, 0xffffe000, RZ, 0xc0, !PT ;  /* 0xffffe00022227812 */ /* 0x000fe400078ec0ff */
[----:B------:R-:W-:Y:S02]  /*cc30*/  LOP3.LUT R35, R35, 0xffffe000, RZ, 0xc0, !PT ;  /* 0xffffe00023237812 */ /* 0x000fe400078ec0ff */
[----:B------:R-:W-:Y:S02]  /*cc40*/  LOP3.LUT R36, R36, 0xffffe000, RZ, 0xc0, !PT ;  /* 0xffffe00024247812 */ /* 0x000fe400078ec0ff */
[----:B------:R-:W-:Y:S02]  /*cc50*/  LOP3.LUT R37, R37, 0xffffe000, RZ, 0xc0, !PT ;  /* 0xffffe00025257812 */ /* 0x000fe400078ec0ff */
[----:B------:R-:W-:Y:S02]  /*cc60*/  LOP3.LUT R38, R38, 0xffffe000, RZ, 0xc0, !PT ;  /* 0xffffe00026267812 */ /* 0x000fe400078ec0ff */
[----:B------:R-:W-:Y:S01]  /*cc70*/  LOP3.LUT R39, R39, 0xffffe000, RZ, 0xc0, !PT ;  /* 0xffffe00027277812 */ /* 0x000fe200078ec0ff */
[----:B------:R-:W-:Y:S01]  /*cc80*/  UIADD3 UR4, UPT, UPT, UR4, 0xb0, URZ ;  /* 0x000000b004047890 */ /* 0x000fe2000fffe0ff */
[----:B------:R-:W-:Y:S02]  /*cc90*/  LOP3.LUT R40, R40, 0xffffe000, RZ, 0xc0, !PT ;  /* 0xffffe00028287812 */ /* 0x000fe400078ec0ff */
[----:B------:R-:W-:Y:S02]  /*cca0*/  LOP3.LUT R41, R41, 0xffffe000, RZ, 0xc0, !PT ;  /* 0xffffe00029297812 */ /* 0x000fe400078ec0ff */
[----:B------:R-:W-:Y:S02]  /*ccb0*/  LOP3.LUT R42, R42, 0xffffe000, RZ, 0xc0, !PT ;  /* 0xffffe0002a2a7812 */ /* 0x000fe400078ec0ff */
[----:B------:R-:W-:Y:S01]  /*ccc0*/  LOP3.LUT R43, R43, 0xffffe000, RZ, 0xc0, !PT ;  /* 0xffffe0002b2b7812 */ /* 0x000fe200078ec0ff */
[C---:B-1----:R-:W-:Y:S01]  /*ccd0*/  FMUL R0, R24.reuse, R4 ;  /* 0x0000000418007220 */ /* 0x042fe20000400000 */
[C---:B------:R-:W-:Y:S01]  /*cce0*/  FMUL R2, R24.reuse, R5 ;  /* 0x0000000518027220 */ /* 0x040fe20000400000 */
[C---:B------:R-:W-:Y:S01]  /*ccf0*/  FMUL R3, R24.reuse, R6 ;  /* 0x0000000618037220 */ /* 0x040fe20000400000 */
[C---:B------:R-:W-:Y:S01]  /*cd00*/  FMUL R7, R24.reuse, R7 ;  /* 0x0000000718077220 */ /* 0x040fe20000400000 */
[C---:B------:R-:W-:Y:S01]  /*cd10*/  FFMA R28, R27.reuse, R20, R0 ;  /* 0x000000141b1c7223 */ /* 0x040fe20000000000 */
[C---:B------:R-:W-:Y:S01]  /*cd20*/  FMUL R4, R24.reuse, R8 ;  /* 0x0000000818047220 */ /* 0x040fe20000400000 */
[C---:B------:R-:W-:Y:S01]  /*cd30*/  FFMA R29, R27.reuse, R21, R2 ;  /* 0x000000151b1d7223 */ /* 0x040fe20000000002 */
[C---:B------:R-:W-:Y:S01]  /*cd40*/  FMUL R5, R24.reuse, R9 ;  /* 0x0000000918057220 */ /* 0x040fe20000400000 */
[C---:B------:R-:W-:Y:S01]  /*cd50*/  FFMA R30, R27.reuse, R25, R3 ;  /* 0x000000191b1e7223 */ /* 0x040fe20000000003 */
[----:B------:R-:W-:Y:S01]  /*cd60*/  F2FP.TF32.F32.PACK_B R28, R28 ;  /* 0x0000001cff1c723e */ /* 0x000fe200024050ff */
[C---:B------:R-:W-:Y:S01]  /*cd70*/  FMUL R6, R24.reuse, R10 ;  /* 0x0000000a18067220 */ /* 0x040fe20000400000 */
[----:B------:R-:W-:Y:S01]  /*cd80*/  F2FP.TF32.F32.PACK_B R29, R29 ;  /* 0x0000001dff1d723e */ /* 0x000fe200024050ff */
[C---:B------:R-:W-:Y:S01]  /*cd90*/  FFMA R31, R27.reuse, R26, R7 ;  /* 0x0000001a1b1f7223 */ /* 0x040fe20000000007 */
[C---:B------:R-:W-:Y:S01]  /*cda0*/  FMUL R11, R24.reuse, R11 ;  /* 0x0000000b180b7220 */ /* 0x040fe20000400000 */
[----:B--2---:R-:W-:Y:S01]  /*cdb0*/  UPRMT UR4, UR5, 0x654, UR4 ;  /* 0x0000065405047896 */ /* 0x004fe20008000004 */
[C---:B------:R-:W-:Y:S01]  /*cdc0*/  FFMA R4, R27.reuse, R32, R4 ;  /* 0x000000201b047223 */ /* 0x040fe20000000004 */
[C---:B------:R-:W-:Y:S01]  /*cdd0*/  FMUL R8, R24.reuse, R12 ;  /* 0x0000000c18087220 */ /* 0x040fe20000400000 */
[C---:B------:R-:W-:Y:S01]  /*cde0*/  FFMA R5, R27.reuse, R33, R5 ;  /* 0x000000211b057223 */ /* 0x040fe20000000005 */
[C---:B------:R-:W-:Y:S01]  /*cdf0*/  FMUL R9, R24.reuse, R13 ;  /* 0x0000000d18097220 */ /* 0x040fe20000400000 */
[C---:B------:R-:W-:Y:S01]  /*ce00*/  FFMA R6, R27.reuse, R34, R6 ;  /* 0x000000221b067223 */ /* 0x040fe20000000006 */
[C---:B------:R-:W-:Y:S01]  /*ce10*/  FMUL R10, R24.reuse, R14 ;  /* 0x0000000e180a7220 */ /* 0x040fe20000400000 */
[C---:B------:R-:W-:Y:S01]  /*ce20*/  FFMA R7, R27.reuse, R35, R11 ;  /* 0x000000231b077223 */ /* 0x040fe2000000000b */
[C---:B------:R-:W-:Y:S01]  /*ce30*/  FMUL R15, R24.reuse, R15 ;  /* 0x0000000f180f7220 */ /* 0x040fe20000400000 */
[----:B------:R-:W-:Y:S01]  /*ce40*/  F2FP.TF32.F32.PACK_B R30, R30 ;  /* 0x0000001eff1e723e */ /* 0x000fe200024050ff */
[C---:B------:R-:W-:Y:S01]  /*ce50*/  FFMA R8, R27.reuse, R36, R8 ;  /* 0x000000241b087223 */ /* 0x040fe20000000008 */
[----:B------:R-:W-:Y:S01]  /*ce60*/  F2FP.TF32.F32.PACK_B R31, R31 ;  /* 0x0000001fff1f723e */ /* 0x000fe200024050ff */
[C---:B------:R-:W-:Y:S01]  /*ce70*/  FMUL R12, R24.reuse, R16 ;  /* 0x00000010180c7220 */ /* 0x040fe20000400000 */
[C---:B------:R-:W-:Y:S01]  /*ce80*/  FFMA R9, R27.reuse, R37, R9 ;  /* 0x000000251b097223 */ /* 0x040fe20000000009 */
[C---:B------:R-:W-:Y:S01]  /*ce90*/  FMUL R13, R24.reuse, R17 ;  /* 0x00000011180d7220 */ /* 0x040fe20000400000 */
[C---:B------:R-:W-:Y:S01]  /*cea0*/  FFMA R10, R27.reuse, R38, R10 ;  /* 0x000000261b0a7223 */ /* 0x040fe2000000000a */
[C---:B------:R-:W-:Y:S01]  /*ceb0*/  FMUL R14, R24.reuse, R18 ;  /* 0x00000012180e7220 */ /* 0x040fe20000400000 */
[C---:B------:R-:W-:Y:S01]  /*cec0*/  FFMA R11, R27.reuse, R39, R15 ;  /* 0x000000271b0b7223 */ /* 0x040fe2000000000f */
[----:B------:R-:W-:Y:S01]  /*ced0*/  FMUL R19, R24, R19 ;  /* 0x0000001318137220 */ /* 0x000fe20000400000 */
[----:B------:R-:W-:Y:S01]  /*cee0*/  F2FP.TF32.F32.PACK_B R4, R4 ;  /* 0x00000004ff04723e */ /* 0x000fe200024050ff */
[C---:B------:R-:W-:Y:S01]  /*cef0*/  FFMA R12, R27.reuse, R40, R12 ;  /* 0x000000281b0c7223 */ /* 0x040fe2000000000c */
[----:B------:R-:W-:Y:S01]  /*cf00*/  F2FP.TF32.F32.PACK_B R5, R5 ;  /* 0x00000005ff05723e */ /* 0x000fe200024050ff */
[----:B------:R-:W-:Y:S01]  /*cf10*/  SYNCS.ARRIVE.TRANS64.RED.A1T0 RZ, [UR4], RZ ;  /* 0x000000ffffff79a7 */ /* 0x000fe20008100404 */
[----:B------:R1:W-:Y:S01]  /*cf20*/  STSM.16.M88.4 [R82+0x6400], R28 ;  /* 0x0064001c52007844 */ /* 0x0003e20000000200 */
[----:B------:R-:W-:Y:S01]  /*cf30*/  F2FP.TF32.F32.PACK_B R6, R6 ;  /* 0x00000006ff06723e */ /* 0x000fe200024050ff */
[C---:B------:R-:W-:Y:S01]  /*cf40*/  FFMA R13, R27.reuse, R41, R13 ;  /* 0x000000291b0d7223 */ /* 0x040fe2000000000d */
[----:B------:R-:W-:Y:S01]  /*cf50*/  F2FP.TF32.F32.PACK_B R7, R7 ;  /* 0x00000007ff07723e */ /* 0x000fe200024050ff */
[C---:B------:R-:W-:Y:S01]  /*cf60*/  FFMA R14, R27.reuse, R42, R14 ;  /* 0x0000002a1b0e7223 */ /* 0x040fe2000000000e */
[----:B------:R-:W-:Y:S01]  /*cf70*/  FFMA R15, R27, R43, R19 ;  /* 0x0000002b1b0f7223 */ /* 0x000fe20000000013 */
[----:B------:R-:W-:Y:S02]  /*cf80*/  F2FP.TF32.F32.PACK_B R8, R8 ;  /* 0x00000008ff08723e */ /* 0x000fe400024050ff */
[----:B------:R1:W-:Y:S01]  /*cf90*/  STSM.16.M88.4 [R81+0x6400], R4 ;  /* 0x0064000451007844 */ /* 0x0003e20000000200 */
[----:B------:R-:W-:Y:S02]  /*cfa0*/  F2FP.TF32.F32.PACK_B R9, R9 ;  /* 0x00000009ff09723e */ /* 0x000fe400024050ff */
[----:B------:R-:W-:Y:S02]  /*cfb0*/  F2FP.TF32.F32.PACK_B R10, R10 ;  /* 0x0000000aff0a723e */ /* 0x000fe400024050ff */
[----:B------:R-:W-:Y:S02]  /*cfc0*/  F2FP.TF32.F32.PACK_B R11, R11 ;  /* 0x0000000bff0b723e */ /* 0x000fe400024050ff */
[----:B------:R-:W-:Y:S02]  /*cfd0*/  F2FP.TF32.F32.PACK_B R12, R12 ;  /* 0x0000000cff0c723e */ /* 0x000fe400024050ff */
[----:B------:R-:W-:Y:S01]  /*cfe0*/  F2FP.TF32.F32.PACK_B R13, R13 ;  /* 0x0000000dff0d723e */ /* 0x000fe200024050ff */
[----:B------:R1:W-:Y:S01]  /*cff0*/  STSM.16.M88.4 [R83+0x6000], R8 ;  /* 0x0060000853007844 */ /* 0x0003e20000000200 */
[----:B------:R-:W-:Y:S02]  /*d000*/  F2FP.TF32.F32.PACK_B R14, R14 ;  /* 0x0000000eff0e723e */ /* 0x000fe400024050ff */
[----:B------:R-:W-:Y:S05]  /*d010*/  F2FP.TF32.F32.PACK_B R15, R15 ;  /* 0x0000000fff0f723e */ /* 0x000fea00024050ff */
[----:B------:R1:W-:Y:S01]  /*d020*/  STSM.16.M88.4 [R85+0x6000], R12 ;  /* 0x0060000c55007844 */ /* 0x0003e20000000200 */
        /* <DEDUP_REMOVED lines=20> */
.L_x_123:
[----:B------:R-:W-:Y:S05]  /*d170*/  BSYNC.RECONVERGENT B0 ;  /* 0x0000000000007941 */ /* 0x000fea0003800200 */
.L_x_122:
[----:B------:R-:W-:Y:S01]  /*d180*/  BAR.SYNC.DEFER_BLOCKING 0x1, 0x80 ;  /* 0x0042000000007b1d */ /* 0x000fe20000010000 */
[----:B------:R-:W-:Y:S01]  /*d190*/  UISETP.NE.AND UP0, UPT, UR52, -0x4, UPT ;  /* 0xfffffffc3400788c */ /* 0x000fe2000bf05270 */
[----:B------:R-:W-:Y:S08]  /*d1a0*/  IADD3 R22, PT, PT, R22, 0x1, RZ ;  /* 0x0000000116167810 */ /* 0x000ff00007ffe0ff */
[----:B------:R-:W-:Y:S05]  /*d1b0*/  BRA.U !UP0, `(.L_x_124) ;  /* 0x0000000108287547 */ /* 0x000fea000b800000 */
[----:B------:R-:W-:Y:S01]  /*d1c0*/  ISETP.NE.AND P0, PT, R80, RZ, PT ;  /* 0x000000ff5000720c */ /* 0x000fe20003f05270 */
[----:B------:R-:W-:Y:S01]  /*d1d0*/  IMAD.U32 R0, RZ, RZ, UR49 ;  /* 0x00000031ff007e24 */ /* 0x000fe2000f8e00ff */
[----:B------:R-:W-:Y:S02]  /*d1e0*/  UIADD3 UR4, UPT, UPT, UR49, 0x1, URZ ;  /* 0x0000000131047890 */ /* 0x000fe4000fffe0ff */
[----:B------:R-:W-:Y:S02]  /*d1f0*/  ISETP.NE.U32.OR P0, PT, R79, 0x1, !P0 ;  /* 0x000000014f00780c */ /* 0x000fe40004705470 */
[----:B------:R-:W-:Y:S04]  /*d200*/  UISETP.NE.AND UP0, UPT, UR4, 0x4, UPT ;  /* 0x000000040400788c */ /* 0x000fe8000bf05270 */
[----:B------:R-:W-:Y:S07]  /*d210*/  USEL UR49, UR4, URZ, UP0 ;  /* 0x000000ff04317287 */ /* 0x000fee0008000000 */
[----:B------:R-:W-:Y:S05]  /*d220*/  @P0 LEA R0, R0, UR48, 0x3 ;  /* 0x0000003000000c11 */ /* 0x000fea000f8e18ff */
[----:B------:R-:W-:Y:S05]  /*d230*/  @P0 VIADD R0, R0, 0x60 ;  /* 0x0000006000000836 */ /* 0x000fea0000000000 */
[----:B------:R-:W-:Y:S04]  /*d240*/  @P0 PRMT R0, R90, 0x654, R0 ;  /* 0x000006545a000816 */ /* 0x000fe80000000000 */
[----:B------:R2:W-:Y:S03]  /*d250*/  @P0 SYNCS.ARRIVE.TRANS64.RED.A1T0 RZ, [R0+URZ], RZ ;  /* 0x000000ff00ff09a7 */ /* 0x0005e600081004ff */
.L_x_124:
[----:B------:R-:W-:Y:S01]  /*d260*/  R2UR UR5, R56 ;  /* 0x00000000380572ca */ /* 0x000fe200000e0000 */
[----:B------:R-:W-:Y:S01]  /*d270*/  UIADD3 UR52, UPT, UPT, UR52, 0x4, URZ ;  /* 0x0000000434347890 */ /* 0x000fe2000fffe0ff */
[----:B------:R-:W-:Y:S01]  /*d280*/  R2UR UR4, R57 ;  /* 0x00000000390472ca */ /* 0x000fe200000e0000 */
[----:B------:R-:W-:Y:S01]  /*d290*/  UMOV UR51, UR62 ;  /* 0x0000003e00337c82 */ /* 0x000fe20008000000 */
[----:B------:R-:W-:Y:S02]  /*d2a0*/  LOP3.LUT P0, RZ, R54, 0x1, RZ, 0xc0, !PT ;  /* 0x0000000136ff7812 */ /* 0x000fe4000780c0ff */
[----:B------:R-:W-:Y:S02]  /*d2b0*/  ISETP.NE.AND P1, PT, R22, 0x2, PT ;  /* 0x000000021600780c */ /* 0x000fe40003f25270 */
[----:B------:R-:W-:Y:S02]  /*d2c0*/  LOP3.LUT R58, R58, 0x1, RZ, 0x3c, !PT ;  /* 0x000000013a3a7812 */ /* 0x000fe400078e3cff */
[----:B--2---:R-:W-:Y:S02]  /*d2d0*/  SEL R0, RZ, 0x1, P1 ;  /* 0x00000001ff007807 */ /* 0x004fe40000800000 */
[----:B------:R-:W-:Y:S01]  /*d2e0*/  SEL R22, R22, RZ, P1 ;  /* 0x000000ff16167207 */ /* 0x000fe20000800000 */
[----:B------:R-:W-:Y:S01]  /*d2f0*/  UIADD3 UR21, UPT, UPT, UR36, UR5, URZ ;  /* 0x0000000524157290 */ /* 0x000fe2000fffe0ff */
[----:B------:R-:W-:Y:S01]  /*d300*/  LOP3.LUT R59, R59, R0, RZ, 0x3c, !PT ;  /* 0x000000003b3b7212 */ /* 0x000fe200078e3cff */
[----:B------:R-:W-:Y:S02]  /*d310*/  UIADD3 UR50, UPT, UPT, UR37, UR4, URZ ;  /* 0x0000000425327290 */ /* 0x000fe4000fffe0ff */
[----:B------:R-:W-:Y:S10]  /*d320*/  @P0 BRA `(.L_x_125) ;  /* 0xffffffc8002c0947 */ /* 0x000ff4000383ffff */
[----:B------:R-:W-:-:S09]  /*d330*/  UISETP.NE.AND UP0, UPT, UR63, URZ, UPT ;  /* 0x000000ff3f00728c */ /* 0x000fd2000bf05270 */
[----:B------:R-:W-:Y:S05]  /*d340*/  BRA.U !UP0, `(.L_x_126) ;  /* 0x0000000108487547 */ /* 0x000fea000b800000 */
[----:B------:R-:W2:Y:S02]  /*d350*/  LDCU.64 UR4, c[0x0][0x990] ;  /* 0x00013200ff0477ac */ /* 0x000ea40008000a00 */
[----:B--2---:R-:W-:-:S04]  /*d360*/  UISETP.NE.U32.AND UP0, UPT, UR4, URZ, UPT ;  /* 0x000000ff0400728c */ /* 0x004fc8000bf05070 */
[----:B------:R-:W-:-:S09]  /*d370*/  UISETP.NE.AND.EX UP0, UPT, UR5, URZ, UPT, UP0 ;  /* 0x000000ff0500728c */ /* 0x000fd2000bf05300 */
[----:B------:R-:W-:Y:S05]  /*d380*/  BRA.U UP0, `(.L_x_127) ;  /* 0x00000001000c7547 */ /* 0x000fea000b800000 */
[----:B------:R-:W-:-:S13]  /*d390*/  FSETP.NEU.AND P0, PT, R27, RZ, PT ;  /* 0x000000ff1b00720b */ /* 0x000fda0003f0d000 */
[----:B------:R-:W-:Y:S05]  /*d3a0*/  @!P0 EXIT ;  /* 0x000000000000894d */ /* 0x000fea0003800000 */
[----:B------:R-:W-:Y:S05]  /*d3b0*/  BRA `(.L_x_126) ;  /* 0x00000000002c7947 */ /* 0x000fea0003800000 */
.L_x_127:
[----:B------:R-:W-:Y:S01]  /*d3c0*/  ISETP.NE.AND P0, PT, R78, RZ, PT ;  /* 0x000000ff4e00720c */ /* 0x000fe20003f05270 */
[----:B------:R-:W-:-:S12]  /*d3d0*/  BSSY.RECONVERGENT B0, `(.L_x_126) ;  /* 0x0000009000007945 */ /* 0x000fd80003800200 */
[----:B------:R-:W-:Y:S05]  /*d3e0*/  @P0 BRA `(.L_x_128) ;  /* 0x0000000000140947 */ /* 0x000fea0003800000 */
[----:B------:R-:W2:Y:S02]  /*d3f0*/  LDCU.64 UR4, c[0x0][0x988] ;  /* 0x00013100ff0477ac */ /* 0x000ea40008000a00 */
[----:B--2---:R-:W-:-:S04]  /*d400*/  ISETP.NE.U32.AND P0, PT, RZ, UR4, PT ;  /* 0x00000004ff007c0c */ /* 0x004fc8000bf05070 */
[----:B------:R-:W-:-:S13]  /*d410*/  ISETP.NE.AND.EX P0, PT, RZ, UR5, PT, P0 ;  /* 0x00000005ff007c0c */ /* 0x000fda000bf05300 */
[----:B------:R-:W-:Y:S05]  /*d420*/  @!P0 EXIT ;  /* 0x000000000000894d */ /* 0x000fea0003800000 */
[----:B------:R-:W-:Y:S05]  /*d430*/  BRA `(.L_x_129) ;  /* 0x0000000000087947 */ /* 0x000fea0003800000 */
.L_x_128:
[----:B------:R-:W-:-:S13]  /*d440*/  FSETP.NEU.AND P0, PT, R27, RZ, PT ;  /* 0x000000ff1b00720b */ /* 0x000fda0003f0d000 */
[----:B------:R-:W-:Y:S05]  /*d450*/  @!P0 EXIT ;  /* 0x000000000000894d */ /* 0x000fea0003800000 */
.L_x_129:
[----:B------:R-:W-:Y:S05]  /*d460*/  BSYNC.RECONVERGENT B0 ;  /* 0x0000000000007941 */ /* 0x000fea0003800200 */
.L_x_126:
[----:B------:R-:W2:Y:S01]  /*d470*/  S2UR UR5, SR_CgaCtaId ;  /* 0x00000000000579c3 */ /* 0x000ea20000008800 */
[----:B------:R-:W-:Y:S01]  /*d480*/  ULEA UR4, UR49, UR48, 0x3 ;  /* 0x0000003031047291 */ /* 0x000fe2000f8e18ff */
[----:B------:R-:W-:-:S04]  /*d490*/  DEPBAR.LE SB0, 0x0 ;  /* 0x000080000000791a */ /* 0x000fc80000000000 */
[----:B------:R-:W-:-:S04]  /*d4a0*/  UIADD3 UR4, UPT, UPT, UR4, 0x60, URZ ;  /* 0x0000006004047890 */ /* 0x000fc8000fffe0ff */
[----:B--2---:R-:W-:-:S09]  /*d4b0*/  UPRMT UR4, UR5, 0x654, UR4 ;  /* 0x0000065405047896 */ /* 0x004fd20008000004 */
[----:B------:R-:W-:Y:S01]  /*d4c0*/  SYNCS.ARRIVE.TRANS64.RED.A1T0 RZ, [UR4], RZ ;  /* 0x000000ffffff79a7 */ /* 0x000fe20008100404 */
[----:B------:R-:W-:Y:S05]  /*d4d0*/  EXIT ;  /* 0x000000000000794d */ /* 0x000fea0003800000 */
.L_x_24:
[----:B------:R-:W-:Y:S11]  /*d4e0*/  R2UR UR4, R69 ;  /* 0x00000000450472ca */ /* 0x000ff600000e0000 */
[----:B------:R-:W-:Y:S02]  /*d4f0*/  @!UPT UIADD3 URZ, UPT, UPT, URZ, URZ, URZ ;  /* 0x000000fffffff290 */ /* 0x000fe4000fffe0ff */
[----:B------:R-:W-:Y:S07]  /*d500*/  MOV R61, UR4 ;  /* 0x00000004003d7c02 */ /* 0x000fee0008000f00 */
.L_x_130:
[----:B--2---:R2:W3:Y:S02]  /*d510*/  SYNCS.PHASECHK.TRANS64.TRYWAIT P0, [R61+URZ+0x20], R63 ;  /* 0x0000203f3d0075a7 */ /* 0x0044e400080011ff */
[----:B---3--:R-:W-:Y:S05]  /*d520*/  @!P0 NANOSLEEP.SYNCS 0x989680 ;  /* 0x009896800000895d */ /* 0x008fea0003900000 */
[----:B------:R-:W3:Y:S02]  /*d530*/  @!P0 SYNCS.PHASECHK.TRANS64 P0, [R61+URZ+0x20], R63 ;  /* 0x0000203f3d0085a7 */ /* 0x000ee400080010ff */
[----:B---3--:R-:W-:Y:S05]  /*d540*/  @!P0 BRA `(.L_x_130) ;  /* 0xfffffffc00f08947 */ /* 0x008fea000383ffff */
[----:B------:R-:W-:Y:S05]  /*d550*/  BRA `(.L_x_23) ;  /* 0xffffff5000c47947 */ /* 0x000fea000383ffff */
.L_x_31:
[----:B------:R-:W-:Y:S11]  /*d560*/  R2UR UR4, R69 ;  /* 0x00000000450472ca */ /* 0x000ff600000e0000 */
[----:B------:R-:W-:Y:S02]  /*d570*/  @!UPT UIADD3 URZ, UPT, UPT, URZ, URZ, URZ ;  /* 0x000000fffffff290 */ /* 0x000fe4000fffe0ff */
[----:B------:R-:W-:Y:S07]  /*d580*/  MOV R61, UR4 ;  /* 0x00000004003d7c02 */ /* 0x000fee0008000f00 */
.L_x_131:
[----:B--2---:R2:W4:Y:S02]  /*d590*/  SYNCS.PHASECHK.TRANS64.TRYWAIT P0, [R61+URZ+0x20], R63 ;  /* 0x0000203f3d0075a7 */ /* 0x00452400080011ff */
[----:B----4-:R-:W-:Y:S05]  /*d5a0*/  @!P0 NANOSLEEP.SYNCS 0x989680 ;  /* 0x009896800000895d */ /* 0x010fea0003900000 */
[----:B------:R-:W4:Y:S02]  /*d5b0*/  @!P0 SYNCS.PHASECHK.TRANS64 P0, [R61+URZ+0x20], R63 ;  /* 0x0000203f3d0085a7 */ /* 0x000f2400080010ff */
[----:B----4-:R-:W-:Y:S05]  /*d5c0*/  @!P0 BRA `(.L_x_131) ;  /* 0xfffffffc00f08947 */ /* 0x010fea000383ffff */
[----:B------:R-:W-:Y:S05]  /*d5d0*/  BRA `(.L_x_30) ;  /* 0xffffff78009c7947 */ /* 0x000fea000383ffff */
.L_x_36:
[----:B------:R-:W-:-:S07]  /*d5e0*/  MOV R0, UR31 ;  /* 0x0000001f00007c02 */ /* 0x000fce0008000f00 */
.L_x_132:
[----:B---3--:R3:W4:Y:S02]  /*d5f0*/  SYNCS.PHASECHK.TRANS64.TRYWAIT P0, [R0+URZ+0x90], R2 ;  /* 0x00009002000075a7 */ /* 0x00872400080011ff */
[----:B----4-:R-:W-:Y:S05]  /*d600*/  @!P0 NANOSLEEP.SYNCS 0x989680 ;  /* 0x009896800000895d */ /* 0x010fea0003900000 */
[----:B------:R-:W4:Y:S02]  /*d610*/  @!P0 SYNCS.PHASECHK.TRANS64 P0, [R0+URZ+0x90], R2 ;  /* 0x00009002000085a7 */ /* 0x000f2400080010ff */
[----:B----4-:R-:W-:Y:S05]  /*d620*/  @!P0 BRA `(.L_x_132) ;  /* 0xfffffffc00f08947 */ /* 0x010fea000383ffff */
[----:B------:R-:W-:Y:S05]  /*d630*/  BRA `(.L_x_133) ;  /* 0xffffff9000a07947 */ /* 0x000fea000383ffff */
.L_x_40:
[----:B------:R-:W-:-:S07]  /*d640*/  MOV R0, UR4 ;  /* 0x0000000400007c02 */ /* 0x000fce0008000f00 */
.L_x_134:
[----:B-1----:R1:W3:Y:S02]  /*d650*/  SYNCS.PHASECHK.TRANS64.TRYWAIT P0, [R0+URZ], R2 ;  /* 0x00000002000075a7 */ /* 0x0022e400080011ff */
[----:B---3--:R-:W-:Y:S05]  /*d660*/  @!P0 NANOSLEEP.SYNCS 0x989680 ;  /* 0x009896800000895d */ /* 0x008fea0003900000 */
[----:B------:R-:W3:Y:S02]  /*d670*/  @!P0 SYNCS.PHASECHK.TRANS64 P0, [R0+URZ], R2 ;  /* 0x00000002000085a7 */ /* 0x000ee400080010ff */
[----:B---3--:R-:W-:Y:S05]  /*d680*/  @!P0 BRA `(.L_x_134) ;  /* 0xfffffffc00f08947 */ /* 0x008fea000383ffff */
[----:B------:R-:W-:Y:S05]  /*d690*/  BRA `(.L_x_135) ;  /* 0xffffff98003c7947 */ /* 0x000fea000383ffff */
.L_x_41:
[----:B------:R-:W-:-:S07]  /*d6a0*/  MOV R0, UR5 ;  /* 0x0000000500007c02 */ /* 0x000fce0008000f00 */
.L_x_136:
[----:B-1----:R1:W3:Y:S02]  /*d6b0*/  SYNCS.PHASECHK.TRANS64.TRYWAIT P0, [R0+URZ], R3 ;  /* 0x00000003000075a7 */ /* 0x0022e400080011ff */
[----:B---3--:R-:W-:Y:S05]  /*d6c0*/  @!P0 NANOSLEEP.SYNCS 0x989680 ;  /* 0x009896800000895d */ /* 0x008fea0003900000 */
[----:B------:R-:W3:Y:S02]  /*d6d0*/  @!P0 SYNCS.PHASECHK.TRANS64 P0, [R0+URZ], R3 ;  /* 0x00000003000085a7 */ /* 0x000ee400080010ff */
[----:B---3--:R-:W-:Y:S05]  /*d6e0*/  @!P0 BRA `(.L_x_136) ;  /* 0xfffffffc00f08947 */ /* 0x008fea000383ffff */
[----:B------:R-:W-:Y:S05]  /*d6f0*/  BRA `(.L_x_137) ;  /* 0xffffff9800487947 */ /* 0x000fea000383ffff */
.L_x_42:
[----:B------:R-:W-:-:S07]  /*d700*/  MOV R0, UR5 ;  /* 0x0000000500007c02 */ /* 0x000fce0008000f00 */
.L_x_138:
[----:B-1----:R1:W3:Y:S02]  /*d710*/  SYNCS.PHASECHK.TRANS64.TRYWAIT P0, [R0+URZ], R3 ;  /* 0x00000003000075a7 */ /* 0x0022e400080011ff */
[----:B---3--:R-:W-:Y:S05]  /*d720*/  @!P0 NANOSLEEP.SYNCS 0x989680 ;  /* 0x009896800000895d */ /* 0x008fea0003900000 */
[----:B------:R-:W3:Y:S02]  /*d730*/  @!P0 SYNCS.PHASECHK.TRANS64 P0, [R0+URZ], R3 ;  /* 0x00000003000085a7 */ /* 0x000ee400080010ff */
[----:B---3--:R-:W-:Y:S05]  /*d740*/  @!P0 BRA `(.L_x_138) ;  /* 0xfffffffc00f08947 */ /* 0x008fea000383ffff */
[----:B------:R-:W-:Y:S05]  /*d750*/  BRA `(.L_x_139) ;  /* 0xffffff9800547947 */ /* 0x000fea000383ffff */
.L_x_45:
[----:B------:R-:W-:-:S07]  /*d760*/  MOV R4, UR4 ;  /* 0x0000000400047c02 */ /* 0x000fce0008000f00 */
.L_x_140:
[----:B--2---:R2:W3:Y:S02]  /*d770*/  SYNCS.PHASECHK.TRANS64.TRYWAIT P1, [R4+URZ+0x98], R6 ;  /* 0x00009806040075a7 */ /* 0x0044e400080211ff */
[----:B---3--:R-:W-:Y:S05]  /*d780*/  @!P1 NANOSLEEP.SYNCS 0x989680 ;  /* 0x009896800000995d */ /* 0x008fea0003900000 */
[----:B------:R-:W3:Y:S02]  /*d790*/  @!P1 SYNCS.PHASECHK.TRANS64 P1, [R4+URZ+0x98], R6 ;  /* 0x00009806040095a7 */ /* 0x000ee400080210ff */
[----:B---3--:R-:W-:Y:S05]  /*d7a0*/  @!P1 BRA `(.L_x_140) ;  /* 0xfffffffc00f09947 */ /* 0x008fea000383ffff */
[----:B------:R-:W-:Y:S05]  /*d7b0*/  BRA `(.L_x_141) ;  /* 0xffffff9800c07947 */ /* 0x000fea000383ffff */
.L_x_46:
[----:B--2---:R-:W-:-:S07]  /*d7c0*/  MOV R4, UR4 ;  /* 0x0000000400047c02 */ /* 0x004fce0008000f00 */
.L_x_142:
[----:B--2---:R2:W3:Y:S02]  /*d7d0*/  SYNCS.PHASECHK.TRANS64.TRYWAIT P1, [R4+URZ+0x90], R5 ;  /* 0x00009005040075a7 */ /* 0x0044e400080211ff */
[----:B---3--:R-:W-:Y:S05]  /*d7e0*/  @!P1 NANOSLEEP.SYNCS 0x989680 ;  /* 0x009896800000995d */ /* 0x008fea0003900000 */
[----:B------:R-:W3:Y:S02]  /*d7f0*/  @!P1 SYNCS.PHASECHK.TRANS64 P1, [R4+URZ+0x90], R5 ;  /* 0x00009005040095a7 */ /* 0x000ee400080210ff */
[----:B---3--:R-:W-:Y:S05]  /*d800*/  @!P1 BRA `(.L_x_142) ;  /* 0xfffffffc00f09947 */ /* 0x008fea000383ffff */
[----:B------:R-:W-:Y:S05]  /*d810*/  BRA `(.L_x_143) ;  /* 0xffffff9800c87947 */ /* 0x000fea000383ffff */
.L_x_54:
[----:B------:R-:W-:-:S07]  /*d820*/  MOV R0, UR23 ;  /* 0x0000001700007c02 */ /* 0x000fce0008000f00 */
.L_x_144:
[----:B--2---:R2:W3:Y:S02]  /*d830*/  SYNCS.PHASECHK.TRANS64.TRYWAIT P0, [R0+URZ+0x90], R2 ;  /* 0x00009002000075a7 */ /* 0x0044e400080011ff */
[----:B---3--:R-:W-:Y:S05]  /*d840*/  @!P0 NANOSLEEP.SYNCS 0x989680 ;  /* 0x009896800000895d */ /* 0x008fea0003900000 */
[----:B------:R-:W3:Y:S02]  /*d850*/  @!P0 SYNCS.PHASECHK.TRANS64 P0, [R0+URZ+0x90], R2 ;  /* 0x00009002000085a7 */ /* 0x000ee400080010ff */
[----:B---3--:R-:W-:Y:S05]  /*d860*/  @!P0 BRA `(.L_x_144) ;  /* 0xfffffffc00f08947 */ /* 0x008fea000383ffff */
[----:B------:R-:W-:Y:S05]  /*d870*/  BRA `(.L_x_145) ;  /* 0xffffffa000787947 */ /* 0x000fea000383ffff */
.L_x_55:
[----:B------:R-:W-:-:S07]  /*d880*/  MOV R0, UR28 ;  /* 0x0000001c00007c02 */ /* 0x000fce0008000f00 */
.L_x_146:
[----:B-1----:R1:W2:Y:S02]  /*d890*/  SYNCS.PHASECHK.TRANS64.TRYWAIT P0, [R0+URZ+0xb0], R2 ;  /* 0x0000b002000075a7 */ /* 0x0022a400080011ff */
[----:B--2---:R-:W-:Y:S05]  /*d8a0*/  @!P0 NANOSLEEP.SYNCS 0x989680 ;  /* 0x009896800000895d */ /* 0x004fea0003900000 */
[----:B------:R-:W2:Y:S02]  /*d8b0*/  @!P0 SYNCS.PHASECHK.TRANS64 P0, [R0+URZ+0xb0], R2 ;  /* 0x0000b002000085a7 */ /* 0x000ea400080010ff */
[----:B--2---:R-:W-:Y:S05]  /*d8c0*/  @!P0 BRA `(.L_x_146) ;  /* 0xfffffffc00f08947 */ /* 0x004fea000383ffff */
[----:B------:R-:W-:Y:S05]  /*d8d0*/  BRA `(.L_x_147) ;  /* 0xffffffa000907947 */ /* 0x000fea000383ffff */
.L_x_58:
[----:B-1----:R-:W-:Y:S07]  /*d8e0*/  MOV R0, UR21 ;  /* 0x0000001500007c02 */ /* 0x002fee0008000f00 */
.L_x_148:
[----:B-1----:R1:W2:Y:S02]  /*d8f0*/  SYNCS.PHASECHK.TRANS64.TRYWAIT P0, [R0+URZ], R3 ;  /* 0x00000003000075a7 */ /* 0x0022a400080011ff */
[----:B--2---:R-:W-:Y:S05]  /*d900*/  @!P0 NANOSLEEP.SYNCS 0x989680 ;  /* 0x009896800000895d */ /* 0x004fea0003900000 */
[----:B------:R-:W2:Y:S02]  /*d910*/  @!P0 SYNCS.PHASECHK.TRANS64 P0, [R0+URZ], R3 ;  /* 0x00000003000085a7 */ /* 0x000ea400080010ff */
[----:B--2---:R-:W-:Y:S05]  /*d920*/  @!P0 BRA `(.L_x_148) ;  /* 0xfffffffc00f08947 */ /* 0x004fea000383ffff */
[----:B------:R-:W-:Y:S05]  /*d930*/  BRA `(.L_x_57) ;  /* 0xffffffa000b47947 */ /* 0x000fea000383ffff */
.L_x_61:
[----:B------:R-:W-:-:S07]  /*d940*/  MOV R0, UR4 ;  /* 0x0000000400007c02 */ /* 0x000fce0008000f00 */
.L_x_149:
[----:B-1----:R1:W3:Y:S02]  /*d950*/  SYNCS.PHASECHK.TRANS64.TRYWAIT P0, [R0+URZ], R2 ;  /* 0x00000002000075a7 */ /* 0x0022e400080011ff */
[----:B---3--:R-:W-:Y:S05]  /*d960*/  @!P0 NANOSLEEP.SYNCS 0x989680 ;  /* 0x009896800000895d */ /* 0x008fea0003900000 */
[----:B------:R-:W3:Y:S02]  /*d970*/  @!P0 SYNCS.PHASECHK.TRANS64 P0, [R0+URZ], R2 ;  /* 0x00000002000085a7 */ /* 0x000ee400080010ff */
[----:B---3--:R-:W-:Y:S05]  /*d980*/  @!P0 BRA `(.L_x_149) ;  /* 0xfffffffc00f08947 */ /* 0x008fea000383ffff */
[----:B------:R-:W-:Y:S05]  /*d990*/  BRA `(.L_x_150) ;  /* 0xffffffa800107947 */ /* 0x000fea000383ffff */
.L_x_62:
[----:B------:R-:W-:-:S07]  /*d9a0*/  MOV R0, UR4 ;  /* 0x0000000400007c02 */ /* 0x000fce0008000f00 */
.L_x_151:
[----:B-1----:R1:W2:Y:S02]  /*d9b0*/  SYNCS.PHASECHK.TRANS64.TRYWAIT P0, [R0+URZ], R2 ;  /* 0x00000002000075a7 */ /* 0x0022a400080011ff */
[----:B--2---:R-:W-:Y:S05]  /*d9c0*/  @!P0 NANOSLEEP.SYNCS 0x989680 ;  /* 0x009896800000895d */ /* 0x004fea0003900000 */
[----:B------:R-:W2:Y:S02]  /*d9d0*/  @!P0 SYNCS.PHASECHK.TRANS64 P0, [R0+URZ], R2 ;  /* 0x00000002000085a7 */ /* 0x000ea400080010ff */
[----:B--2---:R-:W-:Y:S05]  /*d9e0*/  @!P0 BRA `(.L_x_151) ;  /* 0xfffffffc00f08947 */ /* 0x004fea000383ffff */
[----:B------:R-:W-:Y:S05]  /*d9f0*/  BRA `(.L_x_152) ;  /* 0xffffffa8001c7947 */ /* 0x000fea000383ffff */
.L_x_67:
[----:B------:R-:W-:Y:S07]  /*da00*/  MOV R0, UR20 ;  /* 0x0000001400007c02 */ /* 0x000fee0008000f00 */
.L_x_153:
[----:B-1----:R1:W2:Y:S02]  /*da10*/  SYNCS.PHASECHK.TRANS64.TRYWAIT P0, [R0+URZ+0x90], R2 ;  /* 0x00009002000075a7 */ /* 0x0022a400080011ff */
[----:B--2---:R-:W-:Y:S05]  /*da20*/  @!P0 NANOSLEEP.SYNCS 0x989680 ;  /* 0x009896800000895d */ /* 0x004fea0003900000 */
[----:B------:R-:W2:Y:S02]  /*da30*/  @!P0 SYNCS.PHASECHK.TRANS64 P0, [R0+URZ+0x90], R2 ;  /* 0x00009002000085a7 */ /* 0x000ea400080010ff */
[----:B--2---:R-:W-:Y:S05]  /*da40*/  @!P0 BRA `(.L_x_153) ;  /* 0xfffffffc00f08947 */ /* 0x004fea000383ffff */
[----:B------:R-:W-:Y:S05]  /*da50*/  BRA `(.L_x_154) ;  /* 0xffffffac00747947 */ /* 0x000fea000383ffff */
.L_x_70:
[----:B------:R-:W-:Y:S07]  /*da60*/  MOV R0, UR20 ;  /* 0x0000001400007c02 */ /* 0x000fee0008000f00 */
.L_x_155:
[----:B-1----:R1:W2:Y:S02]  /*da70*/  SYNCS.PHASECHK.TRANS64.TRYWAIT P2, [R0+URZ+0x88], R2 ;  /* 0x00008802000075a7 */ /* 0x0022a400080411ff */
[----:B--2---:R-:W-:Y:S05]  /*da80*/  @!P2 NANOSLEEP.SYNCS 0x989680 ;  /* 0x009896800000a95d */ /* 0x004fea0003900000 */
[----:B------:R-:W2:Y:S02]  /*da90*/  @!P2 SYNCS.PHASECHK.TRANS64 P2, [R0+URZ+0x88], R2 ;  /* 0x000088020000a5a7 */ /* 0x000ea400080410ff */
[----:B--2---:R-:W-:Y:S05]  /*daa0*/  @!P2 BRA `(.L_x_155) ;  /* 0xfffffffc00f0a947 */ /* 0x004fea000383ffff */
[----:B------:R-:W-:Y:S05]  /*dab0*/  BRA `(.L_x_69) ;  /* 0xffffffb000cc7947 */ /* 0x000fea000383ffff */
.L_x_73:
[----:B------:R-:W-:Y:S07]  /*dac0*/  MOV R2, UR20 ;  /* 0x0000001400027c02 */ /* 0x000fee0008000f00 */
.L_x_156:
[----:B-1----:R1:W2:Y:S02]  /*dad0*/  SYNCS.PHASECHK.TRANS64.TRYWAIT P1, [R2+URZ+0x60], R8 ;  /* 0x00006008020075a7 */ /* 0x0022a400080211ff */
[----:B--2---:R-:W-:Y:S05]  /*dae0*/  @!P1 NANOSLEEP.SYNCS 0x989680 ;  /* 0x009896800000995d */ /* 0x004fea0003900000 */
[----:B------:R-:W2:Y:S02]  /*daf0*/  @!P1 SYNCS.PHASECHK.TRANS64 P1, [R2+URZ+0x60], R8 ;  /* 0x00006008020095a7 */ /* 0x000ea400080210ff */
[----:B--2---:R-:W-:Y:S05]  /*db00*/  @!P1 BRA `(.L_x_156) ;  /* 0xfffffffc00f09947 */ /* 0x004fea000383ffff */
[----:B------:R-:W-:Y:S05]  /*db10*/  BRA `(.L_x_157) ;  /* 0xffffffb400807947 */ /* 0x000fea000383ffff */
.L_x_74:
[----:B------:R-:W-:Y:S07]  /*db20*/  MOV R2, UR20 ;  /* 0x0000001400027c02 */ /* 0x000fee0008000f00 */
.L_x_158:
[----:B-1----:R1:W2:Y:S02]  /*db30*/  SYNCS.PHASECHK.TRANS64.TRYWAIT P1, [R2+URZ+0x68], R8 ;  /* 0x00006808020075a7 */ /* 0x0022a400080211ff */
[----:B--2---:R-:W-:Y:S05]  /*db40*/  @!P1 NANOSLEEP.SYNCS 0x989680 ;  /* 0x009896800000995d */ /* 0x004fea0003900000 */
[----:B------:R-:W2:Y:S02]  /*db50*/  @!P1 SYNCS.PHASECHK.TRANS64 P1, [R2+URZ+0x68], R8 ;  /* 0x00006808020095a7 */ /* 0x000ea400080210ff */
[----:B--2---:R-:W-:Y:S05]  /*db60*/  @!P1 BRA `(.L_x_158) ;  /* 0xfffffffc00f09947 */ /* 0x004fea000383ffff */
[----:B------:R-:W-:Y:S05]  /*db70*/  BRA `(.L_x_159) ;  /* 0xffffffb400c87947 */ /* 0x000fea000383ffff */
.L_x_75:
[----:B------:R-:W-:Y:S07]  /*db80*/  MOV R2, UR20 ;  /* 0x0000001400027c02 */ /* 0x000fee0008000f00 */
.L_x_160:
[----:B-1----:R1:W2:Y:S02]  /*db90*/  SYNCS.PHASECHK.TRANS64.TRYWAIT P1, [R2+URZ+0x70], R8 ;  /* 0x00007008020075a7 */ /* 0x0022a400080211ff */
[----:B--2---:R-:W-:Y:S05]  /*dba0*/  @!P1 NANOSLEEP.SYNCS 0x989680 ;  /* 0x009896800000995d */ /* 0x004fea0003900000 */
[----:B------:R-:W2:Y:S02]  /*dbb0*/  @!P1 SYNCS.PHASECHK.TRANS64 P1, [R2+URZ+0x70], R8 ;  /* 0x00007008020095a7 */ /* 0x000ea400080210ff */
[----:B--2---:R-:W-:Y:S05]  /*dbc0*/  @!P1 BRA `(.L_x_160) ;  /* 0xfffffffc00f09947 */ /* 0x004fea000383ffff */
[----:B------:R-:W-:Y:S05]  /*dbd0*/  BRA `(.L_x_161) ;  /* 0xffffffb800107947 */ /* 0x000fea000383ffff */
.L_x_76:
[----:B------:R-:W-:Y:S07]  /*dbe0*/  MOV R0, UR20 ;  /* 0x0000001400007c02 */ /* 0x000fee0008000f00 */
.L_x_162:
[----:B-1----:R1:W2:Y:S02]  /*dbf0*/  SYNCS.PHASECHK.TRANS64.TRYWAIT P0, [R0+URZ+0x78], R8 ;  /* 0x00007808000075a7 */ /* 0x0022a400080011ff */
[----:B--2---:R-:W-:Y:S05]  /*dc00*/  @!P0 NANOSLEEP.SYNCS 0x989680 ;  /* 0x009896800000895d */ /* 0x004fea0003900000 */
[----:B------:R-:W2:Y:S02]  /*dc10*/  @!P0 SYNCS.PHASECHK.TRANS64 P0, [R0+URZ+0x78], R8 ;  /* 0x00007808000085a7 */ /* 0x000ea400080010ff */
[----:B--2---:R-:W-:Y:S05]  /*dc20*/  @!P0 BRA `(.L_x_162) ;  /* 0xfffffffc00f08947 */ /* 0x004fea000383ffff */
[----:B------:R-:W-:Y:S05]  /*dc30*/  BRA `(.L_x_163) ;  /* 0xffffffb8005c7947 */ /* 0x000fea000383ffff */
.L_x_78:
[----:B------:R-:W-:-:S07]  /*dc40*/  MOV R0, UR20 ;  /* 0x0000001400007c02 */ /* 0x000fce0008000f00 */
.L_x_164:
[----:B--2---:R2:W3:Y:S02]  /*dc50*/  SYNCS.PHASECHK.TRANS64.TRYWAIT P0, [R0+URZ+0x60], R2 ;  /* 0x00006002000075a7 */ /* 0x0044e400080011ff */
[----:B---3--:R-:W-:Y:S05]  /*dc60*/  @!P0 NANOSLEEP.SYNCS 0x989680 ;  /* 0x009896800000895d */ /* 0x008fea0003900000 */
[----:B------:R-:W3:Y:S02]  /*dc70*/  @!P0 SYNCS.PHASECHK.TRANS64 P0, [R0+URZ+0x60], R2 ;  /* 0x00006002000085a7 */ /* 0x000ee400080010ff */
[----:B---3--:R-:W-:Y:S05]  /*dc80*/  @!P0 BRA `(.L_x_164) ;  /* 0xfffffffc00f08947 */ /* 0x008fea000383ffff */
[----:B------:R-:W-:Y:S05]  /*dc90*/  BRA `(.L_x_165) ;  /* 0xffffffb800cc7947 */ /* 0x000fea000383ffff */
.L_x_79:
[----:B--2---:R-:W-:-:S07]  /*dca0*/  MOV R0, UR20 ;  /* 0x0000001400007c02 */ /* 0x004fce0008000f00 */
.L_x_166:
[----:B--2---:R2:W3:Y:S02]  /*dcb0*/  SYNCS.PHASECHK.TRANS64.TRYWAIT P0, [R0+URZ+0x68], R2 ;  /* 0x00006802000075a7 */ /* 0x0044e400080011ff */
[----:B---3--:R-:W-:Y:S05]  /*dcc0*/  @!P0 NANOSLEEP.SYNCS 0x989680 ;  /* 0x009896800000895d */ /* 0x008fea0003900000 */
[----:B------:R-:W3:Y:S02]  /*dcd0*/  @!P0 SYNCS.PHASECHK.TRANS64 P0, [R0+URZ+0x68], R2 ;  /* 0x00006802000085a7 */ /* 0x000ee400080010ff */
[----:B---3--:R-:W-:Y:S05]  /*dce0*/  @!P0 BRA `(.L_x_166) ;  /* 0xfffffffc00f08947 */ /* 0x008fea000383ffff */
[----:B------:R-:W-:Y:S05]  /*dcf0*/  BRA `(.L_x_167) ;  /* 0xffffffb800bc7947 */ /* 0x000fea000383ffff */
.L_x_80:
[----:B--2---:R-:W-:-:S07]  /*dd00*/  MOV R0, UR20 ;  /* 0x0000001400007c02 */ /* 0x004fce0008000f00 */
.L_x_168:
[----:B--2---:R2:W3:Y:S02]  /*dd10*/  SYNCS.PHASECHK.TRANS64.TRYWAIT P0, [R0+URZ+0x70], R2 ;  /* 0x00007002000075a7 */ /* 0x0044e400080011ff */
[----:B---3--:R-:W-:Y:S05]  /*dd20*/  @!P0 NANOSLEEP.SYNCS 0x989680 ;  /* 0x009896800000895d */ /* 0x008fea0003900000 */
[----:B------:R-:W3:Y:S02]  /*dd30*/  @!P0 SYNCS.PHASECHK.TRANS64 P0, [R0+URZ+0x70], R2 ;  /* 0x00007002000085a7 */ /* 0x000ee400080010ff */
[----:B---3--:R-:W-:Y:S05]  /*dd40*/  @!P0 BRA `(.L_x_168) ;  /* 0xfffffffc00f08947 */ /* 0x008fea000383ffff */
[----:B------:R-:W-:Y:S05]  /*dd50*/  BRA `(.L_x_169) ;  /* 0xffffffb800ac7947 */ /* 0x000fea000383ffff */
.L_x_82:
[----:B------:R-:W-:Y:S07]  /*dd60*/  MOV R0, UR48 ;  /* 0x0000003000007c02 */ /* 0x000fee0008000f00 */
.L_x_170:
[----:B-1----:R1:W2:Y:S02]  /*dd70*/  SYNCS.PHASECHK.TRANS64.TRYWAIT P0, [R0+URZ+0x90], R2 ;  /* 0x00009002000075a7 */ /* 0x0022a400080011ff */
[----:B--2---:R-:W-:Y:S05]  /*dd80*/  @!P0 NANOSLEEP.SYNCS 0x989680 ;  /* 0x009896800000895d */ /* 0x004fea0003900000 */
[----:B------:R-:W2:Y:S02]  /*dd90*/  @!P0 SYNCS.PHASECHK.TRANS64 P0, [R0+URZ+0x90], R2 ;  /* 0x00009002000085a7 */ /* 0x000ea400080010ff */
[----:B--2---:R-:W-:Y:S05]  /*dda0*/  @!P0 BRA `(.L_x_170) ;  /* 0xfffffffc00f08947 */ /* 0x004fea000383ffff */
[----:B------:R-:W-:Y:S05]  /*ddb0*/  BRA `(.L_x_171) ;  /* 0xffffffbc00947947 */ /* 0x000fea000383ffff */
.L_x_93:
[----:B-1----:R-:W-:Y:S04]  /*ddc0*/  MOV R2, UR48 ;  /* 0x0000003000027c02 */ /* 0x002fe80008000f00 */
[----:B------:R1:W2:Y:S03]  /*ddd0*/  SYNCS.PHASECHK.TRANS64.TRYWAIT P1, [R2+URZ+0x40], R3 ;  /* 0x00004003020075a7 */ /* 0x0002a600080211ff */
[----:B--2---:R-:W-:Y:S05]  /*dde0*/  @!P1 NANOSLEEP.SYNCS 0x989680 ;  /* 0x009896800000995d */ /* 0x004fea0003900000 */
[----:B------:R-:W2:Y:S02]  /*ddf0*/  @!P1 SYNCS.PHASECHK.TRANS64 P1, [R2+URZ+0x40], R3 ;  /* 0x00004003020095a7 */ /* 0x000ea400080210ff */
[----:B--2---:R-:W-:Y:S05]  /*de00*/  @!P1 BRA `(.L_x_93) ;  /* 0xfffffffc00ec9947 */ /* 0x004fea000383ffff */
[----:B------:R-:W-:Y:S05]  /*de10*/  BRA `(.L_x_92) ;  /* 0xffffffcc008c7947 */ /* 0x000fea000383ffff */
.L_x_95:
[----:B-1----:R1:W4:Y:S02]  /*de20*/  SYNCS.PHASECHK.TRANS64.TRYWAIT P1, [R84+URZ+0xa0], R0 ;  /* 0x0000a000540075a7 */ /* 0x00232400080211ff */
[----:B----4-:R-:W-:Y:S05]  /*de30*/  @!P1 NANOSLEEP.SYNCS 0x989680 ;  /* 0x009896800000995d */ /* 0x010fea0003900000 */
[----:B------:R-:W4:Y:S02]  /*de40*/  @!P1 SYNCS.PHASECHK.TRANS64 P1, [R84+URZ+0xa0], R0 ;  /* 0x0000a000540095a7 */ /* 0x000f2400080210ff */
[----:B----4-:R-:W-:Y:S05]  /*de50*/  @!P1 BRA `(.L_x_95) ;  /* 0xfffffffc00f09947 */ /* 0x010fea000383ffff */
[----:B------:R-:W-:Y:S05]  /*de60*/  BRA `(.L_x_94) ;  /* 0xffffffcc00b07947 */ /* 0x000fea000383ffff */
.L_x_104:
[----:B-1----:R1:W2:Y:S02]  /*de70*/  SYNCS.PHASECHK.TRANS64.TRYWAIT P1, [R2+URZ+0x40], R0 ;  /* 0x00004000020075a7 */ /* 0x0022a400080211ff */
[----:B--2---:R-:W-:Y:S05]  /*de80*/  @!P1 NANOSLEEP.SYNCS 0x989680 ;  /* 0x009896800000995d */ /* 0x004fea0003900000 */
[----:B------:R-:W2:Y:S02]  /*de90*/  @!P1 SYNCS.PHASECHK.TRANS64 P1, [R2+URZ+0x40], R0 ;  /* 0x00004000020095a7 */ /* 0x000ea400080210ff */
[----:B--2---:R-:W-:Y:S05]  /*dea0*/  @!P1 BRA `(.L_x_104) ;  /* 0xfffffffc00f09947 */ /* 0x004fea000383ffff */
[----:B------:R-:W-:Y:S05]  /*deb0*/  BRA `(.L_x_103) ;  /* 0xffffffd400e47947 */ /* 0x000fea000383ffff */
.L_x_112:
[----:B-1----:R1:W2:Y:S02]  /*dec0*/  SYNCS.PHASECHK.TRANS64.TRYWAIT P1, [R0+URZ+0x40], R5 ;  /* 0x00004005000075a7 */ /* 0x0022a400080211ff */
[----:B--2---:R-:W-:Y:S05]  /*ded0*/  @!P1 NANOSLEEP.SYNCS 0x989680 ;  /* 0x009896800000995d */ /* 0x004fea0003900000 */
[----:B------:R-:W2:Y:S02]  /*dee0*/  @!P1 SYNCS.PHASECHK.TRANS64 P1, [R0+URZ+0x40], R5 ;  /* 0x00004005000095a7 */ /* 0x000ea400080210ff */
[----:B--2---:R-:W-:Y:S05]  /*def0*/  @!P1 BRA `(.L_x_112) ;  /* 0xfffffffc00f09947 */ /* 0x004fea000383ffff */
[----:B------:R-:W-:Y:S05]  /*df00*/  BRA `(.L_x_111) ;  /* 0xffffffe000347947 */ /* 0x000fea000383ffff */
.L_x_120:
[----:B--2---:R2:W3:Y:S02]  /*df10*/  SYNCS.PHASECHK.TRANS64.TRYWAIT P1, [R2+URZ+0x40], R3 ;  /* 0x00004003020075a7 */ /* 0x0044e400080211ff */
[----:B---3--:R-:W-:Y:S05]  /*df20*/  @!P1 NANOSLEEP.SYNCS 0x989680 ;  /* 0x009896800000995d */ /* 0x008fea0003900000 */
[----:B------:R-:W3:Y:S02]  /*df30*/  @!P1 SYNCS.PHASECHK.TRANS64 P1, [R2+URZ+0x40], R3 ;  /* 0x00004003020095a7 */ /* 0x000ee400080210ff */
[----:B---3--:R-:W-:Y:S05]  /*df40*/  @!P1 BRA `(.L_x_120) ;  /* 0xfffffffc00f09947 */ /* 0x008fea000383ffff */
[----:B------:R-:W-:Y:S05]  /*df50*/  BRA `(.L_x_119) ;  /* 0xffffffe800807947 */ /* 0x000fea000383ffff */
        .weak           $__internal_0_$__cuda_sm10x_tcgen05_guardrail_trap_col_being_dealloced_not_returned_by_alloc
        .type           $__internal_0_$__cuda_sm10x_tcgen05_guardrail_trap_col_being_dealloced_not_returned_by_alloc,@function
        .size           $__internal_0_$__cuda_sm10x_tcgen05_guardrail_trap_col_being_dealloced_not_returned_by_alloc,($__internal_1_$__cuda_sm10x_tcgen05_guardrail_trap_phase_invalid_during_alloc - $__internal_0_$__cuda_sm10x_tcgen05_guardrail_trap_col_being_dealloced_not_returned_by_alloc)
$__internal_0_$__cuda_sm10x_tcgen05_guardrail_trap_col_being_dealloced_not_returned_by_alloc:
[----:B------:R-:W-:Y:S05]  /*df60*/  BPT.TRAP 0x1 ;  /* 0x000000040000795c */ /* 0x000fea0000300000 */
[----:B------:R-:W-:-:S04]  /*df70*/  HFMA2 R3, -RZ, RZ, 0, 0 ;  /* 0x00000000ff037431 */ /* 0x000fc800000001ff */
[----:B------:R-:W-:Y:S05]  /*df80*/  RET.REL.NODEC R2 `(_ZN7cutlass13device_kernelINS_4conv6kernel13ConvUniversalINS1_16ConvProblemShapeILNS1_8OperatorE0ELi3EEENS1_10collective14CollectiveConvINS1_47MainloopSm100TmaUmmaWarpSpecializedImplicitGemmILS5_0ELi4ELi3ELi1ELi2EN4cute5tupleIJNSA_1CILi2EEENSC_ILi1EEESE_EEEEENSB_IJNSC_ILi64EEENSC_ILi128EEENSB_IJSH_EEEEEENS_10tfloat32_tESL_NSA_8TiledMMAINSA_8MMA_AtomIJNSA_17SM100_MMA_TF32_SSISL_SL_fLi64ELi128ELNSA_4UMMA5MajorE0ELSQ_0ELNSP_7ScaleInE0ELSR_0EEEEEENSA_6LayoutINSB_IJSE_SE_SE_EEENSB_IJNSC_ILi0EEESW_SW_EEEEENSB_IJNSA_10UnderscoreESZ_SZ_EEEEENS7_6detail27Sm100ImplicitGemmTileTraitsINSA_20SM90_TMA_LOAD_IM2COLENSA_14ComposedLayoutINSA_7SwizzleILi3ELi4ELi3EEENSA_18smem_ptr_flag_bitsILi32EEENSU_INSB_IJNSC_ILi8EEENSC_ILi32EEEEEENSB_IJS1B_SE_EEEEEEEvEENS13_INSA_23SM90_TMA_LOAD_MULTICASTES1F_vEEEENS_8epilogue10collective18CollectiveEpilogueINS1K_23Sm100TmaWarpSpecializedILi4ELi2ELi16ELb1ELb0EEEJSK_NSB_IJNSU_ISH_SE_EENSU_IS1B_SE_EEEEESL_NSB_IJNSB_IJllllEEESE_SW_EEESL_S1T_NS1K_6fusion15FusionCallbacksIS1O_NS1U_17LinearCombinationISL_fSL_fLNS_15FloatRoundStyleE2EEESK_S1R_JEEENSA_5SM1004TMEM4LOAD26SM100_TMEM_LOAD_16dp128b8xES14_S1F_NSA_17SM75_U32x4_LDSM_NENSA_21SM90_TMA_STORE_IM2COLES1F_NSA_17SM90_U32x4_STSM_NENSA_39AutoVectorizingCopyWithAssumedAlignmentILi128EEEEEEvvEEEEvNT_6ParamsE) ;  /* 0xffffff20021c7950 */ /* 0x000fea0003c3ffff */
        .weak           $__internal_1_$__cuda_sm10x_tcgen05_guardrail_trap_phase_invalid_during_alloc
        .type           $__internal_1_$__cuda_sm10x_tcgen05_guardrail_trap_phase_invalid_during_alloc,@function
        .size           $__internal_1_$__cuda_sm10x_tcgen05_guardrail_trap_phase_invalid_during_alloc,($__internal_2_$__cuda_sm10x_tcgen05_guardrail_trap_unallocated_columns_being_dealloced - $__internal_1_$__cuda_sm10x_tcgen05_guardrail_trap_phase_invalid_during_alloc)
$__internal_1_$__cuda_sm10x_tcgen05_guardrail_trap_phase_invalid_during_alloc:
[----:B------:R-:W-:Y:S05]  /*df90*/  BPT.TRAP 0x1 ;  /* 0x000000040000795c */ /* 0x000fea0000300000 */
[----:B------:R-:W-:-:S04]  /*dfa0*/  MOV R5, 0x0 ;  /* 0x0000000000057802 */ /* 0x000fc80000000f00 */
[----:B------:R-:W-:Y:S05]  /*dfb0*/  RET.REL.NODEC R4 `(_ZN7cutlass13device_kernelINS_4conv6kernel13ConvUniversalINS1_16ConvProblemShapeILNS1_8OperatorE0ELi3EEENS1_10collective14CollectiveConvINS1_47MainloopSm100TmaUmmaWarpSpecializedImplicitGemmILS5_0ELi4ELi3ELi1ELi2EN4cute5tupleIJNSA_1CILi2EEENSC_ILi1EEESE_EEEEENSB_IJNSC_ILi64EEENSC_ILi128EEENSB_IJSH_EEEEEENS_10tfloat32_tESL_NSA_8TiledMMAINSA_8MMA_AtomIJNSA_17SM100_MMA_TF32_SSISL_SL_fLi64ELi128ELNSA_4UMMA5MajorE0ELSQ_0ELNSP_7ScaleInE0ELSR_0EEEEEENSA_6LayoutINSB_IJSE_SE_SE_EEENSB_IJNSC_ILi0EEESW_SW_EEEEENSB_IJNSA_10UnderscoreESZ_SZ_EEEEENS7_6detail27Sm100ImplicitGemmTileTraitsINSA_20SM90_TMA_LOAD_IM2COLENSA_14ComposedLayoutINSA_7SwizzleILi3ELi4ELi3EEENSA_18smem_ptr_flag_bitsILi32EEENSU_INSB_IJNSC_ILi8EEENSC_ILi32EEEEEENSB_IJS1B_SE_EEEEEEEvEENS13_INSA_23SM90_TMA_LOAD_MULTICASTES1F_vEEEENS_8epilogue10collective18CollectiveEpilogueINS1K_23Sm100TmaWarpSpecializedILi4ELi2ELi16ELb1ELb0EEEJSK_NSB_IJNSU_ISH_SE_EENSU_IS1B_SE_EEEEESL_NSB_IJNSB_IJllllEEESE_SW_EEESL_S1T_NS1K_6fusion15FusionCallbacksIS1O_NS1U_17LinearCombinationISL_fSL_fLNS_15FloatRoundStyleE2EEESK_S1R_JEEENSA_5SM1004TMEM4LOAD26SM100_TMEM_LOAD_16dp128b8xES14_S1F_NSA_17SM75_U32x4_LDSM_NENSA_21SM90_TMA_STORE_IM2COLES1F_NSA_17SM90_U32x4_STSM_NENSA_39AutoVectorizingCopyWithAssumedAlignmentILi128EEEEEEvvEEEEvNT_6ParamsE) ;  /* 0xffffff2004107950 */ /* 0x000fea0003c3ffff */
        .weak           $__internal_2_$__cuda_sm10x_tcgen05_guardrail_trap_unallocated_columns_being_dealloced
        .type           $__internal_2_$__cuda_sm10x_tcgen05_guardrail_trap_unallocated_columns_being_dealloced,@function
        .size           $__internal_2_$__cuda_sm10x_tcgen05_guardrail_trap_unallocated_columns_being_dealloced,(.L_x_173 - $__internal_2_$__cuda_sm10x_tcgen05_guardrail_trap_unallocated_columns_being_dealloced)
$__internal_2_$__cuda_sm10x_tcgen05_guardrail_trap_unallocated_columns_being_dealloced:
[----:B------:R-:W-:Y:S05]  /*dfc0*/  BPT.TRAP 0x1 ;  /* 0x000000040000795c */ /* 0x000fea0000300000 */
[----:B------:R-:W-:-:S04]  /*dfd0*/  HFMA2 R3, -RZ, RZ, 0, 0 ;  /* 0x00000000ff037431 */ /* 0x000fc800000001ff */
[----:B------:R-:W-:Y:S05]  /*dfe0*/  RET.REL.NODEC R2 `(_ZN7cutlass13device_kernelINS_4conv6kernel13ConvUniversalINS1_16ConvProblemShapeILNS1_8OperatorE0ELi3EEENS1_10collective14CollectiveConvINS1_47MainloopSm100TmaUmmaWarpSpecializedImplicitGemmILS5_0ELi4ELi3ELi1ELi2EN4cute5tupleIJNSA_1CILi2EEENSC_ILi1EEESE_EEEEENSB_IJNSC_ILi64EEENSC_ILi128EEENSB_IJSH_EEEEEENS_10tfloat32_tESL_NSA_8TiledMMAINSA_8MMA_AtomIJNSA_17SM100_MMA_TF32_SSISL_SL_fLi64ELi128ELNSA_4UMMA5MajorE0ELSQ_0ELNSP_7ScaleInE0ELSR_0EEEEEENSA_6LayoutINSB_IJSE_SE_SE_EEENSB_IJNSC_ILi0EEESW_SW_EEEEENSB_IJNSA_10UnderscoreESZ_SZ_EEEEENS7_6detail27Sm100ImplicitGemmTileTraitsINSA_20SM90_TMA_LOAD_IM2COLENSA_14ComposedLayoutINSA_7SwizzleILi3ELi4ELi3EEENSA_18smem_ptr_flag_bitsILi32EEENSU_INSB_IJNSC_ILi8EEENSC_ILi32EEEEEENSB_IJS1B_SE_EEEEEEEvEENS13_INSA_23SM90_TMA_LOAD_MULTICASTES1F_vEEEENS_8epilogue10collective18CollectiveEpilogueINS1K_23Sm100TmaWarpSpecializedILi4ELi2ELi16ELb1ELb0EEEJSK_NSB_IJNSU_ISH_SE_EENSU_IS1B_SE_EEEEESL_NSB_IJNSB_IJllllEEESE_SW_EEESL_S1T_NS1K_6fusion15FusionCallbacksIS1O_NS1U_17LinearCombinationISL_fSL_fLNS_15FloatRoundStyleE2EEESK_S1R_JEEENSA_5SM1004TMEM4LOAD26SM100_TMEM_LOAD_16dp128b8xES14_S1F_NSA_17SM75_U32x4_LDSM_NENSA_21SM90_TMA_STORE_IM2COLES1F_NSA_17SM90_U32x4_STSM_NENSA_39AutoVectorizingCopyWithAssumedAlignmentILi128EEEEEEvvEEEEvNT_6ParamsE) ;  /* 0xffffff2002047950 */ /* 0x000fea0003c3ffff */
.L_x_172:
[----:B------:R-:W-:-:S00]  /*dff0*/  BRA `(.L_x_172) ;  /* 0xfffffffc00fc7947 */ /* 0x000fc0000383ffff */
[----:B------:R-:W-:-:S00]  /*e000*/  NOP ;  /* 0x0000000000007918 */ /* 0x000fc00000000000 */
[----:B------:R-:W-:-:S00]  /*e010*/  NOP ;  /* 0x0000000000007918 */ /* 0x000fc00000000000 */
[----:B------:R-:W-:-:S00]  /*e020*/  NOP ;  /* 0x0000000000007918 */ /* 0x000fc00000000000 */
[----:B------:R-:W-:-:S00]  /*e030*/  NOP ;  /* 0x0000000000007918 */ /* 0x000fc00000000000 */
[----:B------:R-:W-:-:S00]  /*e040*/  NOP ;  /* 0x0000000000007918 */ /* 0x000fc00000000000 */
[----:B------:R-:W-:-:S00]  /*e050*/  NOP ;  /* 0x0000000000007918 */ /* 0x000fc00000000000 */
[----:B------:R-:W-:-:S00]  /*e060*/  NOP ;  /* 0x0000000000007918 */ /* 0x000fc00000000000 */
[----:B------:R-:W-:-:S00]  /*e070*/  NOP ;  /* 0x0000000000007918 */ /* 0x000fc00000000000 */
.L_x_173:


//--------------------- .nv.global.init           --------------------------
	.section	.nv.global.init,"aw",@progbits
.nv.global.init:
	.type		$str$29,@object
	.size		$str$29,($str$30 - $str$29)
$str$29:
        /*0000*/ 	.byte	0x28, 0x61, 0x64, 0x64, 0x72, 0x65, 0x73, 0x73, 0x20, 0x26, 0x20, 0x6d, 0x61, 0x73, 0x6b, 0x29
        /*0010*/ 	.byte	0x20, 0x3d, 0x3d, 0x20, 0x30, 0x00
	.type		$str$30,@object
	.size		$str$30,($str$28 - $str$30)
$str$30:
        /*0016*/ 	.byte	0x2f, 0x74, 0x6d, 0x70, 0x2f, 0x63, 0x75, 0x74, 0x6c, 0x61, 0x73, 0x73, 0x5f, 0x73, 0x77, 0x65
        /*0026*/ 	.byte	0x65, 0x70, 0x5f, 0x73, 0x72, 0x63, 0x2f, 0x69, 0x6e, 0x63, 0x6c, 0x75, 0x64, 0x65, 0x2f, 0x63
        /*0036*/ 	.byte	0x75, 0x74, 0x65, 0x2f, 0x70, 0x6f, 0x69, 0x6e, 0x74, 0x65, 0x72, 0x5f, 0x66, 0x6c, 0x61, 0x67
        /*0046*/ 	.byte	0x67, 0x65, 0x64, 0x2e, 0x68, 0x70, 0x70, 0x00
	.type		$str$28,@object
	.size		$str$28,($str$27 - $str$28)
$str$28:
        /*004e*/ 	.byte	0x2f, 0x74, 0x6d, 0x70, 0x2f, 0x63, 0x75, 0x74, 0x6c, 0x61, 0x73, 0x73, 0x5f, 0x73, 0x77, 0x65
        /*005e*/ 	.byte	0x65, 0x70, 0x5f, 0x73, 0x72, 0x63, 0x2f, 0x69, 0x6e, 0x63, 0x6c, 0x75, 0x64, 0x65, 0x2f, 0x63
        /*006e*/ 	.byte	0x75, 0x74, 0x65, 0x2f, 0x61, 0x74, 0x6f, 0x6d, 0x2f, 0x63, 0x6f, 0x70, 0x79, 0x5f, 0x74, 0x72
        /*007e*/ 	.byte	0x61, 0x69, 0x74, 0x73, 0x5f, 0x73, 0x6d, 0x31, 0x30, 0x30, 0x2e, 0x68, 0x70, 0x70, 0x00
	.type		$str$27,@object
	.size		$str$27,(__unnamed_1 - $str$27)
$str$27:
        /*008d*/ 	.byte	0x28, 0x28, 0x75, 0x69, 0x6e, 0x74, 0x33, 0x32, 0x5f, 0x74, 0x28, 0x74, 0x68, 0x72, 0x65, 0x61
        /*009d*/ 	.byte	0x64, 0x49, 0x64, 0x78, 0x2e, 0x78, 0x29, 0x20, 0x2f, 0x20, 0x33, 0x32, 0x29, 0x20, 0x25, 0x20
        /*00ad*/ 	.byte	0x34, 0x29, 0x20, 0x3d, 0x3d, 0x20, 0x28, 0x28, 0x28, 0x74, 0x6d, 0x65, 0x6d, 0x5f, 0x61, 0x64
        /*00bd*/ 	.byte	0x64, 0x72, 0x20, 0x3e, 0x3e, 0x20, 0x31, 0x36, 0x29, 0x20, 0x2f, 0x20, 0x33, 0x32, 0x29, 0x20
        /*00cd*/ 	.byte	0x25, 0x20, 0x34, 0x29, 0x00
	.type		__unnamed_1,@object
	.size		__unnamed_1,(__unnamed_2 - __unnamed_1)
__unnamed_1:
        /*00d2*/ 	.byte	0x61, 0x75, 0x74, 0x6f, 0x20, 0x63, 0x75, 0x74, 0x65, 0x3a, 0x3a, 0x61, 0x73, 0x5f, 0x70, 0x6f
        /* <DEDUP_REMOVED lines=24> */
        /*0262*/ 	.byte	0x30, 0x34, 0x38, 0x3e, 0x3e, 0x3e, 0x3e, 0x5d, 0x00
	.type		__unnamed_2,@object
	.size		__unnamed_2,(.L_2 - __unnamed_2)
__unnamed_2:
        /* <DEDUP_REMOVED lines=45> */
        /*053b*/ 	.byte	0x3e, 0x3e, 0x3e, 0x5d, 0x00
.L_2:


//--------------------- .nv.shared._ZN7cutlass13device_kernelINS_4conv6kernel13ConvUniversalINS1_16ConvProblemShapeILNS1_8OperatorE0ELi3EEENS1_10collective14CollectiveConvINS1_47MainloopSm100TmaUmmaWarpSpecializedImplicitGemmILS5_0ELi4ELi3ELi1ELi2EN4cute5tupleIJNSA_1CILi2EEENSC_ILi1EEESE_EEEEENSB_IJNSC_ILi64EEENSC_ILi128EEENSB_IJSH_EEEEEENS_10tfloat32_tESL_NSA_8TiledMMAINSA_8MMA_AtomIJNSA_17SM100_MMA_TF32_SSISL_SL_fLi64ELi128ELNSA_4UMMA5MajorE0ELSQ_0ELNSP_7ScaleInE0ELSR_0EEEEEENSA_6LayoutINSB_IJSE_SE_SE_EEENSB_IJNSC_ILi0EEESW_SW_EEEEENSB_IJNSA_10UnderscoreESZ_SZ_EEEEENS7_6detail27Sm100ImplicitGemmTileTraitsINSA_20SM90_TMA_LOAD_IM2COLENSA_14ComposedLayoutINSA_7SwizzleILi3ELi4ELi3EEENSA_18smem_ptr_flag_bitsILi32EEENSU_INSB_IJNSC_ILi8EEENSC_ILi32EEEEEENSB_IJS1B_SE_EEEEEEEvEENS13_INSA_23SM90_TMA_LOAD_MULTICASTES1F_vEEEENS_8epilogue10collective18CollectiveEpilogueINS1K_23Sm100TmaWarpSpecializedILi4ELi2ELi16ELb1ELb0EEEJSK_NSB_IJNSU_ISH_SE_EENSU_IS1B_SE_EEEEESL_NSB_IJNSB_IJllllEEESE_SW_EEESL_S1T_NS1K_6fusion15FusionCallbacksIS1O_NS1U_17LinearCombinationISL_fSL_fLNS_15FloatRoundStyleE2EEESK_S1R_JEEENSA_5SM1004TMEM4LOAD26SM100_TMEM_LOAD_16dp128b8xES14_S1F_NSA_17SM75_U32x4_LDSM_NENSA_21SM90_TMA_STORE_IM2COLES1F_NSA_17SM90_U32x4_STSM_NENSA_39AutoVectorizingCopyWithAssumedAlignmentILi128EEEEEEvvEEEEvNT_6ParamsE --------------------------
	.section	.nv.shared._ZN7cutlass13device_kernelINS_4conv6kernel13ConvUniversalINS1_16ConvProblemShapeILNS1_8OperatorE0ELi3EEENS1_10collective14CollectiveConvINS1_47MainloopSm100TmaUmmaWarpSpecializedImplicitGemmILS5_0ELi4ELi3ELi1ELi2EN4cute5tupleIJNSA_1CILi2EEENSC_ILi1EEESE_EEEEENSB_IJNSC_ILi64EEENSC_ILi128EEENSB_IJSH_EEEEEENS_10tfloat32_tESL_NSA_8TiledMMAINSA_8MMA_AtomIJNSA_17SM100_MMA_TF32_SSISL_SL_fLi64ELi128ELNSA_4UMMA5MajorE0ELSQ_0ELNSP_7ScaleInE0ELSR_0EEEEEENSA_6LayoutINSB_IJSE_SE_SE_EEENSB_IJNSC_ILi0EEESW_SW_EEEEENSB_IJNSA_10UnderscoreESZ_SZ_EEEEENS7_6detail27Sm100ImplicitGemmTileTraitsINSA_20SM90_TMA_LOAD_IM2COLENSA_14ComposedLayoutINSA_7SwizzleILi3ELi4ELi3EEENSA_18smem_ptr_flag_bitsILi32EEENSU_INSB_IJNSC_ILi8EEENSC_ILi32EEEEEENSB_IJS1B_SE_EEEEEEEvEENS13_INSA_23SM90_TMA_LOAD_MULTICASTES1F_vEEEENS_8epilogue10collective18CollectiveEpilogueINS1K_23Sm100TmaWarpSpecializedILi4ELi2ELi16ELb1ELb0EEEJSK_NSB_IJNSU_ISH_SE_EENSU_IS1B_SE_EEEEESL_NSB_IJNSB_IJllllEEESE_SW_EEESL_S1T_NS1K_6fusion15FusionCallbacksIS1O_NS1U_17LinearCombinationISL_fSL_fLNS_15FloatRoundStyleE2EEESK_S1R_JEEENSA_5SM1004TMEM4LOAD26SM100_TMEM_LOAD_16dp128b8xES14_S1F_NSA_17SM75_U32x4_LDSM_NENSA_21SM90_TMA_STORE_IM2COLES1F_NSA_17SM90_U32x4_STSM_NENSA_39AutoVectorizingCopyWithAssumedAlignmentILi128EEEEEEvvEEEEvNT_6ParamsE,"aw",@nobits
	.sectionflags	@""
	.align	16
	.zero		1024


//--------------------- .nv.shared.reserved.0     --------------------------
	.section	.nv.shared.reserved.0,"aw",@nobits
	.weak		__nv_reservedSMEM_offset_0_alias
	.size		__nv_reservedSMEM_offset_0_alias, 0, 64
	.other		__nv_reservedSMEM_offset_0_alias,@"STO_CUDA_RESERVED_SHARED STV_DEFAULT"
__nv_reservedSMEM_offset_0_alias:
	.zero		0
.nv.shared.reserved.0:
	.zero		64
	.weak		__nv_reservedSMEM_tcgen05_partition
	.type		__nv_reservedSMEM_tcgen05_partition,@object
	.size		__nv_reservedSMEM_tcgen05_partition,(.L_0 - __nv_reservedSMEM_tcgen05_partition)
__nv_reservedSMEM_tcgen05_partition:
	.zero		32
.L_0:


//--------------------- .nv.global                --------------------------
	.section	.nv.global,"aw",@nobits
.nv.global:
	.type		_ZN39_INTERNAL_bc1374b3_4_k_cu_cf92149a_32284cute1_E,@object
	.size		_ZN39_INTERNAL_bc1374b3_4_k_cu_cf92149a_32284cute1_E,(_ZN39_INTERNAL_bc1374b3_4_k_cu_cf92149a_32284cuda3std3__45__cpo6cbeginE - _ZN39_INTERNAL_bc1374b3_4_k_cu_cf92149a_32284cute1_E)
_ZN39_INTERNAL_bc1374b3_4_k_cu_cf92149a_32284cute1_E:
	.zero		1
	.type		_ZN39_INTERNAL_bc1374b3_4_k_cu_cf92149a_32284cuda3std3__45__cpo6cbeginE,@object
	.size		_ZN39_INTERNAL_bc1374b3_4_k_cu_cf92149a_32284cuda3std3__45__cpo6cbeginE,(_ZN39_INTERNAL_bc1374b3_4_k_cu_cf92149a_32284cuda3std3__48in_placeE - _ZN39_INTERNAL_bc1374b3_4_k_cu_cf92149a_32284cuda3std3__45__cpo6cbeginE)
_ZN39_INTERNAL_bc1374b3_4_k_cu_cf92149a_32284cuda3std3__45__cpo6cbeginE:
	.zero		1
	.type		_ZN39_INTERNAL_bc1374b3_4_k_cu_cf92149a_32284cuda3std3__48in_placeE,@object
	.size		_ZN39_INTERNAL_bc1374b3_4_k_cu_cf92149a_32284cuda3std3__48in_placeE,(_ZN39_INTERNAL_bc1374b3_4_k_cu_cf92149a_32284cuda3std6ranges3__45__cpo9iter_moveE - _ZN39_INTERNAL_bc1374b3_4_k_cu_cf92149a_32284cuda3std3__48in_placeE)
_ZN39_INTERNAL_bc1374b3_4_k_cu_cf92149a_32284cuda3std3__48in_placeE:
	.zero		1
	.type		_ZN39_INTERNAL_bc1374b3_4_k_cu_cf92149a_32284cuda3std6ranges3__45__cpo9iter_moveE,@object
	.size		_ZN39_INTERNAL_bc1374b3_4_k_cu_cf92149a_32284cuda3std6ranges3__45__cpo9iter_moveE,(_ZN39_INTERNAL_bc1374b3_4_k_cu_cf92149a_32284cuda3std3__45__cpo5beginE - _ZN39_INTERNAL_bc1374b3_4_k_cu_cf92149a_32284cuda3std6ranges3__45__cpo9iter_moveE)
_ZN39_INTERNAL_bc1374b3_4_k_cu_cf92149a_32284cuda3std6ranges3__45__cpo9iter_moveE:
	.zero		1
	.type		_ZN39_INTERNAL_bc1374b3_4_k_cu_cf92149a_32284cuda3std3__45__cpo5beginE,@object
	.size		_ZN39_INTERNAL_bc1374b3_4_k_cu_cf92149a_32284cuda3std3__45__cpo5beginE,(_ZN39_INTERNAL_bc1374b3_4_k_cu_cf92149a_32284cuda3std3__441_GLOBAL__N__bc1374b3_4_k_cu_cf92149a_32286ignoreE - _ZN39_INTERNAL_bc1374b3_4_k_cu_cf92149a_32284cuda3std3__45__cpo5beginE)
_ZN39_INTERNAL_bc1374b3_4_k_cu_cf92149a_32284cuda3std3__45__cpo5beginE:
	.zero		1
	.type		_ZN39_INTERNAL_bc1374b3_4_k_cu_cf92149a_32284cuda3std3__441_GLOBAL__N__bc1374b3_4_k_cu_cf92149a_32286ignoreE,@object
	.size		_ZN39_INTERNAL_bc1374b3_4_k_cu_cf92149a_32284cuda3std3__441_GLOBAL__N__bc1374b3_4_k_cu_cf92149a_32286ignoreE,(_ZN39_INTERNAL_bc1374b3_4_k_cu_cf92149a_32284cute7productE - _ZN39_INTERNAL_bc1374b3_4_k_cu_cf92149a_32284cuda3std3__441_GLOBAL__N__bc1374b3_4_k_cu_cf92149a_32286ignoreE)
_ZN39_INTERNAL_bc1374b3_4_k_cu_cf92149a_32284cuda3std3__441_GLOBAL__N__bc1374b3_4_k_cu_cf92149a_32286ignoreE:
	.zero		1
	.type		_ZN39_INTERNAL_bc1374b3_4_k_cu_cf92149a_32284cute7productE,@object
	.size		_ZN39_INTERNAL_bc1374b3_4_k_cu_cf92149a_32284cute7productE,(_ZN39_INTERNAL_bc1374b3_4_k_cu_cf92149a_32284cuda3std3__45__cpo3endE - _ZN39_INTERNAL_bc1374b3_4_k_cu_cf92149a_32284cute7productE)
_ZN39_INTERNAL_bc1374b3_4_k_cu_cf92149a_32284cute7productE:
	.zero		1
	.type		_ZN39_INTERNAL_bc1374b3_4_k_cu_cf92149a_32284cuda3std3__45__cpo3endE,@object
	.size		_ZN39_INTERNAL_bc1374b3_4_k_cu_cf92149a_32284cuda3std3__45__cpo3endE,(_ZN39_INTERNAL_bc1374b3_4_k_cu_cf92149a_32284cuda3std3__419piecewise_constructE - _ZN39_INTERNAL_bc1374b3_4_k_cu_cf92149a_32284cuda3std3__45__cpo3endE)
_ZN39_INTERNAL_bc1374b3_4_k_cu_cf92149a_32284cuda3std3__45__cpo3endE:
	.zero		1
	.type		_ZN39_INTERNAL_bc1374b3_4_k_cu_cf92149a_32284cuda3std3__419piecewise_constructE,@object
	.size		_ZN39_INTERNAL_bc1374b3_4_k_cu_cf92149a_32284cuda3std3__419piecewise_constructE,(_ZN39_INTERNAL_bc1374b3_4_k_cu_cf92149a_32284cuda3std3__45__cpo4cendE - _ZN39_INTERNAL_bc1374b3_4_k_cu_cf92149a_32284cuda3std3__419piecewise_constructE)
_ZN39_INTERNAL_bc1374b3_4_k_cu_cf92149a_32284cuda3std3__419piecewise_constructE:
	.zero		1
	.type		_ZN39_INTERNAL_bc1374b3_4_k_cu_cf92149a_32284cuda3std3__45__cpo4cendE,@object
	.size		_ZN39_INTERNAL_bc1374b3_4_k_cu_cf92149a_32284cuda3std3__45__cpo4cendE,(_ZN39_INTERNAL_bc1374b3_4_k_cu_cf92149a_32284cuda3std6ranges3__45__cpo4swapE - _ZN39_INTERNAL_bc1374b3_4_k_cu_cf92149a_32284cuda3std3__45__cpo4cendE)
_ZN39_INTERNAL_bc1374b3_4_k_cu_cf92149a_32284cuda3std3__45__cpo4cendE:
	.zero		1
	.type		_ZN39_INTERNAL_bc1374b3_4_k_cu_cf92149a_32284cuda3std6ranges3__45__cpo4swapE,@object
	.size		_ZN39_INTERNAL_bc1374b3_4_k_cu_cf92149a_32284cuda3std6ranges3__45__cpo4swapE,(.L_10 - _ZN39_INTERNAL_bc1374b3_4_k_cu_cf92149a_32284cuda3std6ranges3__45__cpo4swapE)
_ZN39_INTERNAL_bc1374b3_4_k_cu_cf92149a_32284cuda3std6ranges3__45__cpo4swapE:
	.zero		1
.L_10:


//--------------------- .nv.constant0._ZN7cutlass13device_kernelINS_4conv6kernel13ConvUniversalINS1_16ConvProblemShapeILNS1_8OperatorE0ELi3EEENS1_10collective14CollectiveConvINS1_47MainloopSm100TmaUmmaWarpSpecializedImplicitGemmILS5_0ELi4ELi3ELi1ELi2EN4cute5tupleIJNSA_1CILi2EEENSC_ILi1EEESE_EEEEENSB_IJNSC_ILi64EEENSC_ILi128EEENSB_IJSH_EEEEEENS_10tfloat32_tESL_NSA_8TiledMMAINSA_8MMA_AtomIJNSA_17SM100_MMA_TF32_SSISL_SL_fLi64ELi128ELNSA_4UMMA5MajorE0ELSQ_0ELNSP_7ScaleInE0ELSR_0EEEEEENSA_6LayoutINSB_IJSE_SE_SE_EEENSB_IJNSC_ILi0EEESW_SW_EEEEENSB_IJNSA_10UnderscoreESZ_SZ_EEEEENS7_6detail27Sm100ImplicitGemmTileTraitsINSA_20SM90_TMA_LOAD_IM2COLENSA_14ComposedLayoutINSA_7SwizzleILi3ELi4ELi3EEENSA_18smem_ptr_flag_bitsILi32EEENSU_INSB_IJNSC_ILi8EEENSC_ILi32EEEEEENSB_IJS1B_SE_EEEEEEEvEENS13_INSA_23SM90_TMA_LOAD_MULTICASTES1F_vEEEENS_8epilogue10collective18CollectiveEpilogueINS1K_23Sm100TmaWarpSpecializedILi4ELi2ELi16ELb1ELb0EEEJSK_NSB_IJNSU_ISH_SE_EENSU_IS1B_SE_EEEEESL_NSB_IJNSB_IJllllEEESE_SW_EEESL_S1T_NS1K_6fusion15FusionCallbacksIS1O_NS1U_17LinearCombinationISL_fSL_fLNS_15FloatRoundStyleE2EEESK_S1R_JEEENSA_5SM1004TMEM4LOAD26SM100_TMEM_LOAD_16dp128b8xES14_S1F_NSA_17SM75_U32x4_LDSM_NENSA_21SM90_TMA_STORE_IM2COLES1F_NSA_17SM90_U32x4_STSM_NENSA_39AutoVectorizingCopyWithAssumedAlignmentILi128EEEEEEvvEEEEvNT_6ParamsE --------------------------
	.section	.nv.constant0._ZN7cutlass13device_kernelINS_4conv6kernel13ConvUniversalINS1_16ConvProblemShapeILNS1_8OperatorE0ELi3EEENS1_10collective14CollectiveConvINS1_47MainloopSm100TmaUmmaWarpSpecializedImplicitGemmILS5_0ELi4ELi3ELi1ELi2EN4cute5tupleIJNSA_1CILi2EEENSC_ILi1EEESE_EEEEENSB_IJNSC_ILi64EEENSC_ILi128EEENSB_IJSH_EEEEEENS_10tfloat32_tESL_NSA_8TiledMMAINSA_8MMA_AtomIJNSA_17SM100_MMA_TF32_SSISL_SL_fLi64ELi128ELNSA_4UMMA5MajorE0ELSQ_0ELNSP_7ScaleInE0ELSR_0EEEEEENSA_6LayoutINSB_IJSE_SE_SE_EEENSB_IJNSC_ILi0EEESW_SW_EEEEENSB_IJNSA_10UnderscoreESZ_SZ_EEEEENS7_6detail27Sm100ImplicitGemmTileTraitsINSA_20SM90_TMA_LOAD_IM2COLENSA_14ComposedLayoutINSA_7SwizzleILi3ELi4ELi3EEENSA_18smem_ptr_flag_bitsILi32EEENSU_INSB_IJNSC_ILi8EEENSC_ILi32EEEEEENSB_IJS1B_SE_EEEEEEEvEENS13_INSA_23SM90_TMA_LOAD_MULTICASTES1F_vEEEENS_8epilogue10collective18CollectiveEpilogueINS1K_23Sm100TmaWarpSpecializedILi4ELi2ELi16ELb1ELb0EEEJSK_NSB_IJNSU_ISH_SE_EENSU_IS1B_SE_EEEEESL_NSB_IJNSB_IJllllEEESE_SW_EEESL_S1T_NS1K_6fusion15FusionCallbacksIS1O_NS1U_17LinearCombinationISL_fSL_fLNS_15FloatRoundStyleE2EEESK_S1R_JEEENSA_5SM1004TMEM4LOAD26SM100_TMEM_LOAD_16dp128b8xES14_S1F_NSA_17SM75_U32x4_LDSM_NENSA_21SM90_TMA_STORE_IM2COLES1F_NSA_17SM90_U32x4_STSM_NENSA_39AutoVectorizingCopyWithAssumedAlignmentILi128EEEEEEvvEEEEvNT_6ParamsE,"a",@progbits
	.sectionflags	@""
	.align	4
.nv.constant0._ZN7cutlass13device_kernelINS_4conv6kernel13ConvUniversalINS1_16ConvProblemShapeILNS1_8OperatorE0ELi3EEENS1_10collective14CollectiveConvINS1_47MainloopSm100TmaUmmaWarpSpecializedImplicitGemmILS5_0ELi4ELi3ELi1ELi2EN4cute5tupleIJNSA_1CILi2EEENSC_ILi1EEESE_EEEEENSB_IJNSC_ILi64EEENSC_ILi128EEENSB_IJSH_EEEEEENS_10tfloat32_tESL_NSA_8TiledMMAINSA_8MMA_AtomIJNSA_17SM100_MMA_TF32_SSISL_SL_fLi64ELi128ELNSA_4UMMA5MajorE0ELSQ_0ELNSP_7ScaleInE0ELSR_0EEEEEENSA_6LayoutINSB_IJSE_SE_SE_EEENSB_IJNSC_ILi0EEESW_SW_EEEEENSB_IJNSA_10UnderscoreESZ_SZ_EEEEENS7_6detail27Sm100ImplicitGemmTileTraitsINSA_20SM90_TMA_LOAD_IM2COLENSA_14ComposedLayoutINSA_7SwizzleILi3ELi4ELi3EEENSA_18smem_ptr_flag_bitsILi32EEENSU_INSB_IJNSC_ILi8EEENSC_ILi32EEEEEENSB_IJS1B_SE_EEEEEEEvEENS13_INSA_23SM90_TMA_LOAD_MULTICASTES1F_vEEEENS_8epilogue10collective18CollectiveEpilogueINS1K_23Sm100TmaWarpSpecializedILi4ELi2ELi16ELb1ELb0EEEJSK_NSB_IJNSU_ISH_SE_EENSU_IS1B_SE_EEEEESL_NSB_IJNSB_IJllllEEESE_SW_EEESL_S1T_NS1K_6fusion15FusionCallbacksIS1O_NS1U_17LinearCombinationISL_fSL_fLNS_15FloatRoundStyleE2EEESK_S1R_JEEENSA_5SM1004TMEM4LOAD26SM100_TMEM_LOAD_16dp128b8xES14_S1F_NSA_17SM75_U32x4_LDSM_NENSA_21SM90_TMA_STORE_IM2COLES1F_NSA_17SM90_U32x4_STSM_NENSA_39AutoVectorizingCopyWithAssumedAlignmentILi128EEEEEEvvEEEEvNT_6ParamsE:
	.zero		3200


//--------------------- SYMBOLS --------------------------

	.type		.nv.reservedSmem.offset0,@object
	.size		.nv.reservedSmem.offset0,0x4
	.type		.nv.reservedSmem.cap,@object
	.size		.nv.reservedSmem.cap,0x4
	.type		__assertfail,@function
